//
// Generated by NVIDIA NVVM Compiler
//
// Compiler Build ID: CL-36424714
// Cuda compilation tools, release 13.0, V13.0.88
// Based on NVVM 20.0.0
//

.version 9.0
.target sm_100
.address_size 64

	// .globl	_Z16reduction_KerneliPfS_
// _ZZN3cub18CUB_300001_SM_10006detail6reduce28DeviceReduceSingleTileKernelINS2_10policy_hubIfjN4cuda3std3__44plusIfEEE10Policy1000EN6thrust24THRUST_300001_SM_1000_NS10device_ptrIfEEPfjS9_ffNS7_10__identityEEEvT0_T1_T2_T3_T4_T6_E12temp_storage has been demoted
// _ZZN3cub18CUB_300001_SM_10006detail6reduce18DeviceReduceKernelINS2_10policy_hubIfjN4cuda3std3__44plusIfEEE10Policy1000EN6thrust24THRUST_300001_SM_1000_NS10device_ptrIfEEjS9_fNS7_10__identityEEEvT0_PT3_T1_NS0_13GridEvenShareISK_EET2_T4_E12temp_storage has been demoted
// _ZZN3cub18CUB_300001_SM_10006detail6reduce28DeviceReduceSingleTileKernelINS2_10policy_hubIfjN4cuda3std3__44plusIfEEE10Policy1000EPfSC_iS9_ffNS7_10__identityEEEvT0_T1_T2_T3_T4_T6_E12temp_storage has been demoted
// _ZZN3cub18CUB_300001_SM_10006detail6reduce28DeviceReduceSingleTileKernelINS2_10policy_hubIfyN4cuda3std3__44plusIfEEE10Policy1000EN6thrust24THRUST_300001_SM_1000_NS10device_ptrIfEEPfyS9_ffNS7_10__identityEEEvT0_T1_T2_T3_T4_T6_E12temp_storage has been demoted
// _ZZN3cub18CUB_300001_SM_10006detail6reduce18DeviceReduceKernelINS2_10policy_hubIfyN4cuda3std3__44plusIfEEE10Policy1000EN6thrust24THRUST_300001_SM_1000_NS10device_ptrIfEEyS9_fNS7_10__identityEEEvT0_PT3_T1_NS0_13GridEvenShareISK_EET2_T4_E12temp_storage has been demoted
// _ZZN3cub18CUB_300001_SM_10006detail6reduce28DeviceReduceSingleTileKernelINS2_10policy_hubIfyN4cuda3std3__44plusIfEEE10Policy1000EPfSC_iS9_ffNS7_10__identityEEEvT0_T1_T2_T3_T4_T6_E12temp_storage has been demoted
.global .align 1 .b8 _ZN34_INTERNAL_6758f1be_4_k_cu_6f68b1fb4cuda3std3__45__cpo5beginE[1];
.global .align 1 .b8 _ZN34_INTERNAL_6758f1be_4_k_cu_6f68b1fb4cuda3std3__45__cpo3endE[1];
.global .align 1 .b8 _ZN34_INTERNAL_6758f1be_4_k_cu_6f68b1fb4cuda3std3__45__cpo6cbeginE[1];
.global .align 1 .b8 _ZN34_INTERNAL_6758f1be_4_k_cu_6f68b1fb4cuda3std3__45__cpo4cendE[1];
.global .align 1 .b8 _ZN34_INTERNAL_6758f1be_4_k_cu_6f68b1fb4cuda3std3__45__cpo6rbeginE[1];
.global .align 1 .b8 _ZN34_INTERNAL_6758f1be_4_k_cu_6f68b1fb4cuda3std3__45__cpo4rendE[1];
.global .align 1 .b8 _ZN34_INTERNAL_6758f1be_4_k_cu_6f68b1fb4cuda3std3__45__cpo7crbeginE[1];
.global .align 1 .b8 _ZN34_INTERNAL_6758f1be_4_k_cu_6f68b1fb4cuda3std3__45__cpo5crendE[1];
.global .align 1 .b8 _ZN34_INTERNAL_6758f1be_4_k_cu_6f68b1fb4cuda3std3__436_GLOBAL__N__6758f1be_4_k_cu_6f68b1fb6ignoreE[1];
.global .align 1 .b8 _ZN34_INTERNAL_6758f1be_4_k_cu_6f68b1fb4cuda3std3__419piecewise_constructE[1];
.global .align 1 .b8 _ZN34_INTERNAL_6758f1be_4_k_cu_6f68b1fb4cuda3std3__48in_placeE[1];
.global .align 1 .b8 _ZN34_INTERNAL_6758f1be_4_k_cu_6f68b1fb4cuda3std3__420unreachable_sentinelE[1];
.global .align 1 .b8 _ZN34_INTERNAL_6758f1be_4_k_cu_6f68b1fb4cuda3std3__47nulloptE[1];
.global .align 1 .b8 _ZN34_INTERNAL_6758f1be_4_k_cu_6f68b1fb4cuda3std3__48unexpectE[1];
.global .align 1 .b8 _ZN34_INTERNAL_6758f1be_4_k_cu_6f68b1fb4cuda3std6ranges3__45__cpo4swapE[1];
.global .align 1 .b8 _ZN34_INTERNAL_6758f1be_4_k_cu_6f68b1fb4cuda3std6ranges3__45__cpo9iter_moveE[1];
.global .align 1 .b8 _ZN34_INTERNAL_6758f1be_4_k_cu_6f68b1fb4cuda3std6ranges3__45__cpo5beginE[1];
.global .align 1 .b8 _ZN34_INTERNAL_6758f1be_4_k_cu_6f68b1fb4cuda3std6ranges3__45__cpo3endE[1];
.global .align 1 .b8 _ZN34_INTERNAL_6758f1be_4_k_cu_6f68b1fb4cuda3std6ranges3__45__cpo6cbeginE[1];
.global .align 1 .b8 _ZN34_INTERNAL_6758f1be_4_k_cu_6f68b1fb4cuda3std6ranges3__45__cpo4cendE[1];
.global .align 1 .b8 _ZN34_INTERNAL_6758f1be_4_k_cu_6f68b1fb4cuda3std6ranges3__45__cpo7advanceE[1];
.global .align 1 .b8 _ZN34_INTERNAL_6758f1be_4_k_cu_6f68b1fb4cuda3std6ranges3__45__cpo9iter_swapE[1];
.global .align 1 .b8 _ZN34_INTERNAL_6758f1be_4_k_cu_6f68b1fb4cuda3std6ranges3__45__cpo4nextE[1];
.global .align 1 .b8 _ZN34_INTERNAL_6758f1be_4_k_cu_6f68b1fb4cuda3std6ranges3__45__cpo4prevE[1];
.global .align 1 .b8 _ZN34_INTERNAL_6758f1be_4_k_cu_6f68b1fb4cuda3std6ranges3__45__cpo4dataE[1];
.global .align 1 .b8 _ZN34_INTERNAL_6758f1be_4_k_cu_6f68b1fb4cuda3std6ranges3__45__cpo5cdataE[1];
.global .align 1 .b8 _ZN34_INTERNAL_6758f1be_4_k_cu_6f68b1fb4cuda3std6ranges3__45__cpo4sizeE[1];
.global .align 1 .b8 _ZN34_INTERNAL_6758f1be_4_k_cu_6f68b1fb4cuda3std6ranges3__45__cpo5ssizeE[1];
.global .align 1 .b8 _ZN34_INTERNAL_6758f1be_4_k_cu_6f68b1fb4cuda3std6ranges3__45__cpo8distanceE[1];
.global .align 1 .b8 _ZN34_INTERNAL_6758f1be_4_k_cu_6f68b1fb6thrust24THRUST_300001_SM_1000_NS8cuda_cub3parE[1];
.global .align 1 .b8 _ZN34_INTERNAL_6758f1be_4_k_cu_6f68b1fb6thrust24THRUST_300001_SM_1000_NS8cuda_cub10par_nosyncE[1];
.global .align 1 .b8 _ZN34_INTERNAL_6758f1be_4_k_cu_6f68b1fb6thrust24THRUST_300001_SM_1000_NS6system6detail10sequential3seqE[1];
.global .align 1 .b8 _ZN34_INTERNAL_6758f1be_4_k_cu_6f68b1fb6thrust24THRUST_300001_SM_1000_NS12placeholders2_1E[1];
.global .align 1 .b8 _ZN34_INTERNAL_6758f1be_4_k_cu_6f68b1fb6thrust24THRUST_300001_SM_1000_NS12placeholders2_2E[1];
.global .align 1 .b8 _ZN34_INTERNAL_6758f1be_4_k_cu_6f68b1fb6thrust24THRUST_300001_SM_1000_NS12placeholders2_3E[1];
.global .align 1 .b8 _ZN34_INTERNAL_6758f1be_4_k_cu_6f68b1fb6thrust24THRUST_300001_SM_1000_NS12placeholders2_4E[1];
.global .align 1 .b8 _ZN34_INTERNAL_6758f1be_4_k_cu_6f68b1fb6thrust24THRUST_300001_SM_1000_NS12placeholders2_5E[1];
.global .align 1 .b8 _ZN34_INTERNAL_6758f1be_4_k_cu_6f68b1fb6thrust24THRUST_300001_SM_1000_NS12placeholders2_6E[1];
.global .align 1 .b8 _ZN34_INTERNAL_6758f1be_4_k_cu_6f68b1fb6thrust24THRUST_300001_SM_1000_NS12placeholders2_7E[1];
.global .align 1 .b8 _ZN34_INTERNAL_6758f1be_4_k_cu_6f68b1fb6thrust24THRUST_300001_SM_1000_NS12placeholders2_8E[1];
.global .align 1 .b8 _ZN34_INTERNAL_6758f1be_4_k_cu_6f68b1fb6thrust24THRUST_300001_SM_1000_NS12placeholders2_9E[1];
.global .align 1 .b8 _ZN34_INTERNAL_6758f1be_4_k_cu_6f68b1fb6thrust24THRUST_300001_SM_1000_NS12placeholders3_10E[1];
.global .align 1 .b8 _ZN34_INTERNAL_6758f1be_4_k_cu_6f68b1fb6thrust24THRUST_300001_SM_1000_NS3seqE[1];
.extern .shared .align 16 .b8 sharedData[];

.visible .entry _Z16reduction_KerneliPfS_(
	.param .u32 _Z16reduction_KerneliPfS__param_0,
	.param .u64 .ptr .align 1 _Z16reduction_KerneliPfS__param_1,
	.param .u64 .ptr .align 1 _Z16reduction_KerneliPfS__param_2
)
{
	.reg .pred 	%p<6>;
	.reg .b32 	%r<12>;
	.reg .b32 	%f<5>;
	.reg .b64 	%rd<9>;

	ld.param.u32 	%r8, [_Z16reduction_KerneliPfS__param_0];
	ld.param.u64 	%rd1, [_Z16reduction_KerneliPfS__param_1];
	ld.param.u64 	%rd2, [_Z16reduction_KerneliPfS__param_2];
	mov.u32 	%r1, %tid.x;
	mov.u32 	%r11, %ntid.x;
	mov.u32 	%r3, %ctaid.x;
	mad.lo.s32 	%r4, %r3, %r11, %r1;
	setp.ge.s32 	%p1, %r4, %r8;
	shl.b32 	%r9, %r1, 2;
	mov.u32 	%r10, sharedData;
	add.s32 	%r5, %r10, %r9;
	@%p1 bra 	$L__BB0_2;
	cvta.to.global.u64 	%rd3, %rd1;
	mul.wide.s32 	%rd4, %r4, 4;
	add.s64 	%rd5, %rd3, %rd4;
	ld.global.f32 	%f1, [%rd5];
	st.shared.f32 	[%r5], %f1;
$L__BB0_2:
	bar.sync 	0;
	setp.lt.u32 	%p2, %r11, 2;
	@%p2 bra 	$L__BB0_6;
$L__BB0_3:
	shr.u32 	%r7, %r11, 1;
	setp.ge.u32 	%p3, %r1, %r7;
	@%p3 bra 	$L__BB0_5;
	ld.shared.f32 	%f2, [%r5];
	add.f32 	%f3, %f2, %f2;
	st.shared.f32 	[%r5], %f3;
$L__BB0_5:
	bar.sync 	0;
	setp.gt.u32 	%p4, %r11, 3;
	mov.u32 	%r11, %r7;
	@%p4 bra 	$L__BB0_3;
$L__BB0_6:
	setp.ne.s32 	%p5, %r1, 0;
	@%p5 bra 	$L__BB0_8;
	ld.shared.f32 	%f4, [sharedData];
	cvta.to.global.u64 	%rd6, %rd2;
	mul.wide.u32 	%rd7, %r3, 4;
	add.s64 	%rd8, %rd6, %rd7;
	st.global.f32 	[%rd8], %f4;
$L__BB0_8:
	ret;

}
	// .globl	_Z17reduction_Kernel2iPfS_
.visible .entry _Z17reduction_Kernel2iPfS_(
	.param .u32 _Z17reduction_Kernel2iPfS__param_0,
	.param .u64 .ptr .align 1 _Z17reduction_Kernel2iPfS__param_1,
	.param .u64 .ptr .align 1 _Z17reduction_Kernel2iPfS__param_2
)
{
	.reg .pred 	%p<29>;
	.reg .b32 	%r<11>;
	.reg .b32 	%f<43>;
	.reg .b64 	%rd<11>;

	ld.param.u64 	%rd2, [_Z17reduction_Kernel2iPfS__param_1];
	ld.param.u64 	%rd1, [_Z17reduction_Kernel2iPfS__param_2];
	cvta.to.global.u64 	%rd3, %rd2;
	mov.u32 	%r1, %tid.x;
	mov.u32 	%r2, %ntid.x;
	mov.u32 	%r3, %ctaid.x;
	mul.lo.s32 	%r5, %r2, %r3;
	shl.b32 	%r6, %r5, 1;
	add.s32 	%r7, %r6, %r1;
	mul.wide.s32 	%rd4, %r7, 4;
	add.s64 	%rd5, %rd3, %rd4;
	ld.global.f32 	%f13, [%rd5];
	shl.b32 	%r8, %r2, 2;
	cvt.u64.u32 	%rd6, %r8;
	add.s64 	%rd7, %rd5, %rd6;
	ld.global.f32 	%f14, [%rd7];
	add.f32 	%f15, %f13, %f14;
	shl.b32 	%r9, %r1, 2;
	mov.u32 	%r10, sharedData;
	add.s32 	%r4, %r10, %r9;
	st.shared.f32 	[%r4], %f15;
	bar.sync 	0;
	setp.lt.u32 	%p1, %r2, 1024;
	@%p1 bra 	$L__BB1_4;
	setp.gt.u32 	%p5, %r1, 511;
	@%p5 bra 	$L__BB1_3;
	ld.shared.f32 	%f16, [%r4+2048];
	ld.shared.f32 	%f17, [%r4];
	add.f32 	%f18, %f16, %f17;
	st.shared.f32 	[%r4], %f18;
$L__BB1_3:
	bar.sync 	0;
	bra.uni 	$L__BB1_5;
$L__BB1_4:
	setp.lt.u32 	%p2, %r2, 512;
	@%p2 bra 	$L__BB1_8;
$L__BB1_5:
	setp.gt.u32 	%p6, %r1, 255;
	@%p6 bra 	$L__BB1_7;
	ld.shared.f32 	%f19, [%r4+1024];
	ld.shared.f32 	%f20, [%r4];
	add.f32 	%f21, %f19, %f20;
	st.shared.f32 	[%r4], %f21;
$L__BB1_7:
	bar.sync 	0;
	bra.uni 	$L__BB1_9;
$L__BB1_8:
	setp.lt.u32 	%p3, %r2, 256;
	@%p3 bra 	$L__BB1_12;
$L__BB1_9:
	setp.gt.u32 	%p7, %r1, 127;
	@%p7 bra 	$L__BB1_11;
	ld.shared.f32 	%f22, [%r4+512];
	ld.shared.f32 	%f23, [%r4];
	add.f32 	%f24, %f22, %f23;
	st.shared.f32 	[%r4], %f24;
$L__BB1_11:
	bar.sync 	0;
	bra.uni 	$L__BB1_13;
$L__BB1_12:
	setp.lt.u32 	%p4, %r2, 128;
	@%p4 bra 	$L__BB1_16;
$L__BB1_13:
	setp.gt.u32 	%p8, %r1, 63;
	@%p8 bra 	$L__BB1_15;
	ld.shared.f32 	%f25, [%r4+256];
	ld.shared.f32 	%f26, [%r4];
	add.f32 	%f27, %f25, %f26;
	st.shared.f32 	[%r4], %f27;
$L__BB1_15:
	bar.sync 	0;
$L__BB1_16:
	setp.gt.u32 	%p9, %r1, 31;
	mov.f32 	%f38, 0f00000000;
	@%p9 bra 	$L__BB1_18;
	ld.shared.f32 	%f38, [%r4];
$L__BB1_18:
	setp.gt.u32 	%p10, %r1, 31;
	setp.lt.u32 	%p11, %r2, 64;
	or.pred  	%p12, %p10, %p11;
	@%p12 bra 	$L__BB1_20;
	ld.shared.f32 	%f29, [%r4+128];
	add.f32 	%f38, %f38, %f29;
	st.shared.f32 	[%r4], %f38;
	bar.warp.sync 	-1;
$L__BB1_20:
	setp.gt.u32 	%p13, %r1, 15;
	setp.lt.u32 	%p14, %r2, 32;
	or.pred  	%p15, %p13, %p14;
	@%p15 bra 	$L__BB1_22;
	ld.shared.f32 	%f30, [%r4+64];
	add.f32 	%f38, %f38, %f30;
	bar.warp.sync 	-1;
	st.shared.f32 	[%r4], %f38;
	bar.warp.sync 	-1;
$L__BB1_22:
	setp.gt.u32 	%p16, %r1, 7;
	setp.lt.u32 	%p17, %r2, 16;
	or.pred  	%p18, %p16, %p17;
	@%p18 bra 	$L__BB1_24;
	ld.shared.f32 	%f31, [%r4+32];
	add.f32 	%f38, %f38, %f31;
	bar.warp.sync 	-1;
	st.shared.f32 	[%r4], %f38;
	bar.warp.sync 	-1;
$L__BB1_24:
	setp.gt.u32 	%p19, %r1, 3;
	setp.lt.u32 	%p20, %r2, 8;
	or.pred  	%p21, %p19, %p20;
	@%p21 bra 	$L__BB1_26;
	ld.shared.f32 	%f32, [%r4+16];
	add.f32 	%f38, %f38, %f32;
	bar.warp.sync 	-1;
	st.shared.f32 	[%r4], %f38;
	bar.warp.sync 	-1;
$L__BB1_26:
	setp.gt.u32 	%p22, %r1, 1;
	setp.lt.u32 	%p23, %r2, 4;
	or.pred  	%p24, %p22, %p23;
	@%p24 bra 	$L__BB1_28;
	ld.shared.f32 	%f33, [%r4+8];
	add.f32 	%f38, %f38, %f33;
	bar.warp.sync 	-1;
	st.shared.f32 	[%r4], %f38;
	bar.warp.sync 	-1;
$L__BB1_28:
	setp.ne.s32 	%p25, %r1, 0;
	setp.lt.u32 	%p26, %r2, 2;
	or.pred  	%p27, %p25, %p26;
	@%p27 bra 	$L__BB1_30;
	ld.shared.f32 	%f34, [sharedData+4];
	add.f32 	%f35, %f38, %f34;
	bar.warp.sync 	-1;
	st.shared.f32 	[sharedData], %f35;
	bar.warp.sync 	-1;
	bra.uni 	$L__BB1_31;
$L__BB1_30:
	setp.ne.s32 	%p28, %r1, 0;
	@%p28 bra 	$L__BB1_32;
$L__BB1_31:
	ld.shared.f32 	%f36, [sharedData];
	cvta.to.global.u64 	%rd8, %rd1;
	mul.wide.u32 	%rd9, %r3, 4;
	add.s64 	%rd10, %rd8, %rd9;
	st.global.f32 	[%rd10], %f36;
$L__BB1_32:
	ret;

}
	// .globl	_ZN3cub18CUB_300001_SM_10006detail11EmptyKernelIvEEvv
.visible .entry _ZN3cub18CUB_300001_SM_10006detail11EmptyKernelIvEEvv()
{


	ret;

}
	// .globl	_ZN3cub18CUB_300001_SM_10006detail6reduce28DeviceReduceSingleTileKernelINS2_10policy_hubIfjN4cuda3std3__44plusIfEEE10Policy1000EN6thrust24THRUST_300001_SM_1000_NS10device_ptrIfEEPfjS9_ffNS7_10__identityEEEvT0_T1_T2_T3_T4_T6_
.visible .entry _ZN3cub18CUB_300001_SM_10006detail6reduce28DeviceReduceSingleTileKernelINS2_10policy_hubIfjN4cuda3std3__44plusIfEEE10Policy1000EN6thrust24THRUST_300001_SM_1000_NS10device_ptrIfEEPfjS9_ffNS7_10__identityEEEvT0_T1_T2_T3_T4_T6_(
	.param .align 8 .b8 _ZN3cub18CUB_300001_SM_10006detail6reduce28DeviceReduceSingleTileKernelINS2_10policy_hubIfjN4cuda3std3__44plusIfEEE10Policy1000EN6thrust24THRUST_300001_SM_1000_NS10device_ptrIfEEPfjS9_ffNS7_10__identityEEEvT0_T1_T2_T3_T4_T6__param_0[8],
	.param .u64 .ptr .align 1 _ZN3cub18CUB_300001_SM_10006detail6reduce28DeviceReduceSingleTileKernelINS2_10policy_hubIfjN4cuda3std3__44plusIfEEE10Policy1000EN6thrust24THRUST_300001_SM_1000_NS10device_ptrIfEEPfjS9_ffNS7_10__identityEEEvT0_T1_T2_T3_T4_T6__param_1,
	.param .u32 _ZN3cub18CUB_300001_SM_10006detail6reduce28DeviceReduceSingleTileKernelINS2_10policy_hubIfjN4cuda3std3__44plusIfEEE10Policy1000EN6thrust24THRUST_300001_SM_1000_NS10device_ptrIfEEPfjS9_ffNS7_10__identityEEEvT0_T1_T2_T3_T4_T6__param_2,
	.param .align 1 .b8 _ZN3cub18CUB_300001_SM_10006detail6reduce28DeviceReduceSingleTileKernelINS2_10policy_hubIfjN4cuda3std3__44plusIfEEE10Policy1000EN6thrust24THRUST_300001_SM_1000_NS10device_ptrIfEEPfjS9_ffNS7_10__identityEEEvT0_T1_T2_T3_T4_T6__param_3[1],
	.param .f32 _ZN3cub18CUB_300001_SM_10006detail6reduce28DeviceReduceSingleTileKernelINS2_10policy_hubIfjN4cuda3std3__44plusIfEEE10Policy1000EN6thrust24THRUST_300001_SM_1000_NS10device_ptrIfEEPfjS9_ffNS7_10__identityEEEvT0_T1_T2_T3_T4_T6__param_4,
	.param .align 1 .b8 _ZN3cub18CUB_300001_SM_10006detail6reduce28DeviceReduceSingleTileKernelINS2_10policy_hubIfjN4cuda3std3__44plusIfEEE10Policy1000EN6thrust24THRUST_300001_SM_1000_NS10device_ptrIfEEPfjS9_ffNS7_10__identityEEEvT0_T1_T2_T3_T4_T6__param_5[1]
)
.maxntid 512
.minnctapersm 1
{
	.reg .pred 	%p<67>;
	.reg .b32 	%r<211>;
	.reg .b32 	%f<384>;
	.reg .b64 	%rd<84>;
	// demoted variable
	.shared .align 4 .b8 _ZZN3cub18CUB_300001_SM_10006detail6reduce28DeviceReduceSingleTileKernelINS2_10policy_hubIfjN4cuda3std3__44plusIfEEE10Policy1000EN6thrust24THRUST_300001_SM_1000_NS10device_ptrIfEEPfjS9_ffNS7_10__identityEEEvT0_T1_T2_T3_T4_T6_E12temp_storage[84];
	ld.param.u64 	%rd9, [_ZN3cub18CUB_300001_SM_10006detail6reduce28DeviceReduceSingleTileKernelINS2_10policy_hubIfjN4cuda3std3__44plusIfEEE10Policy1000EN6thrust24THRUST_300001_SM_1000_NS10device_ptrIfEEPfjS9_ffNS7_10__identityEEEvT0_T1_T2_T3_T4_T6__param_0];
	ld.param.u64 	%rd10, [_ZN3cub18CUB_300001_SM_10006detail6reduce28DeviceReduceSingleTileKernelINS2_10policy_hubIfjN4cuda3std3__44plusIfEEE10Policy1000EN6thrust24THRUST_300001_SM_1000_NS10device_ptrIfEEPfjS9_ffNS7_10__identityEEEvT0_T1_T2_T3_T4_T6__param_1];
	ld.param.u32 	%r51, [_ZN3cub18CUB_300001_SM_10006detail6reduce28DeviceReduceSingleTileKernelINS2_10policy_hubIfjN4cuda3std3__44plusIfEEE10Policy1000EN6thrust24THRUST_300001_SM_1000_NS10device_ptrIfEEPfjS9_ffNS7_10__identityEEEvT0_T1_T2_T3_T4_T6__param_2];
	ld.param.f32 	%f42, [_ZN3cub18CUB_300001_SM_10006detail6reduce28DeviceReduceSingleTileKernelINS2_10policy_hubIfjN4cuda3std3__44plusIfEEE10Policy1000EN6thrust24THRUST_300001_SM_1000_NS10device_ptrIfEEPfjS9_ffNS7_10__identityEEEvT0_T1_T2_T3_T4_T6__param_4];
	cvta.to.global.u64 	%rd1, %rd10;
	setp.ne.s32 	%p1, %r51, 0;
	@%p1 bra 	$L__BB3_3;
	mov.u32 	%r193, %tid.x;
	setp.ne.s32 	%p66, %r193, 0;
	@%p66 bra 	$L__BB3_52;
	st.global.f32 	[%rd1], %f42;
	bra.uni 	$L__BB3_52;
$L__BB3_3:
	cvta.to.global.u64 	%rd2, %rd9;
	setp.gt.u32 	%p2, %r51, 8191;
	@%p2 bra 	$L__BB3_28;
	mov.u32 	%r1, %tid.x;
	setp.ge.u32 	%p24, %r1, %r51;
	mov.f32 	%f371, 0f00000000;
	mov.u32 	%r197, %r1;
	@%p24 bra 	$L__BB3_6;
	mul.wide.u32 	%rd73, %r1, 4;
	add.s64 	%rd74, %rd2, %rd73;
	ld.global.f32 	%f371, [%rd74];
	add.s32 	%r197, %r1, 512;
$L__BB3_6:
	setp.ge.u32 	%p25, %r197, %r51;
	@%p25 bra 	$L__BB3_19;
	not.b32 	%r120, %r197;
	add.s32 	%r121, %r51, %r120;
	shr.u32 	%r122, %r121, 9;
	add.s32 	%r4, %r122, 1;
	and.b32  	%r5, %r4, 15;
	setp.lt.u32 	%p26, %r121, 7680;
	@%p26 bra 	$L__BB3_10;
	and.b32  	%r123, %r4, 16777200;
	neg.s32 	%r195, %r123;
	mul.wide.u32 	%rd75, %r197, 4;
	add.s64 	%rd76, %rd75, %rd2;
	add.s64 	%rd82, %rd76, 16384;
$L__BB3_9:
	.pragma "nounroll";
	ld.global.f32 	%f205, [%rd82+-16384];
	add.f32 	%f206, %f371, %f205;
	ld.global.f32 	%f207, [%rd82+-14336];
	add.f32 	%f208, %f206, %f207;
	ld.global.f32 	%f209, [%rd82+-12288];
	add.f32 	%f210, %f208, %f209;
	ld.global.f32 	%f211, [%rd82+-10240];
	add.f32 	%f212, %f210, %f211;
	ld.global.f32 	%f213, [%rd82+-8192];
	add.f32 	%f214, %f212, %f213;
	ld.global.f32 	%f215, [%rd82+-6144];
	add.f32 	%f216, %f214, %f215;
	ld.global.f32 	%f217, [%rd82+-4096];
	add.f32 	%f218, %f216, %f217;
	ld.global.f32 	%f219, [%rd82+-2048];
	add.f32 	%f220, %f218, %f219;
	ld.global.f32 	%f221, [%rd82];
	add.f32 	%f222, %f220, %f221;
	ld.global.f32 	%f223, [%rd82+2048];
	add.f32 	%f224, %f222, %f223;
	ld.global.f32 	%f225, [%rd82+4096];
	add.f32 	%f226, %f224, %f225;
	ld.global.f32 	%f227, [%rd82+6144];
	add.f32 	%f228, %f226, %f227;
	ld.global.f32 	%f229, [%rd82+8192];
	add.f32 	%f230, %f228, %f229;
	ld.global.f32 	%f231, [%rd82+10240];
	add.f32 	%f232, %f230, %f231;
	ld.global.f32 	%f233, [%rd82+12288];
	add.f32 	%f234, %f232, %f233;
	ld.global.f32 	%f235, [%rd82+14336];
	add.f32 	%f371, %f234, %f235;
	add.s32 	%r197, %r197, 8192;
	add.s32 	%r195, %r195, 16;
	add.s64 	%rd82, %rd82, 32768;
	setp.ne.s32 	%p27, %r195, 0;
	@%p27 bra 	$L__BB3_9;
$L__BB3_10:
	setp.eq.s32 	%p28, %r5, 0;
	@%p28 bra 	$L__BB3_19;
	and.b32  	%r12, %r4, 7;
	setp.lt.u32 	%p29, %r5, 8;
	@%p29 bra 	$L__BB3_13;
	mul.wide.u32 	%rd77, %r197, 4;
	add.s64 	%rd78, %rd2, %rd77;
	ld.global.f32 	%f237, [%rd78];
	add.f32 	%f238, %f371, %f237;
	ld.global.f32 	%f239, [%rd78+2048];
	add.f32 	%f240, %f238, %f239;
	ld.global.f32 	%f241, [%rd78+4096];
	add.f32 	%f242, %f240, %f241;
	ld.global.f32 	%f243, [%rd78+6144];
	add.f32 	%f244, %f242, %f243;
	ld.global.f32 	%f245, [%rd78+8192];
	add.f32 	%f246, %f244, %f245;
	ld.global.f32 	%f247, [%rd78+10240];
	add.f32 	%f248, %f246, %f247;
	ld.global.f32 	%f249, [%rd78+12288];
	add.f32 	%f250, %f248, %f249;
	ld.global.f32 	%f251, [%rd78+14336];
	add.f32 	%f371, %f250, %f251;
	add.s32 	%r197, %r197, 4096;
$L__BB3_13:
	setp.eq.s32 	%p30, %r12, 0;
	@%p30 bra 	$L__BB3_19;
	and.b32  	%r15, %r4, 3;
	setp.lt.u32 	%p31, %r12, 4;
	@%p31 bra 	$L__BB3_16;
	mul.wide.u32 	%rd79, %r197, 4;
	add.s64 	%rd80, %rd2, %rd79;
	ld.global.f32 	%f253, [%rd80];
	add.f32 	%f254, %f371, %f253;
	ld.global.f32 	%f255, [%rd80+2048];
	add.f32 	%f256, %f254, %f255;
	ld.global.f32 	%f257, [%rd80+4096];
	add.f32 	%f258, %f256, %f257;
	ld.global.f32 	%f259, [%rd80+6144];
	add.f32 	%f371, %f258, %f259;
	add.s32 	%r197, %r197, 2048;
$L__BB3_16:
	setp.eq.s32 	%p32, %r15, 0;
	@%p32 bra 	$L__BB3_19;
	mul.wide.u32 	%rd81, %r197, 4;
	add.s64 	%rd83, %rd2, %rd81;
	neg.s32 	%r200, %r15;
$L__BB3_18:
	.pragma "nounroll";
	ld.global.f32 	%f260, [%rd83];
	add.f32 	%f371, %f371, %f260;
	add.s64 	%rd83, %rd83, 2048;
	add.s32 	%r200, %r200, 1;
	setp.ne.s32 	%p33, %r200, 0;
	@%p33 bra 	$L__BB3_18;
$L__BB3_19:
	setp.lt.u32 	%p34, %r51, 512;
	@%p34 bra 	$L__BB3_24;
	// begin inline asm
	mov.u32 %r162, %laneid;
	// end inline asm
	mov.b32 	%r164, %f371;
	mov.b32 	%r165, 1;
	mov.b32 	%r186, 31;
	mov.b32 	%r187, -1;
	// begin inline asm
	shfl.sync.down.b32 %r163, %r164, %r165, %r186, %r187;
	// end inline asm
	setp.gt.s32 	%p58, %r162, 30;
	mov.b32 	%f319, %r163;
	add.f32 	%f320, %f371, %f319;
	selp.f32 	%f321, %f371, %f320, %p58;
	mov.b32 	%r169, %f321;
	mov.b32 	%r170, 2;
	// begin inline asm
	shfl.sync.down.b32 %r168, %r169, %r170, %r186, %r187;
	// end inline asm
	setp.gt.s32 	%p59, %r162, 29;
	mov.b32 	%f322, %r168;
	add.f32 	%f323, %f321, %f322;
	selp.f32 	%f324, %f321, %f323, %p59;
	mov.b32 	%r174, %f324;
	mov.b32 	%r175, 4;
	// begin inline asm
	shfl.sync.down.b32 %r173, %r174, %r175, %r186, %r187;
	// end inline asm
	setp.gt.s32 	%p60, %r162, 27;
	mov.b32 	%f325, %r173;
	add.f32 	%f326, %f324, %f325;
	selp.f32 	%f327, %f324, %f326, %p60;
	mov.b32 	%r179, %f327;
	mov.b32 	%r180, 8;
	// begin inline asm
	shfl.sync.down.b32 %r178, %r179, %r180, %r186, %r187;
	// end inline asm
	setp.gt.s32 	%p61, %r162, 23;
	mov.b32 	%f328, %r178;
	add.f32 	%f329, %f327, %f328;
	selp.f32 	%f330, %f327, %f329, %p61;
	mov.b32 	%r184, %f330;
	mov.b32 	%r185, 16;
	// begin inline asm
	shfl.sync.down.b32 %r183, %r184, %r185, %r186, %r187;
	// end inline asm
	setp.gt.s32 	%p62, %r162, 15;
	mov.b32 	%f331, %r183;
	add.f32 	%f16, %f330, %f331;
	selp.f32 	%f383, %f330, %f16, %p62;
	setp.ne.s32 	%p63, %r162, 0;
	@%p63 bra 	$L__BB3_22;
	shr.u32 	%r188, %r1, 3;
	and.b32  	%r189, %r188, 124;
	mov.u32 	%r190, _ZZN3cub18CUB_300001_SM_10006detail6reduce28DeviceReduceSingleTileKernelINS2_10policy_hubIfjN4cuda3std3__44plusIfEEE10Policy1000EN6thrust24THRUST_300001_SM_1000_NS10device_ptrIfEEPfjS9_ffNS7_10__identityEEEvT0_T1_T2_T3_T4_T6_E12temp_storage;
	add.s32 	%r191, %r190, %r189;
	st.shared.f32 	[%r191+16], %f16;
$L__BB3_22:
	bar.sync 	0;
	setp.ne.s32 	%p64, %r1, 0;
	@%p64 bra 	$L__BB3_50;
	ld.shared.f32 	%f332, [_ZZN3cub18CUB_300001_SM_10006detail6reduce28DeviceReduceSingleTileKernelINS2_10policy_hubIfjN4cuda3std3__44plusIfEEE10Policy1000EN6thrust24THRUST_300001_SM_1000_NS10device_ptrIfEEPfjS9_ffNS7_10__identityEEEvT0_T1_T2_T3_T4_T6_E12temp_storage+20];
	add.f32 	%f333, %f383, %f332;
	ld.shared.f32 	%f334, [_ZZN3cub18CUB_300001_SM_10006detail6reduce28DeviceReduceSingleTileKernelINS2_10policy_hubIfjN4cuda3std3__44plusIfEEE10Policy1000EN6thrust24THRUST_300001_SM_1000_NS10device_ptrIfEEPfjS9_ffNS7_10__identityEEEvT0_T1_T2_T3_T4_T6_E12temp_storage+24];
	add.f32 	%f335, %f333, %f334;
	ld.shared.f32 	%f336, [_ZZN3cub18CUB_300001_SM_10006detail6reduce28DeviceReduceSingleTileKernelINS2_10policy_hubIfjN4cuda3std3__44plusIfEEE10Policy1000EN6thrust24THRUST_300001_SM_1000_NS10device_ptrIfEEPfjS9_ffNS7_10__identityEEEvT0_T1_T2_T3_T4_T6_E12temp_storage+28];
	add.f32 	%f337, %f335, %f336;
	ld.shared.f32 	%f338, [_ZZN3cub18CUB_300001_SM_10006detail6reduce28DeviceReduceSingleTileKernelINS2_10policy_hubIfjN4cuda3std3__44plusIfEEE10Policy1000EN6thrust24THRUST_300001_SM_1000_NS10device_ptrIfEEPfjS9_ffNS7_10__identityEEEvT0_T1_T2_T3_T4_T6_E12temp_storage+32];
	add.f32 	%f339, %f337, %f338;
	ld.shared.f32 	%f340, [_ZZN3cub18CUB_300001_SM_10006detail6reduce28DeviceReduceSingleTileKernelINS2_10policy_hubIfjN4cuda3std3__44plusIfEEE10Policy1000EN6thrust24THRUST_300001_SM_1000_NS10device_ptrIfEEPfjS9_ffNS7_10__identityEEEvT0_T1_T2_T3_T4_T6_E12temp_storage+36];
	add.f32 	%f341, %f339, %f340;
	ld.shared.f32 	%f342, [_ZZN3cub18CUB_300001_SM_10006detail6reduce28DeviceReduceSingleTileKernelINS2_10policy_hubIfjN4cuda3std3__44plusIfEEE10Policy1000EN6thrust24THRUST_300001_SM_1000_NS10device_ptrIfEEPfjS9_ffNS7_10__identityEEEvT0_T1_T2_T3_T4_T6_E12temp_storage+40];
	add.f32 	%f343, %f341, %f342;
	ld.shared.f32 	%f344, [_ZZN3cub18CUB_300001_SM_10006detail6reduce28DeviceReduceSingleTileKernelINS2_10policy_hubIfjN4cuda3std3__44plusIfEEE10Policy1000EN6thrust24THRUST_300001_SM_1000_NS10device_ptrIfEEPfjS9_ffNS7_10__identityEEEvT0_T1_T2_T3_T4_T6_E12temp_storage+44];
	add.f32 	%f345, %f343, %f344;
	ld.shared.f32 	%f346, [_ZZN3cub18CUB_300001_SM_10006detail6reduce28DeviceReduceSingleTileKernelINS2_10policy_hubIfjN4cuda3std3__44plusIfEEE10Policy1000EN6thrust24THRUST_300001_SM_1000_NS10device_ptrIfEEPfjS9_ffNS7_10__identityEEEvT0_T1_T2_T3_T4_T6_E12temp_storage+48];
	add.f32 	%f347, %f345, %f346;
	ld.shared.f32 	%f348, [_ZZN3cub18CUB_300001_SM_10006detail6reduce28DeviceReduceSingleTileKernelINS2_10policy_hubIfjN4cuda3std3__44plusIfEEE10Policy1000EN6thrust24THRUST_300001_SM_1000_NS10device_ptrIfEEPfjS9_ffNS7_10__identityEEEvT0_T1_T2_T3_T4_T6_E12temp_storage+52];
	add.f32 	%f349, %f347, %f348;
	ld.shared.f32 	%f350, [_ZZN3cub18CUB_300001_SM_10006detail6reduce28DeviceReduceSingleTileKernelINS2_10policy_hubIfjN4cuda3std3__44plusIfEEE10Policy1000EN6thrust24THRUST_300001_SM_1000_NS10device_ptrIfEEPfjS9_ffNS7_10__identityEEEvT0_T1_T2_T3_T4_T6_E12temp_storage+56];
	add.f32 	%f351, %f349, %f350;
	ld.shared.f32 	%f352, [_ZZN3cub18CUB_300001_SM_10006detail6reduce28DeviceReduceSingleTileKernelINS2_10policy_hubIfjN4cuda3std3__44plusIfEEE10Policy1000EN6thrust24THRUST_300001_SM_1000_NS10device_ptrIfEEPfjS9_ffNS7_10__identityEEEvT0_T1_T2_T3_T4_T6_E12temp_storage+60];
	add.f32 	%f353, %f351, %f352;
	ld.shared.f32 	%f354, [_ZZN3cub18CUB_300001_SM_10006detail6reduce28DeviceReduceSingleTileKernelINS2_10policy_hubIfjN4cuda3std3__44plusIfEEE10Policy1000EN6thrust24THRUST_300001_SM_1000_NS10device_ptrIfEEPfjS9_ffNS7_10__identityEEEvT0_T1_T2_T3_T4_T6_E12temp_storage+64];
	add.f32 	%f355, %f353, %f354;
	ld.shared.f32 	%f356, [_ZZN3cub18CUB_300001_SM_10006detail6reduce28DeviceReduceSingleTileKernelINS2_10policy_hubIfjN4cuda3std3__44plusIfEEE10Policy1000EN6thrust24THRUST_300001_SM_1000_NS10device_ptrIfEEPfjS9_ffNS7_10__identityEEEvT0_T1_T2_T3_T4_T6_E12temp_storage+68];
	add.f32 	%f357, %f355, %f356;
	ld.shared.f32 	%f358, [_ZZN3cub18CUB_300001_SM_10006detail6reduce28DeviceReduceSingleTileKernelINS2_10policy_hubIfjN4cuda3std3__44plusIfEEE10Policy1000EN6thrust24THRUST_300001_SM_1000_NS10device_ptrIfEEPfjS9_ffNS7_10__identityEEEvT0_T1_T2_T3_T4_T6_E12temp_storage+72];
	add.f32 	%f359, %f357, %f358;
	ld.shared.f32 	%f360, [_ZZN3cub18CUB_300001_SM_10006detail6reduce28DeviceReduceSingleTileKernelINS2_10policy_hubIfjN4cuda3std3__44plusIfEEE10Policy1000EN6thrust24THRUST_300001_SM_1000_NS10device_ptrIfEEPfjS9_ffNS7_10__identityEEEvT0_T1_T2_T3_T4_T6_E12temp_storage+76];
	add.f32 	%f383, %f359, %f360;
	bra.uni 	$L__BB3_50;
$L__BB3_24:
	// begin inline asm
	mov.u32 %r124, %laneid;
	// end inline asm
	and.b32  	%r150, %r1, 992;
	add.s32 	%r151, %r150, 32;
	setp.gt.u32 	%p35, %r151, %r51;
	not.b32 	%r152, %r150;
	add.s32 	%r153, %r51, %r152;
	selp.b32 	%r148, %r153, 31, %p35;
	mov.b32 	%r126, %f371;
	mov.b32 	%r127, 1;
	mov.b32 	%r149, -1;
	// begin inline asm
	shfl.sync.down.b32 %r125, %r126, %r127, %r148, %r149;
	// end inline asm
	setp.lt.s32 	%p36, %r124, %r148;
	mov.b32 	%f261, %r125;
	add.f32 	%f262, %f371, %f261;
	selp.f32 	%f263, %f262, %f371, %p36;
	mov.b32 	%r131, %f263;
	mov.b32 	%r132, 2;
	// begin inline asm
	shfl.sync.down.b32 %r130, %r131, %r132, %r148, %r149;
	// end inline asm
	add.s32 	%r154, %r124, 2;
	setp.gt.s32 	%p37, %r154, %r148;
	mov.b32 	%f264, %r130;
	add.f32 	%f265, %f263, %f264;
	selp.f32 	%f266, %f263, %f265, %p37;
	mov.b32 	%r136, %f266;
	mov.b32 	%r137, 4;
	// begin inline asm
	shfl.sync.down.b32 %r135, %r136, %r137, %r148, %r149;
	// end inline asm
	add.s32 	%r155, %r124, 4;
	setp.gt.s32 	%p38, %r155, %r148;
	mov.b32 	%f267, %r135;
	add.f32 	%f268, %f266, %f267;
	selp.f32 	%f269, %f266, %f268, %p38;
	mov.b32 	%r141, %f269;
	mov.b32 	%r142, 8;
	// begin inline asm
	shfl.sync.down.b32 %r140, %r141, %r142, %r148, %r149;
	// end inline asm
	add.s32 	%r156, %r124, 8;
	setp.gt.s32 	%p39, %r156, %r148;
	mov.b32 	%f270, %r140;
	add.f32 	%f271, %f269, %f270;
	selp.f32 	%f272, %f269, %f271, %p39;
	mov.b32 	%r146, %f272;
	mov.b32 	%r147, 16;
	// begin inline asm
	shfl.sync.down.b32 %r145, %r146, %r147, %r148, %r149;
	// end inline asm
	add.s32 	%r157, %r124, 16;
	setp.gt.s32 	%p40, %r157, %r148;
	mov.b32 	%f273, %r145;
	add.f32 	%f274, %f272, %f273;
	selp.f32 	%f383, %f272, %f274, %p40;
	setp.ne.s32 	%p41, %r124, 0;
	@%p41 bra 	$L__BB3_26;
	shr.u32 	%r158, %r1, 3;
	and.b32  	%r159, %r158, 124;
	mov.u32 	%r160, _ZZN3cub18CUB_300001_SM_10006detail6reduce28DeviceReduceSingleTileKernelINS2_10policy_hubIfjN4cuda3std3__44plusIfEEE10Policy1000EN6thrust24THRUST_300001_SM_1000_NS10device_ptrIfEEPfjS9_ffNS7_10__identityEEEvT0_T1_T2_T3_T4_T6_E12temp_storage;
	add.s32 	%r161, %r160, %r159;
	st.shared.f32 	[%r161+16], %f383;
$L__BB3_26:
	bar.sync 	0;
	setp.ne.s32 	%p42, %r1, 0;
	@%p42 bra 	$L__BB3_50;
	setp.gt.u32 	%p43, %r51, 32;
	ld.shared.f32 	%f275, [_ZZN3cub18CUB_300001_SM_10006detail6reduce28DeviceReduceSingleTileKernelINS2_10policy_hubIfjN4cuda3std3__44plusIfEEE10Policy1000EN6thrust24THRUST_300001_SM_1000_NS10device_ptrIfEEPfjS9_ffNS7_10__identityEEEvT0_T1_T2_T3_T4_T6_E12temp_storage+20];
	add.f32 	%f276, %f383, %f275;
	selp.f32 	%f277, %f276, %f383, %p43;
	setp.gt.u32 	%p44, %r51, 64;
	ld.shared.f32 	%f278, [_ZZN3cub18CUB_300001_SM_10006detail6reduce28DeviceReduceSingleTileKernelINS2_10policy_hubIfjN4cuda3std3__44plusIfEEE10Policy1000EN6thrust24THRUST_300001_SM_1000_NS10device_ptrIfEEPfjS9_ffNS7_10__identityEEEvT0_T1_T2_T3_T4_T6_E12temp_storage+24];
	add.f32 	%f279, %f278, %f277;
	selp.f32 	%f280, %f279, %f277, %p44;
	setp.gt.u32 	%p45, %r51, 96;
	ld.shared.f32 	%f281, [_ZZN3cub18CUB_300001_SM_10006detail6reduce28DeviceReduceSingleTileKernelINS2_10policy_hubIfjN4cuda3std3__44plusIfEEE10Policy1000EN6thrust24THRUST_300001_SM_1000_NS10device_ptrIfEEPfjS9_ffNS7_10__identityEEEvT0_T1_T2_T3_T4_T6_E12temp_storage+28];
	add.f32 	%f282, %f281, %f280;
	selp.f32 	%f283, %f282, %f280, %p45;
	setp.gt.u32 	%p46, %r51, 128;
	ld.shared.f32 	%f284, [_ZZN3cub18CUB_300001_SM_10006detail6reduce28DeviceReduceSingleTileKernelINS2_10policy_hubIfjN4cuda3std3__44plusIfEEE10Policy1000EN6thrust24THRUST_300001_SM_1000_NS10device_ptrIfEEPfjS9_ffNS7_10__identityEEEvT0_T1_T2_T3_T4_T6_E12temp_storage+32];
	add.f32 	%f285, %f284, %f283;
	selp.f32 	%f286, %f285, %f283, %p46;
	setp.gt.u32 	%p47, %r51, 160;
	ld.shared.f32 	%f287, [_ZZN3cub18CUB_300001_SM_10006detail6reduce28DeviceReduceSingleTileKernelINS2_10policy_hubIfjN4cuda3std3__44plusIfEEE10Policy1000EN6thrust24THRUST_300001_SM_1000_NS10device_ptrIfEEPfjS9_ffNS7_10__identityEEEvT0_T1_T2_T3_T4_T6_E12temp_storage+36];
	add.f32 	%f288, %f287, %f286;
	selp.f32 	%f289, %f288, %f286, %p47;
	setp.gt.u32 	%p48, %r51, 192;
	ld.shared.f32 	%f290, [_ZZN3cub18CUB_300001_SM_10006detail6reduce28DeviceReduceSingleTileKernelINS2_10policy_hubIfjN4cuda3std3__44plusIfEEE10Policy1000EN6thrust24THRUST_300001_SM_1000_NS10device_ptrIfEEPfjS9_ffNS7_10__identityEEEvT0_T1_T2_T3_T4_T6_E12temp_storage+40];
	add.f32 	%f291, %f290, %f289;
	selp.f32 	%f292, %f291, %f289, %p48;
	setp.gt.u32 	%p49, %r51, 224;
	ld.shared.f32 	%f293, [_ZZN3cub18CUB_300001_SM_10006detail6reduce28DeviceReduceSingleTileKernelINS2_10policy_hubIfjN4cuda3std3__44plusIfEEE10Policy1000EN6thrust24THRUST_300001_SM_1000_NS10device_ptrIfEEPfjS9_ffNS7_10__identityEEEvT0_T1_T2_T3_T4_T6_E12temp_storage+44];
	add.f32 	%f294, %f293, %f292;
	selp.f32 	%f295, %f294, %f292, %p49;
	setp.gt.u32 	%p50, %r51, 256;
	ld.shared.f32 	%f296, [_ZZN3cub18CUB_300001_SM_10006detail6reduce28DeviceReduceSingleTileKernelINS2_10policy_hubIfjN4cuda3std3__44plusIfEEE10Policy1000EN6thrust24THRUST_300001_SM_1000_NS10device_ptrIfEEPfjS9_ffNS7_10__identityEEEvT0_T1_T2_T3_T4_T6_E12temp_storage+48];
	add.f32 	%f297, %f296, %f295;
	selp.f32 	%f298, %f297, %f295, %p50;
	setp.gt.u32 	%p51, %r51, 288;
	ld.shared.f32 	%f299, [_ZZN3cub18CUB_300001_SM_10006detail6reduce28DeviceReduceSingleTileKernelINS2_10policy_hubIfjN4cuda3std3__44plusIfEEE10Policy1000EN6thrust24THRUST_300001_SM_1000_NS10device_ptrIfEEPfjS9_ffNS7_10__identityEEEvT0_T1_T2_T3_T4_T6_E12temp_storage+52];
	add.f32 	%f300, %f299, %f298;
	selp.f32 	%f301, %f300, %f298, %p51;
	setp.gt.u32 	%p52, %r51, 320;
	ld.shared.f32 	%f302, [_ZZN3cub18CUB_300001_SM_10006detail6reduce28DeviceReduceSingleTileKernelINS2_10policy_hubIfjN4cuda3std3__44plusIfEEE10Policy1000EN6thrust24THRUST_300001_SM_1000_NS10device_ptrIfEEPfjS9_ffNS7_10__identityEEEvT0_T1_T2_T3_T4_T6_E12temp_storage+56];
	add.f32 	%f303, %f302, %f301;
	selp.f32 	%f304, %f303, %f301, %p52;
	setp.gt.u32 	%p53, %r51, 352;
	ld.shared.f32 	%f305, [_ZZN3cub18CUB_300001_SM_10006detail6reduce28DeviceReduceSingleTileKernelINS2_10policy_hubIfjN4cuda3std3__44plusIfEEE10Policy1000EN6thrust24THRUST_300001_SM_1000_NS10device_ptrIfEEPfjS9_ffNS7_10__identityEEEvT0_T1_T2_T3_T4_T6_E12temp_storage+60];
	add.f32 	%f306, %f305, %f304;
	selp.f32 	%f307, %f306, %f304, %p53;
	setp.gt.u32 	%p54, %r51, 384;
	ld.shared.f32 	%f308, [_ZZN3cub18CUB_300001_SM_10006detail6reduce28DeviceReduceSingleTileKernelINS2_10policy_hubIfjN4cuda3std3__44plusIfEEE10Policy1000EN6thrust24THRUST_300001_SM_1000_NS10device_ptrIfEEPfjS9_ffNS7_10__identityEEEvT0_T1_T2_T3_T4_T6_E12temp_storage+64];
	add.f32 	%f309, %f308, %f307;
	selp.f32 	%f310, %f309, %f307, %p54;
	setp.gt.u32 	%p55, %r51, 416;
	ld.shared.f32 	%f311, [_ZZN3cub18CUB_300001_SM_10006detail6reduce28DeviceReduceSingleTileKernelINS2_10policy_hubIfjN4cuda3std3__44plusIfEEE10Policy1000EN6thrust24THRUST_300001_SM_1000_NS10device_ptrIfEEPfjS9_ffNS7_10__identityEEEvT0_T1_T2_T3_T4_T6_E12temp_storage+68];
	add.f32 	%f312, %f311, %f310;
	selp.f32 	%f313, %f312, %f310, %p55;
	setp.gt.u32 	%p56, %r51, 448;
	ld.shared.f32 	%f314, [_ZZN3cub18CUB_300001_SM_10006detail6reduce28DeviceReduceSingleTileKernelINS2_10policy_hubIfjN4cuda3std3__44plusIfEEE10Policy1000EN6thrust24THRUST_300001_SM_1000_NS10device_ptrIfEEPfjS9_ffNS7_10__identityEEEvT0_T1_T2_T3_T4_T6_E12temp_storage+72];
	add.f32 	%f315, %f314, %f313;
	selp.f32 	%f316, %f315, %f313, %p56;
	setp.gt.u32 	%p57, %r51, 480;
	ld.shared.f32 	%f317, [_ZZN3cub18CUB_300001_SM_10006detail6reduce28DeviceReduceSingleTileKernelINS2_10policy_hubIfjN4cuda3std3__44plusIfEEE10Policy1000EN6thrust24THRUST_300001_SM_1000_NS10device_ptrIfEEPfjS9_ffNS7_10__identityEEEvT0_T1_T2_T3_T4_T6_E12temp_storage+76];
	add.f32 	%f318, %f317, %f316;
	selp.f32 	%f383, %f318, %f316, %p57;
	bra.uni 	$L__BB3_50;
$L__BB3_28:
	mov.u32 	%r21, %tid.x;
	mul.wide.u32 	%rd11, %r21, 4;
	add.s64 	%rd12, %rd2, %rd11;
	ld.global.f32 	%f43, [%rd12];
	ld.global.f32 	%f44, [%rd12+2048];
	ld.global.f32 	%f45, [%rd12+4096];
	ld.global.f32 	%f46, [%rd12+6144];
	ld.global.f32 	%f47, [%rd12+8192];
	ld.global.f32 	%f48, [%rd12+10240];
	ld.global.f32 	%f49, [%rd12+12288];
	ld.global.f32 	%f50, [%rd12+14336];
	ld.global.f32 	%f51, [%rd12+16384];
	ld.global.f32 	%f52, [%rd12+18432];
	ld.global.f32 	%f53, [%rd12+20480];
	ld.global.f32 	%f54, [%rd12+22528];
	ld.global.f32 	%f55, [%rd12+24576];
	ld.global.f32 	%f56, [%rd12+26624];
	ld.global.f32 	%f57, [%rd12+28672];
	ld.global.f32 	%f58, [%rd12+30720];
	add.f32 	%f59, %f43, %f44;
	add.f32 	%f60, %f45, %f46;
	add.f32 	%f61, %f47, %f48;
	add.f32 	%f62, %f49, %f50;
	add.f32 	%f63, %f51, %f52;
	add.f32 	%f64, %f53, %f54;
	add.f32 	%f65, %f55, %f56;
	add.f32 	%f66, %f57, %f58;
	add.f32 	%f67, %f59, %f60;
	add.f32 	%f68, %f61, %f62;
	add.f32 	%f69, %f63, %f64;
	add.f32 	%f70, %f65, %f66;
	add.f32 	%f71, %f67, %f68;
	add.f32 	%f72, %f69, %f70;
	add.f32 	%f382, %f71, %f72;
	add.s32 	%r22, %r51, -8192;
	setp.lt.u32 	%p3, %r22, 8192;
	mov.b32 	%r202, 8192;
	@%p3 bra 	$L__BB3_32;
	mov.b32 	%r202, 8192;
$L__BB3_30:
	add.s32 	%r54, %r21, %r202;
	mul.wide.u32 	%rd13, %r54, 4;
	add.s64 	%rd14, %rd2, %rd13;
	ld.global.f32 	%f73, [%rd14];
	ld.global.f32 	%f74, [%rd14+2048];
	ld.global.f32 	%f75, [%rd14+4096];
	ld.global.f32 	%f76, [%rd14+6144];
	ld.global.f32 	%f77, [%rd14+8192];
	ld.global.f32 	%f78, [%rd14+10240];
	ld.global.f32 	%f79, [%rd14+12288];
	ld.global.f32 	%f80, [%rd14+14336];
	ld.global.f32 	%f81, [%rd14+16384];
	ld.global.f32 	%f82, [%rd14+18432];
	ld.global.f32 	%f83, [%rd14+20480];
	ld.global.f32 	%f84, [%rd14+22528];
	ld.global.f32 	%f85, [%rd14+24576];
	ld.global.f32 	%f86, [%rd14+26624];
	ld.global.f32 	%f87, [%rd14+28672];
	ld.global.f32 	%f88, [%rd14+30720];
	add.f32 	%f89, %f382, %f73;
	add.f32 	%f90, %f74, %f75;
	add.f32 	%f91, %f76, %f77;
	add.f32 	%f92, %f78, %f79;
	add.f32 	%f93, %f80, %f81;
	add.f32 	%f94, %f82, %f83;
	add.f32 	%f95, %f84, %f85;
	add.f32 	%f96, %f86, %f87;
	add.f32 	%f97, %f89, %f90;
	add.f32 	%f98, %f91, %f92;
	add.f32 	%f99, %f93, %f94;
	add.f32 	%f100, %f95, %f96;
	add.f32 	%f101, %f97, %f98;
	add.f32 	%f102, %f99, %f100;
	add.f32 	%f103, %f101, %f102;
	add.f32 	%f382, %f103, %f88;
	sub.s32 	%r55, %r51, %r202;
	setp.lt.u32 	%p4, %r55, 8192;
	@%p4 bra 	$L__BB3_46;
	add.s32 	%r202, %r202, 8192;
	setp.le.u32 	%p5, %r202, %r22;
	@%p5 bra 	$L__BB3_30;
$L__BB3_32:
	setp.le.u32 	%p6, %r51, %r202;
	sub.s32 	%r56, %r51, %r202;
	setp.ge.s32 	%p7, %r21, %r56;
	or.pred  	%p8, %p6, %p7;
	@%p8 bra 	$L__BB3_46;
	not.b32 	%r58, %r21;
	add.s32 	%r59, %r51, %r58;
	sub.s32 	%r60, %r59, %r202;
	shr.u32 	%r61, %r60, 9;
	add.s32 	%r26, %r61, 1;
	and.b32  	%r27, %r26, 15;
	setp.lt.u32 	%p9, %r60, 7680;
	mov.u32 	%r207, %r21;
	@%p9 bra 	$L__BB3_37;
	or.b32  	%r205, %r21, 4096;
	add.s32 	%r204, %r21, %r202;
	and.b32  	%r62, %r26, 16777200;
	neg.s32 	%r203, %r62;
$L__BB3_35:
	.pragma "nounroll";
	mul.wide.u32 	%rd15, %r204, 4;
	add.s64 	%rd16, %rd2, %rd15;
	ld.global.f32 	%f105, [%rd16];
	add.f32 	%f106, %f382, %f105;
	add.s32 	%r63, %r204, 512;
	mul.wide.u32 	%rd17, %r63, 4;
	add.s64 	%rd18, %rd2, %rd17;
	ld.global.f32 	%f107, [%rd18];
	add.f32 	%f108, %f106, %f107;
	add.s32 	%r64, %r204, 1024;
	mul.wide.u32 	%rd19, %r64, 4;
	add.s64 	%rd20, %rd2, %rd19;
	ld.global.f32 	%f109, [%rd20];
	add.f32 	%f110, %f108, %f109;
	add.s32 	%r65, %r204, 1536;
	mul.wide.u32 	%rd21, %r65, 4;
	add.s64 	%rd22, %rd2, %rd21;
	ld.global.f32 	%f111, [%rd22];
	add.f32 	%f112, %f110, %f111;
	add.s32 	%r66, %r204, 2048;
	mul.wide.u32 	%rd23, %r66, 4;
	add.s64 	%rd24, %rd2, %rd23;
	ld.global.f32 	%f113, [%rd24];
	add.f32 	%f114, %f112, %f113;
	add.s32 	%r67, %r204, 2560;
	mul.wide.u32 	%rd25, %r67, 4;
	add.s64 	%rd26, %rd2, %rd25;
	ld.global.f32 	%f115, [%rd26];
	add.f32 	%f116, %f114, %f115;
	add.s32 	%r68, %r204, 3072;
	mul.wide.u32 	%rd27, %r68, 4;
	add.s64 	%rd28, %rd2, %rd27;
	ld.global.f32 	%f117, [%rd28];
	add.f32 	%f118, %f116, %f117;
	add.s32 	%r69, %r204, 3584;
	mul.wide.u32 	%rd29, %r69, 4;
	add.s64 	%rd30, %rd2, %rd29;
	ld.global.f32 	%f119, [%rd30];
	add.f32 	%f120, %f118, %f119;
	add.s32 	%r70, %r204, 4096;
	mul.wide.u32 	%rd31, %r70, 4;
	add.s64 	%rd32, %rd2, %rd31;
	ld.global.f32 	%f121, [%rd32];
	add.f32 	%f122, %f120, %f121;
	add.s32 	%r71, %r204, 4608;
	mul.wide.u32 	%rd33, %r71, 4;
	add.s64 	%rd34, %rd2, %rd33;
	ld.global.f32 	%f123, [%rd34];
	add.f32 	%f124, %f122, %f123;
	add.s32 	%r72, %r204, 5120;
	mul.wide.u32 	%rd35, %r72, 4;
	add.s64 	%rd36, %rd2, %rd35;
	ld.global.f32 	%f125, [%rd36];
	add.f32 	%f126, %f124, %f125;
	add.s32 	%r73, %r204, 5632;
	mul.wide.u32 	%rd37, %r73, 4;
	add.s64 	%rd38, %rd2, %rd37;
	ld.global.f32 	%f127, [%rd38];
	add.f32 	%f128, %f126, %f127;
	add.s32 	%r74, %r204, 6144;
	mul.wide.u32 	%rd39, %r74, 4;
	add.s64 	%rd40, %rd2, %rd39;
	ld.global.f32 	%f129, [%rd40];
	add.f32 	%f130, %f128, %f129;
	add.s32 	%r75, %r204, 6656;
	mul.wide.u32 	%rd41, %r75, 4;
	add.s64 	%rd42, %rd2, %rd41;
	ld.global.f32 	%f131, [%rd42];
	add.f32 	%f132, %f130, %f131;
	add.s32 	%r76, %r204, 7168;
	mul.wide.u32 	%rd43, %r76, 4;
	add.s64 	%rd44, %rd2, %rd43;
	ld.global.f32 	%f133, [%rd44];
	add.f32 	%f134, %f132, %f133;
	add.s32 	%r77, %r204, 7680;
	mul.wide.u32 	%rd45, %r77, 4;
	add.s64 	%rd46, %rd2, %rd45;
	ld.global.f32 	%f135, [%rd46];
	add.f32 	%f382, %f134, %f135;
	add.s32 	%r205, %r205, 8192;
	add.s32 	%r204, %r204, 8192;
	add.s32 	%r203, %r203, 16;
	setp.ne.s32 	%p10, %r203, 0;
	@%p10 bra 	$L__BB3_35;
	add.s32 	%r207, %r205, -4096;
$L__BB3_37:
	setp.eq.s32 	%p11, %r27, 0;
	@%p11 bra 	$L__BB3_46;
	and.b32  	%r39, %r26, 7;
	setp.lt.u32 	%p12, %r27, 8;
	@%p12 bra 	$L__BB3_40;
	add.s32 	%r78, %r207, %r202;
	mul.wide.u32 	%rd47, %r78, 4;
	add.s64 	%rd48, %rd2, %rd47;
	ld.global.f32 	%f137, [%rd48];
	add.f32 	%f138, %f382, %f137;
	add.s32 	%r79, %r78, 512;
	mul.wide.u32 	%rd49, %r79, 4;
	add.s64 	%rd50, %rd2, %rd49;
	ld.global.f32 	%f139, [%rd50];
	add.f32 	%f140, %f138, %f139;
	add.s32 	%r80, %r78, 1024;
	mul.wide.u32 	%rd51, %r80, 4;
	add.s64 	%rd52, %rd2, %rd51;
	ld.global.f32 	%f141, [%rd52];
	add.f32 	%f142, %f140, %f141;
	add.s32 	%r81, %r78, 1536;
	mul.wide.u32 	%rd53, %r81, 4;
	add.s64 	%rd54, %rd2, %rd53;
	ld.global.f32 	%f143, [%rd54];
	add.f32 	%f144, %f142, %f143;
	add.s32 	%r82, %r78, 2048;
	mul.wide.u32 	%rd55, %r82, 4;
	add.s64 	%rd56, %rd2, %rd55;
	ld.global.f32 	%f145, [%rd56];
	add.f32 	%f146, %f144, %f145;
	add.s32 	%r83, %r78, 2560;
	mul.wide.u32 	%rd57, %r83, 4;
	add.s64 	%rd58, %rd2, %rd57;
	ld.global.f32 	%f147, [%rd58];
	add.f32 	%f148, %f146, %f147;
	add.s32 	%r84, %r78, 3072;
	mul.wide.u32 	%rd59, %r84, 4;
	add.s64 	%rd60, %rd2, %rd59;
	ld.global.f32 	%f149, [%rd60];
	add.f32 	%f150, %f148, %f149;
	add.s32 	%r85, %r78, 3584;
	mul.wide.u32 	%rd61, %r85, 4;
	add.s64 	%rd62, %rd2, %rd61;
	ld.global.f32 	%f151, [%rd62];
	add.f32 	%f382, %f150, %f151;
	add.s32 	%r207, %r207, 4096;
$L__BB3_40:
	setp.eq.s32 	%p13, %r39, 0;
	@%p13 bra 	$L__BB3_46;
	and.b32  	%r42, %r26, 3;
	setp.lt.u32 	%p14, %r39, 4;
	@%p14 bra 	$L__BB3_43;
	add.s32 	%r86, %r207, %r202;
	mul.wide.u32 	%rd63, %r86, 4;
	add.s64 	%rd64, %rd2, %rd63;
	ld.global.f32 	%f153, [%rd64];
	add.f32 	%f154, %f382, %f153;
	add.s32 	%r87, %r86, 512;
	mul.wide.u32 	%rd65, %r87, 4;
	add.s64 	%rd66, %rd2, %rd65;
	ld.global.f32 	%f155, [%rd66];
	add.f32 	%f156, %f154, %f155;
	add.s32 	%r88, %r86, 1024;
	mul.wide.u32 	%rd67, %r88, 4;
	add.s64 	%rd68, %rd2, %rd67;
	ld.global.f32 	%f157, [%rd68];
	add.f32 	%f158, %f156, %f157;
	add.s32 	%r89, %r86, 1536;
	mul.wide.u32 	%rd69, %r89, 4;
	add.s64 	%rd70, %rd2, %rd69;
	ld.global.f32 	%f159, [%rd70];
	add.f32 	%f382, %f158, %f159;
	add.s32 	%r207, %r207, 2048;
$L__BB3_43:
	setp.eq.s32 	%p15, %r42, 0;
	@%p15 bra 	$L__BB3_46;
	add.s32 	%r210, %r207, %r202;
	neg.s32 	%r209, %r42;
$L__BB3_45:
	.pragma "nounroll";
	mul.wide.u32 	%rd71, %r210, 4;
	add.s64 	%rd72, %rd2, %rd71;
	ld.global.f32 	%f160, [%rd72];
	add.f32 	%f382, %f382, %f160;
	add.s32 	%r210, %r210, 512;
	add.s32 	%r209, %r209, 1;
	setp.ne.s32 	%p16, %r209, 0;
	@%p16 bra 	$L__BB3_45;
$L__BB3_46:
	// begin inline asm
	mov.u32 %r90, %laneid;
	// end inline asm
	mov.b32 	%r92, %f382;
	mov.b32 	%r93, 1;
	mov.b32 	%r114, 31;
	mov.b32 	%r115, -1;
	// begin inline asm
	shfl.sync.down.b32 %r91, %r92, %r93, %r114, %r115;
	// end inline asm
	setp.gt.s32 	%p17, %r90, 30;
	mov.b32 	%f161, %r91;
	add.f32 	%f162, %f382, %f161;
	selp.f32 	%f163, %f382, %f162, %p17;
	mov.b32 	%r97, %f163;
	mov.b32 	%r98, 2;
	// begin inline asm
	shfl.sync.down.b32 %r96, %r97, %r98, %r114, %r115;
	// end inline asm
	setp.gt.s32 	%p18, %r90, 29;
	mov.b32 	%f164, %r96;
	add.f32 	%f165, %f163, %f164;
	selp.f32 	%f166, %f163, %f165, %p18;
	mov.b32 	%r102, %f166;
	mov.b32 	%r103, 4;
	// begin inline asm
	shfl.sync.down.b32 %r101, %r102, %r103, %r114, %r115;
	// end inline asm
	setp.gt.s32 	%p19, %r90, 27;
	mov.b32 	%f167, %r101;
	add.f32 	%f168, %f166, %f167;
	selp.f32 	%f169, %f166, %f168, %p19;
	mov.b32 	%r107, %f169;
	mov.b32 	%r108, 8;
	// begin inline asm
	shfl.sync.down.b32 %r106, %r107, %r108, %r114, %r115;
	// end inline asm
	setp.gt.s32 	%p20, %r90, 23;
	mov.b32 	%f170, %r106;
	add.f32 	%f171, %f169, %f170;
	selp.f32 	%f172, %f169, %f171, %p20;
	mov.b32 	%r112, %f172;
	mov.b32 	%r113, 16;
	// begin inline asm
	shfl.sync.down.b32 %r111, %r112, %r113, %r114, %r115;
	// end inline asm
	setp.gt.s32 	%p21, %r90, 15;
	mov.b32 	%f173, %r111;
	add.f32 	%f38, %f172, %f173;
	selp.f32 	%f383, %f172, %f38, %p21;
	setp.ne.s32 	%p22, %r90, 0;
	@%p22 bra 	$L__BB3_48;
	shr.u32 	%r116, %r21, 3;
	and.b32  	%r117, %r116, 124;
	mov.u32 	%r118, _ZZN3cub18CUB_300001_SM_10006detail6reduce28DeviceReduceSingleTileKernelINS2_10policy_hubIfjN4cuda3std3__44plusIfEEE10Policy1000EN6thrust24THRUST_300001_SM_1000_NS10device_ptrIfEEPfjS9_ffNS7_10__identityEEEvT0_T1_T2_T3_T4_T6_E12temp_storage;
	add.s32 	%r119, %r118, %r117;
	st.shared.f32 	[%r119+16], %f38;
$L__BB3_48:
	bar.sync 	0;
	setp.ne.s32 	%p23, %r21, 0;
	@%p23 bra 	$L__BB3_50;
	ld.shared.f32 	%f174, [_ZZN3cub18CUB_300001_SM_10006detail6reduce28DeviceReduceSingleTileKernelINS2_10policy_hubIfjN4cuda3std3__44plusIfEEE10Policy1000EN6thrust24THRUST_300001_SM_1000_NS10device_ptrIfEEPfjS9_ffNS7_10__identityEEEvT0_T1_T2_T3_T4_T6_E12temp_storage+20];
	add.f32 	%f175, %f383, %f174;
	ld.shared.f32 	%f176, [_ZZN3cub18CUB_300001_SM_10006detail6reduce28DeviceReduceSingleTileKernelINS2_10policy_hubIfjN4cuda3std3__44plusIfEEE10Policy1000EN6thrust24THRUST_300001_SM_1000_NS10device_ptrIfEEPfjS9_ffNS7_10__identityEEEvT0_T1_T2_T3_T4_T6_E12temp_storage+24];
	add.f32 	%f177, %f175, %f176;
	ld.shared.f32 	%f178, [_ZZN3cub18CUB_300001_SM_10006detail6reduce28DeviceReduceSingleTileKernelINS2_10policy_hubIfjN4cuda3std3__44plusIfEEE10Policy1000EN6thrust24THRUST_300001_SM_1000_NS10device_ptrIfEEPfjS9_ffNS7_10__identityEEEvT0_T1_T2_T3_T4_T6_E12temp_storage+28];
	add.f32 	%f179, %f177, %f178;
	ld.shared.f32 	%f180, [_ZZN3cub18CUB_300001_SM_10006detail6reduce28DeviceReduceSingleTileKernelINS2_10policy_hubIfjN4cuda3std3__44plusIfEEE10Policy1000EN6thrust24THRUST_300001_SM_1000_NS10device_ptrIfEEPfjS9_ffNS7_10__identityEEEvT0_T1_T2_T3_T4_T6_E12temp_storage+32];
	add.f32 	%f181, %f179, %f180;
	ld.shared.f32 	%f182, [_ZZN3cub18CUB_300001_SM_10006detail6reduce28DeviceReduceSingleTileKernelINS2_10policy_hubIfjN4cuda3std3__44plusIfEEE10Policy1000EN6thrust24THRUST_300001_SM_1000_NS10device_ptrIfEEPfjS9_ffNS7_10__identityEEEvT0_T1_T2_T3_T4_T6_E12temp_storage+36];
	add.f32 	%f183, %f181, %f182;
	ld.shared.f32 	%f184, [_ZZN3cub18CUB_300001_SM_10006detail6reduce28DeviceReduceSingleTileKernelINS2_10policy_hubIfjN4cuda3std3__44plusIfEEE10Policy1000EN6thrust24THRUST_300001_SM_1000_NS10device_ptrIfEEPfjS9_ffNS7_10__identityEEEvT0_T1_T2_T3_T4_T6_E12temp_storage+40];
	add.f32 	%f185, %f183, %f184;
	ld.shared.f32 	%f186, [_ZZN3cub18CUB_300001_SM_10006detail6reduce28DeviceReduceSingleTileKernelINS2_10policy_hubIfjN4cuda3std3__44plusIfEEE10Policy1000EN6thrust24THRUST_300001_SM_1000_NS10device_ptrIfEEPfjS9_ffNS7_10__identityEEEvT0_T1_T2_T3_T4_T6_E12temp_storage+44];
	add.f32 	%f187, %f185, %f186;
	ld.shared.f32 	%f188, [_ZZN3cub18CUB_300001_SM_10006detail6reduce28DeviceReduceSingleTileKernelINS2_10policy_hubIfjN4cuda3std3__44plusIfEEE10Policy1000EN6thrust24THRUST_300001_SM_1000_NS10device_ptrIfEEPfjS9_ffNS7_10__identityEEEvT0_T1_T2_T3_T4_T6_E12temp_storage+48];
	add.f32 	%f189, %f187, %f188;
	ld.shared.f32 	%f190, [_ZZN3cub18CUB_300001_SM_10006detail6reduce28DeviceReduceSingleTileKernelINS2_10policy_hubIfjN4cuda3std3__44plusIfEEE10Policy1000EN6thrust24THRUST_300001_SM_1000_NS10device_ptrIfEEPfjS9_ffNS7_10__identityEEEvT0_T1_T2_T3_T4_T6_E12temp_storage+52];
	add.f32 	%f191, %f189, %f190;
	ld.shared.f32 	%f192, [_ZZN3cub18CUB_300001_SM_10006detail6reduce28DeviceReduceSingleTileKernelINS2_10policy_hubIfjN4cuda3std3__44plusIfEEE10Policy1000EN6thrust24THRUST_300001_SM_1000_NS10device_ptrIfEEPfjS9_ffNS7_10__identityEEEvT0_T1_T2_T3_T4_T6_E12temp_storage+56];
	add.f32 	%f193, %f191, %f192;
	ld.shared.f32 	%f194, [_ZZN3cub18CUB_300001_SM_10006detail6reduce28DeviceReduceSingleTileKernelINS2_10policy_hubIfjN4cuda3std3__44plusIfEEE10Policy1000EN6thrust24THRUST_300001_SM_1000_NS10device_ptrIfEEPfjS9_ffNS7_10__identityEEEvT0_T1_T2_T3_T4_T6_E12temp_storage+60];
	add.f32 	%f195, %f193, %f194;
	ld.shared.f32 	%f196, [_ZZN3cub18CUB_300001_SM_10006detail6reduce28DeviceReduceSingleTileKernelINS2_10policy_hubIfjN4cuda3std3__44plusIfEEE10Policy1000EN6thrust24THRUST_300001_SM_1000_NS10device_ptrIfEEPfjS9_ffNS7_10__identityEEEvT0_T1_T2_T3_T4_T6_E12temp_storage+64];
	add.f32 	%f197, %f195, %f196;
	ld.shared.f32 	%f198, [_ZZN3cub18CUB_300001_SM_10006detail6reduce28DeviceReduceSingleTileKernelINS2_10policy_hubIfjN4cuda3std3__44plusIfEEE10Policy1000EN6thrust24THRUST_300001_SM_1000_NS10device_ptrIfEEPfjS9_ffNS7_10__identityEEEvT0_T1_T2_T3_T4_T6_E12temp_storage+68];
	add.f32 	%f199, %f197, %f198;
	ld.shared.f32 	%f200, [_ZZN3cub18CUB_300001_SM_10006detail6reduce28DeviceReduceSingleTileKernelINS2_10policy_hubIfjN4cuda3std3__44plusIfEEE10Policy1000EN6thrust24THRUST_300001_SM_1000_NS10device_ptrIfEEPfjS9_ffNS7_10__identityEEEvT0_T1_T2_T3_T4_T6_E12temp_storage+72];
	add.f32 	%f201, %f199, %f200;
	ld.shared.f32 	%f202, [_ZZN3cub18CUB_300001_SM_10006detail6reduce28DeviceReduceSingleTileKernelINS2_10policy_hubIfjN4cuda3std3__44plusIfEEE10Policy1000EN6thrust24THRUST_300001_SM_1000_NS10device_ptrIfEEPfjS9_ffNS7_10__identityEEEvT0_T1_T2_T3_T4_T6_E12temp_storage+76];
	add.f32 	%f383, %f201, %f202;
$L__BB3_50:
	mov.u32 	%r192, %tid.x;
	setp.ne.s32 	%p65, %r192, 0;
	@%p65 bra 	$L__BB3_52;
	add.f32 	%f361, %f42, %f383;
	st.global.f32 	[%rd1], %f361;
$L__BB3_52:
	ret;

}
	// .globl	_ZN3cub18CUB_300001_SM_10006detail6reduce18DeviceReduceKernelINS2_10policy_hubIfjN4cuda3std3__44plusIfEEE10Policy1000EN6thrust24THRUST_300001_SM_1000_NS10device_ptrIfEEjS9_fNS7_10__identityEEEvT0_PT3_T1_NS0_13GridEvenShareISK_EET2_T4_
.visible .entry _ZN3cub18CUB_300001_SM_10006detail6reduce18DeviceReduceKernelINS2_10policy_hubIfjN4cuda3std3__44plusIfEEE10Policy1000EN6thrust24THRUST_300001_SM_1000_NS10device_ptrIfEEjS9_fNS7_10__identityEEEvT0_PT3_T1_NS0_13GridEvenShareISK_EET2_T4_(
	.param .align 8 .b8 _ZN3cub18CUB_300001_SM_10006detail6reduce18DeviceReduceKernelINS2_10policy_hubIfjN4cuda3std3__44plusIfEEE10Policy1000EN6thrust24THRUST_300001_SM_1000_NS10device_ptrIfEEjS9_fNS7_10__identityEEEvT0_PT3_T1_NS0_13GridEvenShareISK_EET2_T4__param_0[8],
	.param .u64 .ptr .align 1 _ZN3cub18CUB_300001_SM_10006detail6reduce18DeviceReduceKernelINS2_10policy_hubIfjN4cuda3std3__44plusIfEEE10Policy1000EN6thrust24THRUST_300001_SM_1000_NS10device_ptrIfEEjS9_fNS7_10__identityEEEvT0_PT3_T1_NS0_13GridEvenShareISK_EET2_T4__param_1,
	.param .u32 _ZN3cub18CUB_300001_SM_10006detail6reduce18DeviceReduceKernelINS2_10policy_hubIfjN4cuda3std3__44plusIfEEE10Policy1000EN6thrust24THRUST_300001_SM_1000_NS10device_ptrIfEEjS9_fNS7_10__identityEEEvT0_PT3_T1_NS0_13GridEvenShareISK_EET2_T4__param_2,
	.param .align 4 .b8 _ZN3cub18CUB_300001_SM_10006detail6reduce18DeviceReduceKernelINS2_10policy_hubIfjN4cuda3std3__44plusIfEEE10Policy1000EN6thrust24THRUST_300001_SM_1000_NS10device_ptrIfEEjS9_fNS7_10__identityEEEvT0_PT3_T1_NS0_13GridEvenShareISK_EET2_T4__param_3[40],
	.param .align 1 .b8 _ZN3cub18CUB_300001_SM_10006detail6reduce18DeviceReduceKernelINS2_10policy_hubIfjN4cuda3std3__44plusIfEEE10Policy1000EN6thrust24THRUST_300001_SM_1000_NS10device_ptrIfEEjS9_fNS7_10__identityEEEvT0_PT3_T1_NS0_13GridEvenShareISK_EET2_T4__param_4[1],
	.param .align 1 .b8 _ZN3cub18CUB_300001_SM_10006detail6reduce18DeviceReduceKernelINS2_10policy_hubIfjN4cuda3std3__44plusIfEEE10Policy1000EN6thrust24THRUST_300001_SM_1000_NS10device_ptrIfEEjS9_fNS7_10__identityEEEvT0_PT3_T1_NS0_13GridEvenShareISK_EET2_T4__param_5[1]
)
.maxntid 512
{
	.reg .pred 	%p<65>;
	.reg .b16 	%rs<4>;
	.reg .b32 	%r<279>;
	.reg .b32 	%f<380>;
	.reg .b64 	%rd<130>;
	// demoted variable
	.shared .align 4 .b8 _ZZN3cub18CUB_300001_SM_10006detail6reduce18DeviceReduceKernelINS2_10policy_hubIfjN4cuda3std3__44plusIfEEE10Policy1000EN6thrust24THRUST_300001_SM_1000_NS10device_ptrIfEEjS9_fNS7_10__identityEEEvT0_PT3_T1_NS0_13GridEvenShareISK_EET2_T4_E12temp_storage[84];
	ld.param.u32 	%r1, [_ZN3cub18CUB_300001_SM_10006detail6reduce18DeviceReduceKernelINS2_10policy_hubIfjN4cuda3std3__44plusIfEEE10Policy1000EN6thrust24THRUST_300001_SM_1000_NS10device_ptrIfEEjS9_fNS7_10__identityEEEvT0_PT3_T1_NS0_13GridEvenShareISK_EET2_T4__param_3+20];
	ld.param.u32 	%r2, [_ZN3cub18CUB_300001_SM_10006detail6reduce18DeviceReduceKernelINS2_10policy_hubIfjN4cuda3std3__44plusIfEEE10Policy1000EN6thrust24THRUST_300001_SM_1000_NS10device_ptrIfEEjS9_fNS7_10__identityEEEvT0_PT3_T1_NS0_13GridEvenShareISK_EET2_T4__param_3+24];
	ld.param.u64 	%rd3, [_ZN3cub18CUB_300001_SM_10006detail6reduce18DeviceReduceKernelINS2_10policy_hubIfjN4cuda3std3__44plusIfEEE10Policy1000EN6thrust24THRUST_300001_SM_1000_NS10device_ptrIfEEjS9_fNS7_10__identityEEEvT0_PT3_T1_NS0_13GridEvenShareISK_EET2_T4__param_0];
	cvta.to.global.u64 	%rd1, %rd3;
	mov.u32 	%r3, %ctaid.x;
	shl.b32 	%r4, %r2, 13;
	shl.b32 	%r270, %r3, 13;
	sub.s32 	%r6, %r1, %r270;
	setp.gt.u32 	%p1, %r6, 8191;
	@%p1 bra 	$L__BB4_26;
	mov.u32 	%r7, %tid.x;
	setp.ge.u32 	%p23, %r7, %r6;
	mov.f32 	%f368, 0f00000000;
	mov.u32 	%r261, %r7;
	@%p23 bra 	$L__BB4_3;
	add.s32 	%r155, %r270, %r7;
	mul.wide.u32 	%rd66, %r155, 4;
	add.s64 	%rd67, %rd1, %rd66;
	ld.global.f32 	%f368, [%rd67];
	add.s32 	%r261, %r7, 512;
$L__BB4_3:
	setp.ge.u32 	%p24, %r261, %r6;
	@%p24 bra 	$L__BB4_17;
	not.b32 	%r156, %r261;
	add.s32 	%r157, %r1, %r156;
	sub.s32 	%r158, %r157, %r270;
	shr.u32 	%r159, %r158, 9;
	add.s32 	%r10, %r159, 1;
	and.b32  	%r11, %r10, 15;
	setp.lt.u32 	%p25, %r158, 7680;
	@%p25 bra 	$L__BB4_8;
	or.b32  	%r260, %r261, 4096;
	add.s32 	%r259, %r261, %r270;
	and.b32  	%r160, %r10, 16777200;
	neg.s32 	%r258, %r160;
$L__BB4_6:
	.pragma "nounroll";
	mul.wide.u32 	%rd68, %r259, 4;
	add.s64 	%rd69, %rd1, %rd68;
	ld.global.f32 	%f203, [%rd69];
	add.f32 	%f204, %f368, %f203;
	add.s32 	%r161, %r259, 512;
	mul.wide.u32 	%rd70, %r161, 4;
	add.s64 	%rd71, %rd1, %rd70;
	ld.global.f32 	%f205, [%rd71];
	add.f32 	%f206, %f204, %f205;
	add.s32 	%r162, %r259, 1024;
	mul.wide.u32 	%rd72, %r162, 4;
	add.s64 	%rd73, %rd1, %rd72;
	ld.global.f32 	%f207, [%rd73];
	add.f32 	%f208, %f206, %f207;
	add.s32 	%r163, %r259, 1536;
	mul.wide.u32 	%rd74, %r163, 4;
	add.s64 	%rd75, %rd1, %rd74;
	ld.global.f32 	%f209, [%rd75];
	add.f32 	%f210, %f208, %f209;
	add.s32 	%r164, %r259, 2048;
	mul.wide.u32 	%rd76, %r164, 4;
	add.s64 	%rd77, %rd1, %rd76;
	ld.global.f32 	%f211, [%rd77];
	add.f32 	%f212, %f210, %f211;
	add.s32 	%r165, %r259, 2560;
	mul.wide.u32 	%rd78, %r165, 4;
	add.s64 	%rd79, %rd1, %rd78;
	ld.global.f32 	%f213, [%rd79];
	add.f32 	%f214, %f212, %f213;
	add.s32 	%r166, %r259, 3072;
	mul.wide.u32 	%rd80, %r166, 4;
	add.s64 	%rd81, %rd1, %rd80;
	ld.global.f32 	%f215, [%rd81];
	add.f32 	%f216, %f214, %f215;
	add.s32 	%r167, %r259, 3584;
	mul.wide.u32 	%rd82, %r167, 4;
	add.s64 	%rd83, %rd1, %rd82;
	ld.global.f32 	%f217, [%rd83];
	add.f32 	%f218, %f216, %f217;
	add.s32 	%r168, %r259, 4096;
	mul.wide.u32 	%rd84, %r168, 4;
	add.s64 	%rd85, %rd1, %rd84;
	ld.global.f32 	%f219, [%rd85];
	add.f32 	%f220, %f218, %f219;
	add.s32 	%r169, %r259, 4608;
	mul.wide.u32 	%rd86, %r169, 4;
	add.s64 	%rd87, %rd1, %rd86;
	ld.global.f32 	%f221, [%rd87];
	add.f32 	%f222, %f220, %f221;
	add.s32 	%r170, %r259, 5120;
	mul.wide.u32 	%rd88, %r170, 4;
	add.s64 	%rd89, %rd1, %rd88;
	ld.global.f32 	%f223, [%rd89];
	add.f32 	%f224, %f222, %f223;
	add.s32 	%r171, %r259, 5632;
	mul.wide.u32 	%rd90, %r171, 4;
	add.s64 	%rd91, %rd1, %rd90;
	ld.global.f32 	%f225, [%rd91];
	add.f32 	%f226, %f224, %f225;
	add.s32 	%r172, %r259, 6144;
	mul.wide.u32 	%rd92, %r172, 4;
	add.s64 	%rd93, %rd1, %rd92;
	ld.global.f32 	%f227, [%rd93];
	add.f32 	%f228, %f226, %f227;
	add.s32 	%r173, %r259, 6656;
	mul.wide.u32 	%rd94, %r173, 4;
	add.s64 	%rd95, %rd1, %rd94;
	ld.global.f32 	%f229, [%rd95];
	add.f32 	%f230, %f228, %f229;
	add.s32 	%r174, %r259, 7168;
	mul.wide.u32 	%rd96, %r174, 4;
	add.s64 	%rd97, %rd1, %rd96;
	ld.global.f32 	%f231, [%rd97];
	add.f32 	%f232, %f230, %f231;
	add.s32 	%r175, %r259, 7680;
	mul.wide.u32 	%rd98, %r175, 4;
	add.s64 	%rd99, %rd1, %rd98;
	ld.global.f32 	%f233, [%rd99];
	add.f32 	%f368, %f232, %f233;
	add.s32 	%r260, %r260, 8192;
	add.s32 	%r259, %r259, 8192;
	add.s32 	%r258, %r258, 16;
	setp.ne.s32 	%p26, %r258, 0;
	@%p26 bra 	$L__BB4_6;
	add.s32 	%r261, %r260, -4096;
$L__BB4_8:
	setp.eq.s32 	%p27, %r11, 0;
	@%p27 bra 	$L__BB4_17;
	and.b32  	%r23, %r10, 7;
	setp.lt.u32 	%p28, %r11, 8;
	@%p28 bra 	$L__BB4_11;
	add.s32 	%r176, %r270, %r261;
	mul.wide.u32 	%rd100, %r176, 4;
	add.s64 	%rd101, %rd1, %rd100;
	ld.global.f32 	%f235, [%rd101];
	add.f32 	%f236, %f368, %f235;
	add.s32 	%r177, %r176, 512;
	mul.wide.u32 	%rd102, %r177, 4;
	add.s64 	%rd103, %rd1, %rd102;
	ld.global.f32 	%f237, [%rd103];
	add.f32 	%f238, %f236, %f237;
	add.s32 	%r178, %r176, 1024;
	mul.wide.u32 	%rd104, %r178, 4;
	add.s64 	%rd105, %rd1, %rd104;
	ld.global.f32 	%f239, [%rd105];
	add.f32 	%f240, %f238, %f239;
	add.s32 	%r179, %r176, 1536;
	mul.wide.u32 	%rd106, %r179, 4;
	add.s64 	%rd107, %rd1, %rd106;
	ld.global.f32 	%f241, [%rd107];
	add.f32 	%f242, %f240, %f241;
	add.s32 	%r180, %r176, 2048;
	mul.wide.u32 	%rd108, %r180, 4;
	add.s64 	%rd109, %rd1, %rd108;
	ld.global.f32 	%f243, [%rd109];
	add.f32 	%f244, %f242, %f243;
	add.s32 	%r181, %r176, 2560;
	mul.wide.u32 	%rd110, %r181, 4;
	add.s64 	%rd111, %rd1, %rd110;
	ld.global.f32 	%f245, [%rd111];
	add.f32 	%f246, %f244, %f245;
	add.s32 	%r182, %r176, 3072;
	mul.wide.u32 	%rd112, %r182, 4;
	add.s64 	%rd113, %rd1, %rd112;
	ld.global.f32 	%f247, [%rd113];
	add.f32 	%f248, %f246, %f247;
	add.s32 	%r183, %r176, 3584;
	mul.wide.u32 	%rd114, %r183, 4;
	add.s64 	%rd115, %rd1, %rd114;
	ld.global.f32 	%f249, [%rd115];
	add.f32 	%f368, %f248, %f249;
	add.s32 	%r261, %r261, 4096;
$L__BB4_11:
	setp.eq.s32 	%p29, %r23, 0;
	@%p29 bra 	$L__BB4_17;
	and.b32  	%r26, %r10, 3;
	setp.lt.u32 	%p30, %r23, 4;
	@%p30 bra 	$L__BB4_14;
	add.s32 	%r184, %r270, %r261;
	mul.wide.u32 	%rd116, %r184, 4;
	add.s64 	%rd117, %rd1, %rd116;
	ld.global.f32 	%f251, [%rd117];
	add.f32 	%f252, %f368, %f251;
	add.s32 	%r185, %r184, 512;
	mul.wide.u32 	%rd118, %r185, 4;
	add.s64 	%rd119, %rd1, %rd118;
	ld.global.f32 	%f253, [%rd119];
	add.f32 	%f254, %f252, %f253;
	add.s32 	%r186, %r184, 1024;
	mul.wide.u32 	%rd120, %r186, 4;
	add.s64 	%rd121, %rd1, %rd120;
	ld.global.f32 	%f255, [%rd121];
	add.f32 	%f256, %f254, %f255;
	add.s32 	%r187, %r184, 1536;
	mul.wide.u32 	%rd122, %r187, 4;
	add.s64 	%rd123, %rd1, %rd122;
	ld.global.f32 	%f257, [%rd123];
	add.f32 	%f368, %f256, %f257;
	add.s32 	%r261, %r261, 2048;
$L__BB4_14:
	setp.eq.s32 	%p31, %r26, 0;
	@%p31 bra 	$L__BB4_17;
	add.s32 	%r265, %r261, %r270;
	neg.s32 	%r264, %r26;
$L__BB4_16:
	.pragma "nounroll";
	mul.wide.u32 	%rd124, %r265, 4;
	add.s64 	%rd125, %rd1, %rd124;
	ld.global.f32 	%f258, [%rd125];
	add.f32 	%f368, %f368, %f258;
	add.s32 	%r265, %r265, 512;
	add.s32 	%r264, %r264, 1;
	setp.ne.s32 	%p32, %r264, 0;
	@%p32 bra 	$L__BB4_16;
$L__BB4_17:
	setp.lt.u32 	%p33, %r6, 512;
	@%p33 bra 	$L__BB4_22;
	// begin inline asm
	mov.u32 %r226, %laneid;
	// end inline asm
	mov.b32 	%r228, %f368;
	mov.b32 	%r229, 1;
	mov.b32 	%r250, 31;
	mov.b32 	%r251, -1;
	// begin inline asm
	shfl.sync.down.b32 %r227, %r228, %r229, %r250, %r251;
	// end inline asm
	setp.gt.s32 	%p57, %r226, 30;
	mov.b32 	%f317, %r227;
	add.f32 	%f318, %f368, %f317;
	selp.f32 	%f319, %f368, %f318, %p57;
	mov.b32 	%r233, %f319;
	mov.b32 	%r234, 2;
	// begin inline asm
	shfl.sync.down.b32 %r232, %r233, %r234, %r250, %r251;
	// end inline asm
	setp.gt.s32 	%p58, %r226, 29;
	mov.b32 	%f320, %r232;
	add.f32 	%f321, %f319, %f320;
	selp.f32 	%f322, %f319, %f321, %p58;
	mov.b32 	%r238, %f322;
	mov.b32 	%r239, 4;
	// begin inline asm
	shfl.sync.down.b32 %r237, %r238, %r239, %r250, %r251;
	// end inline asm
	setp.gt.s32 	%p59, %r226, 27;
	mov.b32 	%f323, %r237;
	add.f32 	%f324, %f322, %f323;
	selp.f32 	%f325, %f322, %f324, %p59;
	mov.b32 	%r243, %f325;
	mov.b32 	%r244, 8;
	// begin inline asm
	shfl.sync.down.b32 %r242, %r243, %r244, %r250, %r251;
	// end inline asm
	setp.gt.s32 	%p60, %r226, 23;
	mov.b32 	%f326, %r242;
	add.f32 	%f327, %f325, %f326;
	selp.f32 	%f328, %f325, %f327, %p60;
	mov.b32 	%r248, %f328;
	mov.b32 	%r249, 16;
	// begin inline asm
	shfl.sync.down.b32 %r247, %r248, %r249, %r250, %r251;
	// end inline asm
	setp.gt.s32 	%p61, %r226, 15;
	mov.b32 	%f329, %r247;
	add.f32 	%f16, %f328, %f329;
	selp.f32 	%f379, %f328, %f16, %p61;
	setp.ne.s32 	%p62, %r226, 0;
	@%p62 bra 	$L__BB4_20;
	shr.u32 	%r252, %r7, 3;
	and.b32  	%r253, %r252, 124;
	mov.u32 	%r254, _ZZN3cub18CUB_300001_SM_10006detail6reduce18DeviceReduceKernelINS2_10policy_hubIfjN4cuda3std3__44plusIfEEE10Policy1000EN6thrust24THRUST_300001_SM_1000_NS10device_ptrIfEEjS9_fNS7_10__identityEEEvT0_PT3_T1_NS0_13GridEvenShareISK_EET2_T4_E12temp_storage;
	add.s32 	%r255, %r254, %r253;
	st.shared.f32 	[%r255+16], %f16;
$L__BB4_20:
	bar.sync 	0;
	setp.ne.s32 	%p63, %r7, 0;
	@%p63 bra 	$L__BB4_48;
	ld.shared.f32 	%f330, [_ZZN3cub18CUB_300001_SM_10006detail6reduce18DeviceReduceKernelINS2_10policy_hubIfjN4cuda3std3__44plusIfEEE10Policy1000EN6thrust24THRUST_300001_SM_1000_NS10device_ptrIfEEjS9_fNS7_10__identityEEEvT0_PT3_T1_NS0_13GridEvenShareISK_EET2_T4_E12temp_storage+20];
	add.f32 	%f331, %f379, %f330;
	ld.shared.f32 	%f332, [_ZZN3cub18CUB_300001_SM_10006detail6reduce18DeviceReduceKernelINS2_10policy_hubIfjN4cuda3std3__44plusIfEEE10Policy1000EN6thrust24THRUST_300001_SM_1000_NS10device_ptrIfEEjS9_fNS7_10__identityEEEvT0_PT3_T1_NS0_13GridEvenShareISK_EET2_T4_E12temp_storage+24];
	add.f32 	%f333, %f331, %f332;
	ld.shared.f32 	%f334, [_ZZN3cub18CUB_300001_SM_10006detail6reduce18DeviceReduceKernelINS2_10policy_hubIfjN4cuda3std3__44plusIfEEE10Policy1000EN6thrust24THRUST_300001_SM_1000_NS10device_ptrIfEEjS9_fNS7_10__identityEEEvT0_PT3_T1_NS0_13GridEvenShareISK_EET2_T4_E12temp_storage+28];
	add.f32 	%f335, %f333, %f334;
	ld.shared.f32 	%f336, [_ZZN3cub18CUB_300001_SM_10006detail6reduce18DeviceReduceKernelINS2_10policy_hubIfjN4cuda3std3__44plusIfEEE10Policy1000EN6thrust24THRUST_300001_SM_1000_NS10device_ptrIfEEjS9_fNS7_10__identityEEEvT0_PT3_T1_NS0_13GridEvenShareISK_EET2_T4_E12temp_storage+32];
	add.f32 	%f337, %f335, %f336;
	ld.shared.f32 	%f338, [_ZZN3cub18CUB_300001_SM_10006detail6reduce18DeviceReduceKernelINS2_10policy_hubIfjN4cuda3std3__44plusIfEEE10Policy1000EN6thrust24THRUST_300001_SM_1000_NS10device_ptrIfEEjS9_fNS7_10__identityEEEvT0_PT3_T1_NS0_13GridEvenShareISK_EET2_T4_E12temp_storage+36];
	add.f32 	%f339, %f337, %f338;
	ld.shared.f32 	%f340, [_ZZN3cub18CUB_300001_SM_10006detail6reduce18DeviceReduceKernelINS2_10policy_hubIfjN4cuda3std3__44plusIfEEE10Policy1000EN6thrust24THRUST_300001_SM_1000_NS10device_ptrIfEEjS9_fNS7_10__identityEEEvT0_PT3_T1_NS0_13GridEvenShareISK_EET2_T4_E12temp_storage+40];
	add.f32 	%f341, %f339, %f340;
	ld.shared.f32 	%f342, [_ZZN3cub18CUB_300001_SM_10006detail6reduce18DeviceReduceKernelINS2_10policy_hubIfjN4cuda3std3__44plusIfEEE10Policy1000EN6thrust24THRUST_300001_SM_1000_NS10device_ptrIfEEjS9_fNS7_10__identityEEEvT0_PT3_T1_NS0_13GridEvenShareISK_EET2_T4_E12temp_storage+44];
	add.f32 	%f343, %f341, %f342;
	ld.shared.f32 	%f344, [_ZZN3cub18CUB_300001_SM_10006detail6reduce18DeviceReduceKernelINS2_10policy_hubIfjN4cuda3std3__44plusIfEEE10Policy1000EN6thrust24THRUST_300001_SM_1000_NS10device_ptrIfEEjS9_fNS7_10__identityEEEvT0_PT3_T1_NS0_13GridEvenShareISK_EET2_T4_E12temp_storage+48];
	add.f32 	%f345, %f343, %f344;
	ld.shared.f32 	%f346, [_ZZN3cub18CUB_300001_SM_10006detail6reduce18DeviceReduceKernelINS2_10policy_hubIfjN4cuda3std3__44plusIfEEE10Policy1000EN6thrust24THRUST_300001_SM_1000_NS10device_ptrIfEEjS9_fNS7_10__identityEEEvT0_PT3_T1_NS0_13GridEvenShareISK_EET2_T4_E12temp_storage+52];
	add.f32 	%f347, %f345, %f346;
	ld.shared.f32 	%f348, [_ZZN3cub18CUB_300001_SM_10006detail6reduce18DeviceReduceKernelINS2_10policy_hubIfjN4cuda3std3__44plusIfEEE10Policy1000EN6thrust24THRUST_300001_SM_1000_NS10device_ptrIfEEjS9_fNS7_10__identityEEEvT0_PT3_T1_NS0_13GridEvenShareISK_EET2_T4_E12temp_storage+56];
	add.f32 	%f349, %f347, %f348;
	ld.shared.f32 	%f350, [_ZZN3cub18CUB_300001_SM_10006detail6reduce18DeviceReduceKernelINS2_10policy_hubIfjN4cuda3std3__44plusIfEEE10Policy1000EN6thrust24THRUST_300001_SM_1000_NS10device_ptrIfEEjS9_fNS7_10__identityEEEvT0_PT3_T1_NS0_13GridEvenShareISK_EET2_T4_E12temp_storage+60];
	add.f32 	%f351, %f349, %f350;
	ld.shared.f32 	%f352, [_ZZN3cub18CUB_300001_SM_10006detail6reduce18DeviceReduceKernelINS2_10policy_hubIfjN4cuda3std3__44plusIfEEE10Policy1000EN6thrust24THRUST_300001_SM_1000_NS10device_ptrIfEEjS9_fNS7_10__identityEEEvT0_PT3_T1_NS0_13GridEvenShareISK_EET2_T4_E12temp_storage+64];
	add.f32 	%f353, %f351, %f352;
	ld.shared.f32 	%f354, [_ZZN3cub18CUB_300001_SM_10006detail6reduce18DeviceReduceKernelINS2_10policy_hubIfjN4cuda3std3__44plusIfEEE10Policy1000EN6thrust24THRUST_300001_SM_1000_NS10device_ptrIfEEjS9_fNS7_10__identityEEEvT0_PT3_T1_NS0_13GridEvenShareISK_EET2_T4_E12temp_storage+68];
	add.f32 	%f355, %f353, %f354;
	ld.shared.f32 	%f356, [_ZZN3cub18CUB_300001_SM_10006detail6reduce18DeviceReduceKernelINS2_10policy_hubIfjN4cuda3std3__44plusIfEEE10Policy1000EN6thrust24THRUST_300001_SM_1000_NS10device_ptrIfEEjS9_fNS7_10__identityEEEvT0_PT3_T1_NS0_13GridEvenShareISK_EET2_T4_E12temp_storage+72];
	add.f32 	%f357, %f355, %f356;
	ld.shared.f32 	%f358, [_ZZN3cub18CUB_300001_SM_10006detail6reduce18DeviceReduceKernelINS2_10policy_hubIfjN4cuda3std3__44plusIfEEE10Policy1000EN6thrust24THRUST_300001_SM_1000_NS10device_ptrIfEEjS9_fNS7_10__identityEEEvT0_PT3_T1_NS0_13GridEvenShareISK_EET2_T4_E12temp_storage+76];
	add.f32 	%f379, %f357, %f358;
	bra.uni 	$L__BB4_48;
$L__BB4_22:
	// begin inline asm
	mov.u32 %r188, %laneid;
	// end inline asm
	and.b32  	%r214, %r7, 992;
	add.s32 	%r215, %r214, 32;
	setp.gt.u32 	%p34, %r215, %r6;
	not.b32 	%r216, %r214;
	add.s32 	%r217, %r6, %r216;
	selp.b32 	%r212, %r217, 31, %p34;
	mov.b32 	%r190, %f368;
	mov.b32 	%r191, 1;
	mov.b32 	%r213, -1;
	// begin inline asm
	shfl.sync.down.b32 %r189, %r190, %r191, %r212, %r213;
	// end inline asm
	setp.lt.s32 	%p35, %r188, %r212;
	mov.b32 	%f259, %r189;
	add.f32 	%f260, %f368, %f259;
	selp.f32 	%f261, %f260, %f368, %p35;
	mov.b32 	%r195, %f261;
	mov.b32 	%r196, 2;
	// begin inline asm
	shfl.sync.down.b32 %r194, %r195, %r196, %r212, %r213;
	// end inline asm
	add.s32 	%r218, %r188, 2;
	setp.gt.s32 	%p36, %r218, %r212;
	mov.b32 	%f262, %r194;
	add.f32 	%f263, %f261, %f262;
	selp.f32 	%f264, %f261, %f263, %p36;
	mov.b32 	%r200, %f264;
	mov.b32 	%r201, 4;
	// begin inline asm
	shfl.sync.down.b32 %r199, %r200, %r201, %r212, %r213;
	// end inline asm
	add.s32 	%r219, %r188, 4;
	setp.gt.s32 	%p37, %r219, %r212;
	mov.b32 	%f265, %r199;
	add.f32 	%f266, %f264, %f265;
	selp.f32 	%f267, %f264, %f266, %p37;
	mov.b32 	%r205, %f267;
	mov.b32 	%r206, 8;
	// begin inline asm
	shfl.sync.down.b32 %r204, %r205, %r206, %r212, %r213;
	// end inline asm
	add.s32 	%r220, %r188, 8;
	setp.gt.s32 	%p38, %r220, %r212;
	mov.b32 	%f268, %r204;
	add.f32 	%f269, %f267, %f268;
	selp.f32 	%f270, %f267, %f269, %p38;
	mov.b32 	%r210, %f270;
	mov.b32 	%r211, 16;
	// begin inline asm
	shfl.sync.down.b32 %r209, %r210, %r211, %r212, %r213;
	// end inline asm
	add.s32 	%r221, %r188, 16;
	setp.gt.s32 	%p39, %r221, %r212;
	mov.b32 	%f271, %r209;
	add.f32 	%f272, %f270, %f271;
	selp.f32 	%f379, %f270, %f272, %p39;
	setp.ne.s32 	%p40, %r188, 0;
	@%p40 bra 	$L__BB4_24;
	shr.u32 	%r222, %r7, 3;
	and.b32  	%r223, %r222, 124;
	mov.u32 	%r224, _ZZN3cub18CUB_300001_SM_10006detail6reduce18DeviceReduceKernelINS2_10policy_hubIfjN4cuda3std3__44plusIfEEE10Policy1000EN6thrust24THRUST_300001_SM_1000_NS10device_ptrIfEEjS9_fNS7_10__identityEEEvT0_PT3_T1_NS0_13GridEvenShareISK_EET2_T4_E12temp_storage;
	add.s32 	%r225, %r224, %r223;
	st.shared.f32 	[%r225+16], %f379;
$L__BB4_24:
	bar.sync 	0;
	setp.ne.s32 	%p41, %r7, 0;
	@%p41 bra 	$L__BB4_48;
	setp.gt.u32 	%p42, %r6, 32;
	ld.shared.f32 	%f273, [_ZZN3cub18CUB_300001_SM_10006detail6reduce18DeviceReduceKernelINS2_10policy_hubIfjN4cuda3std3__44plusIfEEE10Policy1000EN6thrust24THRUST_300001_SM_1000_NS10device_ptrIfEEjS9_fNS7_10__identityEEEvT0_PT3_T1_NS0_13GridEvenShareISK_EET2_T4_E12temp_storage+20];
	add.f32 	%f274, %f379, %f273;
	selp.f32 	%f275, %f274, %f379, %p42;
	setp.gt.u32 	%p43, %r6, 64;
	ld.shared.f32 	%f276, [_ZZN3cub18CUB_300001_SM_10006detail6reduce18DeviceReduceKernelINS2_10policy_hubIfjN4cuda3std3__44plusIfEEE10Policy1000EN6thrust24THRUST_300001_SM_1000_NS10device_ptrIfEEjS9_fNS7_10__identityEEEvT0_PT3_T1_NS0_13GridEvenShareISK_EET2_T4_E12temp_storage+24];
	add.f32 	%f277, %f276, %f275;
	selp.f32 	%f278, %f277, %f275, %p43;
	setp.gt.u32 	%p44, %r6, 96;
	ld.shared.f32 	%f279, [_ZZN3cub18CUB_300001_SM_10006detail6reduce18DeviceReduceKernelINS2_10policy_hubIfjN4cuda3std3__44plusIfEEE10Policy1000EN6thrust24THRUST_300001_SM_1000_NS10device_ptrIfEEjS9_fNS7_10__identityEEEvT0_PT3_T1_NS0_13GridEvenShareISK_EET2_T4_E12temp_storage+28];
	add.f32 	%f280, %f279, %f278;
	selp.f32 	%f281, %f280, %f278, %p44;
	setp.gt.u32 	%p45, %r6, 128;
	ld.shared.f32 	%f282, [_ZZN3cub18CUB_300001_SM_10006detail6reduce18DeviceReduceKernelINS2_10policy_hubIfjN4cuda3std3__44plusIfEEE10Policy1000EN6thrust24THRUST_300001_SM_1000_NS10device_ptrIfEEjS9_fNS7_10__identityEEEvT0_PT3_T1_NS0_13GridEvenShareISK_EET2_T4_E12temp_storage+32];
	add.f32 	%f283, %f282, %f281;
	selp.f32 	%f284, %f283, %f281, %p45;
	setp.gt.u32 	%p46, %r6, 160;
	ld.shared.f32 	%f285, [_ZZN3cub18CUB_300001_SM_10006detail6reduce18DeviceReduceKernelINS2_10policy_hubIfjN4cuda3std3__44plusIfEEE10Policy1000EN6thrust24THRUST_300001_SM_1000_NS10device_ptrIfEEjS9_fNS7_10__identityEEEvT0_PT3_T1_NS0_13GridEvenShareISK_EET2_T4_E12temp_storage+36];
	add.f32 	%f286, %f285, %f284;
	selp.f32 	%f287, %f286, %f284, %p46;
	setp.gt.u32 	%p47, %r6, 192;
	ld.shared.f32 	%f288, [_ZZN3cub18CUB_300001_SM_10006detail6reduce18DeviceReduceKernelINS2_10policy_hubIfjN4cuda3std3__44plusIfEEE10Policy1000EN6thrust24THRUST_300001_SM_1000_NS10device_ptrIfEEjS9_fNS7_10__identityEEEvT0_PT3_T1_NS0_13GridEvenShareISK_EET2_T4_E12temp_storage+40];
	add.f32 	%f289, %f288, %f287;
	selp.f32 	%f290, %f289, %f287, %p47;
	setp.gt.u32 	%p48, %r6, 224;
	ld.shared.f32 	%f291, [_ZZN3cub18CUB_300001_SM_10006detail6reduce18DeviceReduceKernelINS2_10policy_hubIfjN4cuda3std3__44plusIfEEE10Policy1000EN6thrust24THRUST_300001_SM_1000_NS10device_ptrIfEEjS9_fNS7_10__identityEEEvT0_PT3_T1_NS0_13GridEvenShareISK_EET2_T4_E12temp_storage+44];
	add.f32 	%f292, %f291, %f290;
	selp.f32 	%f293, %f292, %f290, %p48;
	setp.gt.u32 	%p49, %r6, 256;
	ld.shared.f32 	%f294, [_ZZN3cub18CUB_300001_SM_10006detail6reduce18DeviceReduceKernelINS2_10policy_hubIfjN4cuda3std3__44plusIfEEE10Policy1000EN6thrust24THRUST_300001_SM_1000_NS10device_ptrIfEEjS9_fNS7_10__identityEEEvT0_PT3_T1_NS0_13GridEvenShareISK_EET2_T4_E12temp_storage+48];
	add.f32 	%f295, %f294, %f293;
	selp.f32 	%f296, %f295, %f293, %p49;
	setp.gt.u32 	%p50, %r6, 288;
	ld.shared.f32 	%f297, [_ZZN3cub18CUB_300001_SM_10006detail6reduce18DeviceReduceKernelINS2_10policy_hubIfjN4cuda3std3__44plusIfEEE10Policy1000EN6thrust24THRUST_300001_SM_1000_NS10device_ptrIfEEjS9_fNS7_10__identityEEEvT0_PT3_T1_NS0_13GridEvenShareISK_EET2_T4_E12temp_storage+52];
	add.f32 	%f298, %f297, %f296;
	selp.f32 	%f299, %f298, %f296, %p50;
	setp.gt.u32 	%p51, %r6, 320;
	ld.shared.f32 	%f300, [_ZZN3cub18CUB_300001_SM_10006detail6reduce18DeviceReduceKernelINS2_10policy_hubIfjN4cuda3std3__44plusIfEEE10Policy1000EN6thrust24THRUST_300001_SM_1000_NS10device_ptrIfEEjS9_fNS7_10__identityEEEvT0_PT3_T1_NS0_13GridEvenShareISK_EET2_T4_E12temp_storage+56];
	add.f32 	%f301, %f300, %f299;
	selp.f32 	%f302, %f301, %f299, %p51;
	setp.gt.u32 	%p52, %r6, 352;
	ld.shared.f32 	%f303, [_ZZN3cub18CUB_300001_SM_10006detail6reduce18DeviceReduceKernelINS2_10policy_hubIfjN4cuda3std3__44plusIfEEE10Policy1000EN6thrust24THRUST_300001_SM_1000_NS10device_ptrIfEEjS9_fNS7_10__identityEEEvT0_PT3_T1_NS0_13GridEvenShareISK_EET2_T4_E12temp_storage+60];
	add.f32 	%f304, %f303, %f302;
	selp.f32 	%f305, %f304, %f302, %p52;
	setp.gt.u32 	%p53, %r6, 384;
	ld.shared.f32 	%f306, [_ZZN3cub18CUB_300001_SM_10006detail6reduce18DeviceReduceKernelINS2_10policy_hubIfjN4cuda3std3__44plusIfEEE10Policy1000EN6thrust24THRUST_300001_SM_1000_NS10device_ptrIfEEjS9_fNS7_10__identityEEEvT0_PT3_T1_NS0_13GridEvenShareISK_EET2_T4_E12temp_storage+64];
	add.f32 	%f307, %f306, %f305;
	selp.f32 	%f308, %f307, %f305, %p53;
	setp.gt.u32 	%p54, %r6, 416;
	ld.shared.f32 	%f309, [_ZZN3cub18CUB_300001_SM_10006detail6reduce18DeviceReduceKernelINS2_10policy_hubIfjN4cuda3std3__44plusIfEEE10Policy1000EN6thrust24THRUST_300001_SM_1000_NS10device_ptrIfEEjS9_fNS7_10__identityEEEvT0_PT3_T1_NS0_13GridEvenShareISK_EET2_T4_E12temp_storage+68];
	add.f32 	%f310, %f309, %f308;
	selp.f32 	%f311, %f310, %f308, %p54;
	setp.gt.u32 	%p55, %r6, 448;
	ld.shared.f32 	%f312, [_ZZN3cub18CUB_300001_SM_10006detail6reduce18DeviceReduceKernelINS2_10policy_hubIfjN4cuda3std3__44plusIfEEE10Policy1000EN6thrust24THRUST_300001_SM_1000_NS10device_ptrIfEEjS9_fNS7_10__identityEEEvT0_PT3_T1_NS0_13GridEvenShareISK_EET2_T4_E12temp_storage+72];
	add.f32 	%f313, %f312, %f311;
	selp.f32 	%f314, %f313, %f311, %p55;
	setp.gt.u32 	%p56, %r6, 480;
	ld.shared.f32 	%f315, [_ZZN3cub18CUB_300001_SM_10006detail6reduce18DeviceReduceKernelINS2_10policy_hubIfjN4cuda3std3__44plusIfEEE10Policy1000EN6thrust24THRUST_300001_SM_1000_NS10device_ptrIfEEjS9_fNS7_10__identityEEEvT0_PT3_T1_NS0_13GridEvenShareISK_EET2_T4_E12temp_storage+76];
	add.f32 	%f316, %f315, %f314;
	selp.f32 	%f379, %f316, %f314, %p56;
	bra.uni 	$L__BB4_48;
$L__BB4_26:
	mov.u32 	%r35, %tid.x;
	add.s32 	%r72, %r35, %r270;
	mul.wide.u32 	%rd4, %r72, 4;
	add.s64 	%rd5, %rd1, %rd4;
	ld.global.f32 	%f41, [%rd5];
	ld.global.f32 	%f42, [%rd5+2048];
	ld.global.f32 	%f43, [%rd5+4096];
	ld.global.f32 	%f44, [%rd5+6144];
	ld.global.f32 	%f45, [%rd5+8192];
	ld.global.f32 	%f46, [%rd5+10240];
	ld.global.f32 	%f47, [%rd5+12288];
	ld.global.f32 	%f48, [%rd5+14336];
	ld.global.f32 	%f49, [%rd5+16384];
	ld.global.f32 	%f50, [%rd5+18432];
	ld.global.f32 	%f51, [%rd5+20480];
	ld.global.f32 	%f52, [%rd5+22528];
	ld.global.f32 	%f53, [%rd5+24576];
	ld.global.f32 	%f54, [%rd5+26624];
	ld.global.f32 	%f55, [%rd5+28672];
	ld.global.f32 	%f56, [%rd5+30720];
	add.f32 	%f57, %f41, %f42;
	add.f32 	%f58, %f43, %f44;
	add.f32 	%f59, %f45, %f46;
	add.f32 	%f60, %f47, %f48;
	add.f32 	%f61, %f49, %f50;
	add.f32 	%f62, %f51, %f52;
	add.f32 	%f63, %f53, %f54;
	add.f32 	%f64, %f55, %f56;
	add.f32 	%f65, %f57, %f58;
	add.f32 	%f66, %f59, %f60;
	add.f32 	%f67, %f61, %f62;
	add.f32 	%f68, %f63, %f64;
	add.f32 	%f69, %f65, %f66;
	add.f32 	%f70, %f67, %f68;
	add.f32 	%f378, %f69, %f70;
	setp.lt.u32 	%p2, %r6, %r4;
	@%p2 bra 	$L__BB4_44;
	add.s32 	%r36, %r4, %r270;
	not.b32 	%r74, %r35;
	add.s32 	%r75, %r74, %r1;
	sub.s32 	%r76, %r75, %r4;
	sub.s32 	%r267, %r76, %r270;
	add.s32 	%r77, %r36, %r35;
	add.s32 	%r266, %r77, 4096;
	mov.b32 	%r269, 0;
	mov.u32 	%r268, %r36;
$L__BB4_28:
	add.s32 	%r270, %r270, %r4;
	add.s32 	%r79, %r1, -8192;
	setp.gt.u32 	%p3, %r270, %r79;
	@%p3 bra 	$L__BB4_30;
	add.s32 	%r80, %r35, %r270;
	mul.wide.u32 	%rd6, %r80, 4;
	add.s64 	%rd7, %rd1, %rd6;
	ld.global.f32 	%f71, [%rd7];
	ld.global.f32 	%f72, [%rd7+2048];
	ld.global.f32 	%f73, [%rd7+4096];
	ld.global.f32 	%f74, [%rd7+6144];
	ld.global.f32 	%f75, [%rd7+8192];
	ld.global.f32 	%f76, [%rd7+10240];
	ld.global.f32 	%f77, [%rd7+12288];
	ld.global.f32 	%f78, [%rd7+14336];
	ld.global.f32 	%f79, [%rd7+16384];
	ld.global.f32 	%f80, [%rd7+18432];
	ld.global.f32 	%f81, [%rd7+20480];
	ld.global.f32 	%f82, [%rd7+22528];
	ld.global.f32 	%f83, [%rd7+24576];
	ld.global.f32 	%f84, [%rd7+26624];
	ld.global.f32 	%f85, [%rd7+28672];
	ld.global.f32 	%f86, [%rd7+30720];
	add.f32 	%f87, %f378, %f71;
	add.f32 	%f88, %f72, %f73;
	add.f32 	%f89, %f74, %f75;
	add.f32 	%f90, %f76, %f77;
	add.f32 	%f91, %f78, %f79;
	add.f32 	%f92, %f80, %f81;
	add.f32 	%f93, %f82, %f83;
	add.f32 	%f94, %f84, %f85;
	add.f32 	%f95, %f87, %f88;
	add.f32 	%f96, %f89, %f90;
	add.f32 	%f97, %f91, %f92;
	add.f32 	%f98, %f93, %f94;
	add.f32 	%f99, %f95, %f96;
	add.f32 	%f100, %f97, %f98;
	add.f32 	%f101, %f99, %f100;
	add.f32 	%f378, %f101, %f86;
	sub.s32 	%r81, %r1, %r270;
	setp.lt.u32 	%p4, %r81, %r4;
	add.s32 	%r269, %r269, 1;
	add.s32 	%r268, %r268, %r4;
	sub.s32 	%r267, %r267, %r4;
	add.s32 	%r266, %r266, %r4;
	@%p4 bra 	$L__BB4_44;
	bra.uni 	$L__BB4_28;
$L__BB4_30:
	setp.le.u32 	%p5, %r1, %r270;
	sub.s32 	%r83, %r1, %r270;
	setp.ge.s32 	%p6, %r35, %r83;
	or.pred  	%p7, %p5, %p6;
	@%p7 bra 	$L__BB4_44;
	not.b32 	%r85, %r35;
	add.s32 	%r86, %r1, %r85;
	sub.s32 	%r87, %r86, %r36;
	mul.lo.s32 	%r88, %r2, %r269;
	shl.b32 	%r89, %r88, 13;
	sub.s32 	%r90, %r87, %r89;
	shr.u32 	%r91, %r90, 9;
	add.s32 	%r49, %r91, 1;
	and.b32  	%r50, %r49, 15;
	setp.lt.u32 	%p8, %r90, 7680;
	mov.u32 	%r275, %r35;
	@%p8 bra 	$L__BB4_35;
	or.b32  	%r273, %r35, 4096;
	shr.u32 	%r92, %r267, 9;
	add.s32 	%r93, %r92, 1;
	and.b32  	%r94, %r93, 16777200;
	neg.s32 	%r271, %r94;
$L__BB4_33:
	.pragma "nounroll";
	add.s32 	%r95, %r266, -4096;
	mul.wide.u32 	%rd8, %r95, 4;
	add.s64 	%rd9, %rd1, %rd8;
	ld.global.f32 	%f103, [%rd9];
	add.f32 	%f104, %f378, %f103;
	add.s32 	%r96, %r266, -3584;
	mul.wide.u32 	%rd10, %r96, 4;
	add.s64 	%rd11, %rd1, %rd10;
	ld.global.f32 	%f105, [%rd11];
	add.f32 	%f106, %f104, %f105;
	add.s32 	%r97, %r266, -3072;
	mul.wide.u32 	%rd12, %r97, 4;
	add.s64 	%rd13, %rd1, %rd12;
	ld.global.f32 	%f107, [%rd13];
	add.f32 	%f108, %f106, %f107;
	add.s32 	%r98, %r266, -2560;
	mul.wide.u32 	%rd14, %r98, 4;
	add.s64 	%rd15, %rd1, %rd14;
	ld.global.f32 	%f109, [%rd15];
	add.f32 	%f110, %f108, %f109;
	add.s32 	%r99, %r266, -2048;
	mul.wide.u32 	%rd16, %r99, 4;
	add.s64 	%rd17, %rd1, %rd16;
	ld.global.f32 	%f111, [%rd17];
	add.f32 	%f112, %f110, %f111;
	add.s32 	%r100, %r266, -1536;
	mul.wide.u32 	%rd18, %r100, 4;
	add.s64 	%rd19, %rd1, %rd18;
	ld.global.f32 	%f113, [%rd19];
	add.f32 	%f114, %f112, %f113;
	add.s32 	%r101, %r266, -1024;
	mul.wide.u32 	%rd20, %r101, 4;
	add.s64 	%rd21, %rd1, %rd20;
	ld.global.f32 	%f115, [%rd21];
	add.f32 	%f116, %f114, %f115;
	add.s32 	%r102, %r266, 3584;
	add.s32 	%r103, %r266, -512;
	mul.wide.u32 	%rd22, %r103, 4;
	add.s64 	%rd23, %rd1, %rd22;
	ld.global.f32 	%f117, [%rd23];
	add.f32 	%f118, %f116, %f117;
	mul.wide.u32 	%rd24, %r266, 4;
	add.s64 	%rd25, %rd1, %rd24;
	ld.global.f32 	%f119, [%rd25];
	add.f32 	%f120, %f118, %f119;
	add.s32 	%r104, %r266, 512;
	mul.wide.u32 	%rd26, %r104, 4;
	add.s64 	%rd27, %rd1, %rd26;
	ld.global.f32 	%f121, [%rd27];
	add.f32 	%f122, %f120, %f121;
	add.s32 	%r105, %r266, 1024;
	mul.wide.u32 	%rd28, %r105, 4;
	add.s64 	%rd29, %rd1, %rd28;
	ld.global.f32 	%f123, [%rd29];
	add.f32 	%f124, %f122, %f123;
	add.s32 	%r106, %r266, 1536;
	mul.wide.u32 	%rd30, %r106, 4;
	add.s64 	%rd31, %rd1, %rd30;
	ld.global.f32 	%f125, [%rd31];
	add.f32 	%f126, %f124, %f125;
	add.s32 	%r107, %r266, 2048;
	mul.wide.u32 	%rd32, %r107, 4;
	add.s64 	%rd33, %rd1, %rd32;
	ld.global.f32 	%f127, [%rd33];
	add.f32 	%f128, %f126, %f127;
	add.s32 	%r108, %r266, 2560;
	mul.wide.u32 	%rd34, %r108, 4;
	add.s64 	%rd35, %rd1, %rd34;
	ld.global.f32 	%f129, [%rd35];
	add.f32 	%f130, %f128, %f129;
	add.s32 	%r109, %r266, 3072;
	mul.wide.u32 	%rd36, %r109, 4;
	add.s64 	%rd37, %rd1, %rd36;
	ld.global.f32 	%f131, [%rd37];
	add.f32 	%f132, %f130, %f131;
	mul.wide.u32 	%rd38, %r102, 4;
	add.s64 	%rd39, %rd1, %rd38;
	ld.global.f32 	%f133, [%rd39];
	add.f32 	%f378, %f132, %f133;
	add.s32 	%r273, %r273, 8192;
	add.s32 	%r266, %r266, 8192;
	add.s32 	%r271, %r271, 16;
	setp.ne.s32 	%p9, %r271, 0;
	@%p9 bra 	$L__BB4_33;
	add.s32 	%r275, %r273, -4096;
$L__BB4_35:
	setp.eq.s32 	%p10, %r50, 0;
	@%p10 bra 	$L__BB4_44;
	and.b32  	%r61, %r49, 7;
	setp.lt.u32 	%p11, %r50, 8;
	@%p11 bra 	$L__BB4_38;
	add.s32 	%r110, %r275, %r270;
	mul.wide.u32 	%rd40, %r110, 4;
	add.s64 	%rd41, %rd1, %rd40;
	ld.global.f32 	%f135, [%rd41];
	add.f32 	%f136, %f378, %f135;
	add.s32 	%r111, %r110, 512;
	mul.wide.u32 	%rd42, %r111, 4;
	add.s64 	%rd43, %rd1, %rd42;
	ld.global.f32 	%f137, [%rd43];
	add.f32 	%f138, %f136, %f137;
	add.s32 	%r112, %r110, 1024;
	mul.wide.u32 	%rd44, %r112, 4;
	add.s64 	%rd45, %rd1, %rd44;
	ld.global.f32 	%f139, [%rd45];
	add.f32 	%f140, %f138, %f139;
	add.s32 	%r113, %r110, 1536;
	mul.wide.u32 	%rd46, %r113, 4;
	add.s64 	%rd47, %rd1, %rd46;
	ld.global.f32 	%f141, [%rd47];
	add.f32 	%f142, %f140, %f141;
	add.s32 	%r114, %r110, 2048;
	mul.wide.u32 	%rd48, %r114, 4;
	add.s64 	%rd49, %rd1, %rd48;
	ld.global.f32 	%f143, [%rd49];
	add.f32 	%f144, %f142, %f143;
	add.s32 	%r115, %r110, 2560;
	mul.wide.u32 	%rd50, %r115, 4;
	add.s64 	%rd51, %rd1, %rd50;
	ld.global.f32 	%f145, [%rd51];
	add.f32 	%f146, %f144, %f145;
	add.s32 	%r116, %r110, 3072;
	mul.wide.u32 	%rd52, %r116, 4;
	add.s64 	%rd53, %rd1, %rd52;
	ld.global.f32 	%f147, [%rd53];
	add.f32 	%f148, %f146, %f147;
	add.s32 	%r117, %r110, 3584;
	mul.wide.u32 	%rd54, %r117, 4;
	add.s64 	%rd55, %rd1, %rd54;
	ld.global.f32 	%f149, [%rd55];
	add.f32 	%f378, %f148, %f149;
	add.s32 	%r275, %r275, 4096;
$L__BB4_38:
	setp.eq.s32 	%p12, %r61, 0;
	@%p12 bra 	$L__BB4_44;
	setp.lt.u32 	%p13, %r61, 4;
	@%p13 bra 	$L__BB4_41;
	add.s32 	%r118, %r275, %r270;
	mul.wide.u32 	%rd56, %r118, 4;
	add.s64 	%rd57, %rd1, %rd56;
	ld.global.f32 	%f151, [%rd57];
	add.f32 	%f152, %f378, %f151;
	add.s32 	%r119, %r118, 512;
	mul.wide.u32 	%rd58, %r119, 4;
	add.s64 	%rd59, %rd1, %rd58;
	ld.global.f32 	%f153, [%rd59];
	add.f32 	%f154, %f152, %f153;
	add.s32 	%r120, %r118, 1024;
	mul.wide.u32 	%rd60, %r120, 4;
	add.s64 	%rd61, %rd1, %rd60;
	ld.global.f32 	%f155, [%rd61];
	add.f32 	%f156, %f154, %f155;
	add.s32 	%r121, %r118, 1536;
	mul.wide.u32 	%rd62, %r121, 4;
	add.s64 	%rd63, %rd1, %rd62;
	ld.global.f32 	%f157, [%rd63];
	add.f32 	%f378, %f156, %f157;
	add.s32 	%r275, %r275, 2048;
$L__BB4_41:
	and.b32  	%r122, %r49, 3;
	setp.eq.s32 	%p14, %r122, 0;
	@%p14 bra 	$L__BB4_44;
	add.s32 	%r278, %r275, %r268;
	cvt.u16.u32 	%rs1, %r267;
	shr.u16 	%rs2, %rs1, 9;
	add.s16 	%rs3, %rs2, 1;
	cvt.u32.u16 	%r123, %rs3;
	and.b32  	%r124, %r123, 3;
	neg.s32 	%r277, %r124;
$L__BB4_43:
	.pragma "nounroll";
	mul.wide.u32 	%rd64, %r278, 4;
	add.s64 	%rd65, %rd1, %rd64;
	ld.global.f32 	%f158, [%rd65];
	add.f32 	%f378, %f378, %f158;
	add.s32 	%r278, %r278, 512;
	add.s32 	%r277, %r277, 1;
	setp.ne.s32 	%p15, %r277, 0;
	@%p15 bra 	$L__BB4_43;
$L__BB4_44:
	// begin inline asm
	mov.u32 %r125, %laneid;
	// end inline asm
	mov.b32 	%r127, %f378;
	mov.b32 	%r128, 1;
	mov.b32 	%r149, 31;
	mov.b32 	%r150, -1;
	// begin inline asm
	shfl.sync.down.b32 %r126, %r127, %r128, %r149, %r150;
	// end inline asm
	setp.gt.s32 	%p16, %r125, 30;
	mov.b32 	%f159, %r126;
	add.f32 	%f160, %f378, %f159;
	selp.f32 	%f161, %f378, %f160, %p16;
	mov.b32 	%r132, %f161;
	mov.b32 	%r133, 2;
	// begin inline asm
	shfl.sync.down.b32 %r131, %r132, %r133, %r149, %r150;
	// end inline asm
	setp.gt.s32 	%p17, %r125, 29;
	mov.b32 	%f162, %r131;
	add.f32 	%f163, %f161, %f162;
	selp.f32 	%f164, %f161, %f163, %p17;
	mov.b32 	%r137, %f164;
	mov.b32 	%r138, 4;
	// begin inline asm
	shfl.sync.down.b32 %r136, %r137, %r138, %r149, %r150;
	// end inline asm
	setp.gt.s32 	%p18, %r125, 27;
	mov.b32 	%f165, %r136;
	add.f32 	%f166, %f164, %f165;
	selp.f32 	%f167, %f164, %f166, %p18;
	mov.b32 	%r142, %f167;
	mov.b32 	%r143, 8;
	// begin inline asm
	shfl.sync.down.b32 %r141, %r142, %r143, %r149, %r150;
	// end inline asm
	setp.gt.s32 	%p19, %r125, 23;
	mov.b32 	%f168, %r141;
	add.f32 	%f169, %f167, %f168;
	selp.f32 	%f170, %f167, %f169, %p19;
	mov.b32 	%r147, %f170;
	mov.b32 	%r148, 16;
	// begin inline asm
	shfl.sync.down.b32 %r146, %r147, %r148, %r149, %r150;
	// end inline asm
	setp.gt.s32 	%p20, %r125, 15;
	mov.b32 	%f171, %r146;
	add.f32 	%f37, %f170, %f171;
	selp.f32 	%f379, %f170, %f37, %p20;
	setp.ne.s32 	%p21, %r125, 0;
	@%p21 bra 	$L__BB4_46;
	shr.u32 	%r151, %r35, 3;
	and.b32  	%r152, %r151, 124;
	mov.u32 	%r153, _ZZN3cub18CUB_300001_SM_10006detail6reduce18DeviceReduceKernelINS2_10policy_hubIfjN4cuda3std3__44plusIfEEE10Policy1000EN6thrust24THRUST_300001_SM_1000_NS10device_ptrIfEEjS9_fNS7_10__identityEEEvT0_PT3_T1_NS0_13GridEvenShareISK_EET2_T4_E12temp_storage;
	add.s32 	%r154, %r153, %r152;
	st.shared.f32 	[%r154+16], %f37;
$L__BB4_46:
	bar.sync 	0;
	setp.ne.s32 	%p22, %r35, 0;
	@%p22 bra 	$L__BB4_48;
	ld.shared.f32 	%f172, [_ZZN3cub18CUB_300001_SM_10006detail6reduce18DeviceReduceKernelINS2_10policy_hubIfjN4cuda3std3__44plusIfEEE10Policy1000EN6thrust24THRUST_300001_SM_1000_NS10device_ptrIfEEjS9_fNS7_10__identityEEEvT0_PT3_T1_NS0_13GridEvenShareISK_EET2_T4_E12temp_storage+20];
	add.f32 	%f173, %f379, %f172;
	ld.shared.f32 	%f174, [_ZZN3cub18CUB_300001_SM_10006detail6reduce18DeviceReduceKernelINS2_10policy_hubIfjN4cuda3std3__44plusIfEEE10Policy1000EN6thrust24THRUST_300001_SM_1000_NS10device_ptrIfEEjS9_fNS7_10__identityEEEvT0_PT3_T1_NS0_13GridEvenShareISK_EET2_T4_E12temp_storage+24];
	add.f32 	%f175, %f173, %f174;
	ld.shared.f32 	%f176, [_ZZN3cub18CUB_300001_SM_10006detail6reduce18DeviceReduceKernelINS2_10policy_hubIfjN4cuda3std3__44plusIfEEE10Policy1000EN6thrust24THRUST_300001_SM_1000_NS10device_ptrIfEEjS9_fNS7_10__identityEEEvT0_PT3_T1_NS0_13GridEvenShareISK_EET2_T4_E12temp_storage+28];
	add.f32 	%f177, %f175, %f176;
	ld.shared.f32 	%f178, [_ZZN3cub18CUB_300001_SM_10006detail6reduce18DeviceReduceKernelINS2_10policy_hubIfjN4cuda3std3__44plusIfEEE10Policy1000EN6thrust24THRUST_300001_SM_1000_NS10device_ptrIfEEjS9_fNS7_10__identityEEEvT0_PT3_T1_NS0_13GridEvenShareISK_EET2_T4_E12temp_storage+32];
	add.f32 	%f179, %f177, %f178;
	ld.shared.f32 	%f180, [_ZZN3cub18CUB_300001_SM_10006detail6reduce18DeviceReduceKernelINS2_10policy_hubIfjN4cuda3std3__44plusIfEEE10Policy1000EN6thrust24THRUST_300001_SM_1000_NS10device_ptrIfEEjS9_fNS7_10__identityEEEvT0_PT3_T1_NS0_13GridEvenShareISK_EET2_T4_E12temp_storage+36];
	add.f32 	%f181, %f179, %f180;
	ld.shared.f32 	%f182, [_ZZN3cub18CUB_300001_SM_10006detail6reduce18DeviceReduceKernelINS2_10policy_hubIfjN4cuda3std3__44plusIfEEE10Policy1000EN6thrust24THRUST_300001_SM_1000_NS10device_ptrIfEEjS9_fNS7_10__identityEEEvT0_PT3_T1_NS0_13GridEvenShareISK_EET2_T4_E12temp_storage+40];
	add.f32 	%f183, %f181, %f182;
	ld.shared.f32 	%f184, [_ZZN3cub18CUB_300001_SM_10006detail6reduce18DeviceReduceKernelINS2_10policy_hubIfjN4cuda3std3__44plusIfEEE10Policy1000EN6thrust24THRUST_300001_SM_1000_NS10device_ptrIfEEjS9_fNS7_10__identityEEEvT0_PT3_T1_NS0_13GridEvenShareISK_EET2_T4_E12temp_storage+44];
	add.f32 	%f185, %f183, %f184;
	ld.shared.f32 	%f186, [_ZZN3cub18CUB_300001_SM_10006detail6reduce18DeviceReduceKernelINS2_10policy_hubIfjN4cuda3std3__44plusIfEEE10Policy1000EN6thrust24THRUST_300001_SM_1000_NS10device_ptrIfEEjS9_fNS7_10__identityEEEvT0_PT3_T1_NS0_13GridEvenShareISK_EET2_T4_E12temp_storage+48];
	add.f32 	%f187, %f185, %f186;
	ld.shared.f32 	%f188, [_ZZN3cub18CUB_300001_SM_10006detail6reduce18DeviceReduceKernelINS2_10policy_hubIfjN4cuda3std3__44plusIfEEE10Policy1000EN6thrust24THRUST_300001_SM_1000_NS10device_ptrIfEEjS9_fNS7_10__identityEEEvT0_PT3_T1_NS0_13GridEvenShareISK_EET2_T4_E12temp_storage+52];
	add.f32 	%f189, %f187, %f188;
	ld.shared.f32 	%f190, [_ZZN3cub18CUB_300001_SM_10006detail6reduce18DeviceReduceKernelINS2_10policy_hubIfjN4cuda3std3__44plusIfEEE10Policy1000EN6thrust24THRUST_300001_SM_1000_NS10device_ptrIfEEjS9_fNS7_10__identityEEEvT0_PT3_T1_NS0_13GridEvenShareISK_EET2_T4_E12temp_storage+56];
	add.f32 	%f191, %f189, %f190;
	ld.shared.f32 	%f192, [_ZZN3cub18CUB_300001_SM_10006detail6reduce18DeviceReduceKernelINS2_10policy_hubIfjN4cuda3std3__44plusIfEEE10Policy1000EN6thrust24THRUST_300001_SM_1000_NS10device_ptrIfEEjS9_fNS7_10__identityEEEvT0_PT3_T1_NS0_13GridEvenShareISK_EET2_T4_E12temp_storage+60];
	add.f32 	%f193, %f191, %f192;
	ld.shared.f32 	%f194, [_ZZN3cub18CUB_300001_SM_10006detail6reduce18DeviceReduceKernelINS2_10policy_hubIfjN4cuda3std3__44plusIfEEE10Policy1000EN6thrust24THRUST_300001_SM_1000_NS10device_ptrIfEEjS9_fNS7_10__identityEEEvT0_PT3_T1_NS0_13GridEvenShareISK_EET2_T4_E12temp_storage+64];
	add.f32 	%f195, %f193, %f194;
	ld.shared.f32 	%f196, [_ZZN3cub18CUB_300001_SM_10006detail6reduce18DeviceReduceKernelINS2_10policy_hubIfjN4cuda3std3__44plusIfEEE10Policy1000EN6thrust24THRUST_300001_SM_1000_NS10device_ptrIfEEjS9_fNS7_10__identityEEEvT0_PT3_T1_NS0_13GridEvenShareISK_EET2_T4_E12temp_storage+68];
	add.f32 	%f197, %f195, %f196;
	ld.shared.f32 	%f198, [_ZZN3cub18CUB_300001_SM_10006detail6reduce18DeviceReduceKernelINS2_10policy_hubIfjN4cuda3std3__44plusIfEEE10Policy1000EN6thrust24THRUST_300001_SM_1000_NS10device_ptrIfEEjS9_fNS7_10__identityEEEvT0_PT3_T1_NS0_13GridEvenShareISK_EET2_T4_E12temp_storage+72];
	add.f32 	%f199, %f197, %f198;
	ld.shared.f32 	%f200, [_ZZN3cub18CUB_300001_SM_10006detail6reduce18DeviceReduceKernelINS2_10policy_hubIfjN4cuda3std3__44plusIfEEE10Policy1000EN6thrust24THRUST_300001_SM_1000_NS10device_ptrIfEEjS9_fNS7_10__identityEEEvT0_PT3_T1_NS0_13GridEvenShareISK_EET2_T4_E12temp_storage+76];
	add.f32 	%f379, %f199, %f200;
$L__BB4_48:
	mov.u32 	%r256, %tid.x;
	setp.ne.s32 	%p64, %r256, 0;
	@%p64 bra 	$L__BB4_50;
	ld.param.u64 	%rd129, [_ZN3cub18CUB_300001_SM_10006detail6reduce18DeviceReduceKernelINS2_10policy_hubIfjN4cuda3std3__44plusIfEEE10Policy1000EN6thrust24THRUST_300001_SM_1000_NS10device_ptrIfEEjS9_fNS7_10__identityEEEvT0_PT3_T1_NS0_13GridEvenShareISK_EET2_T4__param_1];
	cvta.to.global.u64 	%rd126, %rd129;
	mul.wide.u32 	%rd127, %r3, 4;
	add.s64 	%rd128, %rd126, %rd127;
	st.global.f32 	[%rd128], %f379;
$L__BB4_50:
	ret;

}
	// .globl	_ZN3cub18CUB_300001_SM_10006detail6reduce28DeviceReduceSingleTileKernelINS2_10policy_hubIfjN4cuda3std3__44plusIfEEE10Policy1000EPfSC_iS9_ffNS7_10__identityEEEvT0_T1_T2_T3_T4_T6_
.visible .entry _ZN3cub18CUB_300001_SM_10006detail6reduce28DeviceReduceSingleTileKernelINS2_10policy_hubIfjN4cuda3std3__44plusIfEEE10Policy1000EPfSC_iS9_ffNS7_10__identityEEEvT0_T1_T2_T3_T4_T6_(
	.param .u64 .ptr .align 1 _ZN3cub18CUB_300001_SM_10006detail6reduce28DeviceReduceSingleTileKernelINS2_10policy_hubIfjN4cuda3std3__44plusIfEEE10Policy1000EPfSC_iS9_ffNS7_10__identityEEEvT0_T1_T2_T3_T4_T6__param_0,
	.param .u64 .ptr .align 1 _ZN3cub18CUB_300001_SM_10006detail6reduce28DeviceReduceSingleTileKernelINS2_10policy_hubIfjN4cuda3std3__44plusIfEEE10Policy1000EPfSC_iS9_ffNS7_10__identityEEEvT0_T1_T2_T3_T4_T6__param_1,
	.param .u32 _ZN3cub18CUB_300001_SM_10006detail6reduce28DeviceReduceSingleTileKernelINS2_10policy_hubIfjN4cuda3std3__44plusIfEEE10Policy1000EPfSC_iS9_ffNS7_10__identityEEEvT0_T1_T2_T3_T4_T6__param_2,
	.param .align 1 .b8 _ZN3cub18CUB_300001_SM_10006detail6reduce28DeviceReduceSingleTileKernelINS2_10policy_hubIfjN4cuda3std3__44plusIfEEE10Policy1000EPfSC_iS9_ffNS7_10__identityEEEvT0_T1_T2_T3_T4_T6__param_3[1],
	.param .f32 _ZN3cub18CUB_300001_SM_10006detail6reduce28DeviceReduceSingleTileKernelINS2_10policy_hubIfjN4cuda3std3__44plusIfEEE10Policy1000EPfSC_iS9_ffNS7_10__identityEEEvT0_T1_T2_T3_T4_T6__param_4,
	.param .align 1 .b8 _ZN3cub18CUB_300001_SM_10006detail6reduce28DeviceReduceSingleTileKernelINS2_10policy_hubIfjN4cuda3std3__44plusIfEEE10Policy1000EPfSC_iS9_ffNS7_10__identityEEEvT0_T1_T2_T3_T4_T6__param_5[1]
)
.maxntid 512
.minnctapersm 1
{
	.reg .pred 	%p<113>;
	.reg .b32 	%r<407>;
	.reg .b32 	%f<531>;
	.reg .b64 	%rd<133>;
	// demoted variable
	.shared .align 4 .b8 _ZZN3cub18CUB_300001_SM_10006detail6reduce28DeviceReduceSingleTileKernelINS2_10policy_hubIfjN4cuda3std3__44plusIfEEE10Policy1000EPfSC_iS9_ffNS7_10__identityEEEvT0_T1_T2_T3_T4_T6_E12temp_storage[84];
	ld.param.u64 	%rd16, [_ZN3cub18CUB_300001_SM_10006detail6reduce28DeviceReduceSingleTileKernelINS2_10policy_hubIfjN4cuda3std3__44plusIfEEE10Policy1000EPfSC_iS9_ffNS7_10__identityEEEvT0_T1_T2_T3_T4_T6__param_0];
	ld.param.u64 	%rd17, [_ZN3cub18CUB_300001_SM_10006detail6reduce28DeviceReduceSingleTileKernelINS2_10policy_hubIfjN4cuda3std3__44plusIfEEE10Policy1000EPfSC_iS9_ffNS7_10__identityEEEvT0_T1_T2_T3_T4_T6__param_1];
	ld.param.u32 	%r67, [_ZN3cub18CUB_300001_SM_10006detail6reduce28DeviceReduceSingleTileKernelINS2_10policy_hubIfjN4cuda3std3__44plusIfEEE10Policy1000EPfSC_iS9_ffNS7_10__identityEEEvT0_T1_T2_T3_T4_T6__param_2];
	ld.param.f32 	%f58, [_ZN3cub18CUB_300001_SM_10006detail6reduce28DeviceReduceSingleTileKernelINS2_10policy_hubIfjN4cuda3std3__44plusIfEEE10Policy1000EPfSC_iS9_ffNS7_10__identityEEEvT0_T1_T2_T3_T4_T6__param_4];
	cvta.to.global.u64 	%rd1, %rd17;
	setp.ne.s32 	%p1, %r67, 0;
	@%p1 bra 	$L__BB5_3;
	mov.u32 	%r380, %tid.x;
	setp.ne.s32 	%p112, %r380, 0;
	@%p112 bra 	$L__BB5_74;
	st.global.f32 	[%rd1], %f58;
	bra.uni 	$L__BB5_74;
$L__BB5_3:
	and.b64  	%rd18, %rd16, 7;
	setp.ne.s64 	%p2, %rd18, 0;
	@%p2 bra 	$L__BB5_38;
	setp.gt.s32 	%p57, %r67, 8191;
	@%p57 bra 	$L__BB5_22;
	mov.u32 	%r1, %tid.x;
	setp.ge.s32 	%p74, %r1, %r67;
	mov.f32 	%f509, 0f00000000;
	mov.u32 	%r384, %r1;
	@%p74 bra 	$L__BB5_7;
	mul.wide.u32 	%rd121, %r1, 4;
	add.s64 	%rd120, %rd16, %rd121;
	// begin inline asm
	ld.global.nc.u32 %r300, [%rd120];
	// end inline asm
	mov.b32 	%f509, %r300;
	add.s32 	%r384, %r1, 512;
$L__BB5_7:
	setp.ge.s32 	%p75, %r384, %r67;
	@%p75 bra 	$L__BB5_13;
	not.b32 	%r301, %r384;
	add.s32 	%r4, %r67, %r301;
	and.b32  	%r302, %r4, 1536;
	setp.eq.s32 	%p76, %r302, 1536;
	@%p76 bra 	$L__BB5_11;
	mul.wide.u32 	%rd122, %r384, 4;
	add.s64 	%rd129, %rd16, %rd122;
	shr.u32 	%r303, %r4, 9;
	add.s32 	%r304, %r303, 1;
	and.b32  	%r305, %r304, 3;
	neg.s32 	%r382, %r305;
$L__BB5_10:
	.pragma "nounroll";
	// begin inline asm
	ld.global.nc.u32 %r306, [%rd129];
	// end inline asm
	mov.b32 	%f395, %r306;
	add.f32 	%f509, %f509, %f395;
	add.s32 	%r384, %r384, 512;
	add.s64 	%rd129, %rd129, 2048;
	add.s32 	%r382, %r382, 1;
	setp.ne.s32 	%p77, %r382, 0;
	@%p77 bra 	$L__BB5_10;
$L__BB5_11:
	setp.lt.u32 	%p78, %r4, 1536;
	@%p78 bra 	$L__BB5_13;
$L__BB5_12:
	mul.wide.s32 	%rd128, %r384, 4;
	add.s64 	%rd124, %rd16, %rd128;
	// begin inline asm
	ld.global.nc.u32 %r307, [%rd124];
	// end inline asm
	mov.b32 	%f396, %r307;
	add.f32 	%f397, %f509, %f396;
	add.s64 	%rd125, %rd124, 2048;
	// begin inline asm
	ld.global.nc.u32 %r308, [%rd125];
	// end inline asm
	mov.b32 	%f398, %r308;
	add.f32 	%f399, %f397, %f398;
	add.s64 	%rd126, %rd124, 4096;
	// begin inline asm
	ld.global.nc.u32 %r309, [%rd126];
	// end inline asm
	mov.b32 	%f400, %r309;
	add.f32 	%f401, %f399, %f400;
	add.s64 	%rd127, %rd124, 6144;
	// begin inline asm
	ld.global.nc.u32 %r310, [%rd127];
	// end inline asm
	mov.b32 	%f402, %r310;
	add.f32 	%f509, %f401, %f402;
	add.s32 	%r384, %r384, 2048;
	setp.lt.s32 	%p79, %r384, %r67;
	@%p79 bra 	$L__BB5_12;
$L__BB5_13:
	setp.lt.s32 	%p80, %r67, 512;
	@%p80 bra 	$L__BB5_18;
	// begin inline asm
	mov.u32 %r349, %laneid;
	// end inline asm
	mov.b32 	%r351, %f509;
	mov.b32 	%r352, 1;
	mov.b32 	%r373, 31;
	mov.b32 	%r374, -1;
	// begin inline asm
	shfl.sync.down.b32 %r350, %r351, %r352, %r373, %r374;
	// end inline asm
	setp.gt.s32 	%p104, %r349, 30;
	mov.b32 	%f461, %r350;
	add.f32 	%f462, %f509, %f461;
	selp.f32 	%f463, %f509, %f462, %p104;
	mov.b32 	%r356, %f463;
	mov.b32 	%r357, 2;
	// begin inline asm
	shfl.sync.down.b32 %r355, %r356, %r357, %r373, %r374;
	// end inline asm
	setp.gt.s32 	%p105, %r349, 29;
	mov.b32 	%f464, %r355;
	add.f32 	%f465, %f463, %f464;
	selp.f32 	%f466, %f463, %f465, %p105;
	mov.b32 	%r361, %f466;
	mov.b32 	%r362, 4;
	// begin inline asm
	shfl.sync.down.b32 %r360, %r361, %r362, %r373, %r374;
	// end inline asm
	setp.gt.s32 	%p106, %r349, 27;
	mov.b32 	%f467, %r360;
	add.f32 	%f468, %f466, %f467;
	selp.f32 	%f469, %f466, %f468, %p106;
	mov.b32 	%r366, %f469;
	mov.b32 	%r367, 8;
	// begin inline asm
	shfl.sync.down.b32 %r365, %r366, %r367, %r373, %r374;
	// end inline asm
	setp.gt.s32 	%p107, %r349, 23;
	mov.b32 	%f470, %r365;
	add.f32 	%f471, %f469, %f470;
	selp.f32 	%f472, %f469, %f471, %p107;
	mov.b32 	%r371, %f472;
	mov.b32 	%r372, 16;
	// begin inline asm
	shfl.sync.down.b32 %r370, %r371, %r372, %r373, %r374;
	// end inline asm
	setp.gt.s32 	%p108, %r349, 15;
	mov.b32 	%f473, %r370;
	add.f32 	%f10, %f472, %f473;
	selp.f32 	%f530, %f472, %f10, %p108;
	setp.ne.s32 	%p109, %r349, 0;
	@%p109 bra 	$L__BB5_16;
	shr.u32 	%r375, %r1, 3;
	and.b32  	%r376, %r375, 124;
	mov.u32 	%r377, _ZZN3cub18CUB_300001_SM_10006detail6reduce28DeviceReduceSingleTileKernelINS2_10policy_hubIfjN4cuda3std3__44plusIfEEE10Policy1000EPfSC_iS9_ffNS7_10__identityEEEvT0_T1_T2_T3_T4_T6_E12temp_storage;
	add.s32 	%r378, %r377, %r376;
	st.shared.f32 	[%r378+16], %f10;
$L__BB5_16:
	bar.sync 	0;
	setp.ne.s32 	%p110, %r1, 0;
	@%p110 bra 	$L__BB5_72;
	ld.shared.f32 	%f474, [_ZZN3cub18CUB_300001_SM_10006detail6reduce28DeviceReduceSingleTileKernelINS2_10policy_hubIfjN4cuda3std3__44plusIfEEE10Policy1000EPfSC_iS9_ffNS7_10__identityEEEvT0_T1_T2_T3_T4_T6_E12temp_storage+20];
	add.f32 	%f475, %f530, %f474;
	ld.shared.f32 	%f476, [_ZZN3cub18CUB_300001_SM_10006detail6reduce28DeviceReduceSingleTileKernelINS2_10policy_hubIfjN4cuda3std3__44plusIfEEE10Policy1000EPfSC_iS9_ffNS7_10__identityEEEvT0_T1_T2_T3_T4_T6_E12temp_storage+24];
	add.f32 	%f477, %f475, %f476;
	ld.shared.f32 	%f478, [_ZZN3cub18CUB_300001_SM_10006detail6reduce28DeviceReduceSingleTileKernelINS2_10policy_hubIfjN4cuda3std3__44plusIfEEE10Policy1000EPfSC_iS9_ffNS7_10__identityEEEvT0_T1_T2_T3_T4_T6_E12temp_storage+28];
	add.f32 	%f479, %f477, %f478;
	ld.shared.f32 	%f480, [_ZZN3cub18CUB_300001_SM_10006detail6reduce28DeviceReduceSingleTileKernelINS2_10policy_hubIfjN4cuda3std3__44plusIfEEE10Policy1000EPfSC_iS9_ffNS7_10__identityEEEvT0_T1_T2_T3_T4_T6_E12temp_storage+32];
	add.f32 	%f481, %f479, %f480;
	ld.shared.f32 	%f482, [_ZZN3cub18CUB_300001_SM_10006detail6reduce28DeviceReduceSingleTileKernelINS2_10policy_hubIfjN4cuda3std3__44plusIfEEE10Policy1000EPfSC_iS9_ffNS7_10__identityEEEvT0_T1_T2_T3_T4_T6_E12temp_storage+36];
	add.f32 	%f483, %f481, %f482;
	ld.shared.f32 	%f484, [_ZZN3cub18CUB_300001_SM_10006detail6reduce28DeviceReduceSingleTileKernelINS2_10policy_hubIfjN4cuda3std3__44plusIfEEE10Policy1000EPfSC_iS9_ffNS7_10__identityEEEvT0_T1_T2_T3_T4_T6_E12temp_storage+40];
	add.f32 	%f485, %f483, %f484;
	ld.shared.f32 	%f486, [_ZZN3cub18CUB_300001_SM_10006detail6reduce28DeviceReduceSingleTileKernelINS2_10policy_hubIfjN4cuda3std3__44plusIfEEE10Policy1000EPfSC_iS9_ffNS7_10__identityEEEvT0_T1_T2_T3_T4_T6_E12temp_storage+44];
	add.f32 	%f487, %f485, %f486;
	ld.shared.f32 	%f488, [_ZZN3cub18CUB_300001_SM_10006detail6reduce28DeviceReduceSingleTileKernelINS2_10policy_hubIfjN4cuda3std3__44plusIfEEE10Policy1000EPfSC_iS9_ffNS7_10__identityEEEvT0_T1_T2_T3_T4_T6_E12temp_storage+48];
	add.f32 	%f489, %f487, %f488;
	ld.shared.f32 	%f490, [_ZZN3cub18CUB_300001_SM_10006detail6reduce28DeviceReduceSingleTileKernelINS2_10policy_hubIfjN4cuda3std3__44plusIfEEE10Policy1000EPfSC_iS9_ffNS7_10__identityEEEvT0_T1_T2_T3_T4_T6_E12temp_storage+52];
	add.f32 	%f491, %f489, %f490;
	ld.shared.f32 	%f492, [_ZZN3cub18CUB_300001_SM_10006detail6reduce28DeviceReduceSingleTileKernelINS2_10policy_hubIfjN4cuda3std3__44plusIfEEE10Policy1000EPfSC_iS9_ffNS7_10__identityEEEvT0_T1_T2_T3_T4_T6_E12temp_storage+56];
	add.f32 	%f493, %f491, %f492;
	ld.shared.f32 	%f494, [_ZZN3cub18CUB_300001_SM_10006detail6reduce28DeviceReduceSingleTileKernelINS2_10policy_hubIfjN4cuda3std3__44plusIfEEE10Policy1000EPfSC_iS9_ffNS7_10__identityEEEvT0_T1_T2_T3_T4_T6_E12temp_storage+60];
	add.f32 	%f495, %f493, %f494;
	ld.shared.f32 	%f496, [_ZZN3cub18CUB_300001_SM_10006detail6reduce28DeviceReduceSingleTileKernelINS2_10policy_hubIfjN4cuda3std3__44plusIfEEE10Policy1000EPfSC_iS9_ffNS7_10__identityEEEvT0_T1_T2_T3_T4_T6_E12temp_storage+64];
	add.f32 	%f497, %f495, %f496;
	ld.shared.f32 	%f498, [_ZZN3cub18CUB_300001_SM_10006detail6reduce28DeviceReduceSingleTileKernelINS2_10policy_hubIfjN4cuda3std3__44plusIfEEE10Policy1000EPfSC_iS9_ffNS7_10__identityEEEvT0_T1_T2_T3_T4_T6_E12temp_storage+68];
	add.f32 	%f499, %f497, %f498;
	ld.shared.f32 	%f500, [_ZZN3cub18CUB_300001_SM_10006detail6reduce28DeviceReduceSingleTileKernelINS2_10policy_hubIfjN4cuda3std3__44plusIfEEE10Policy1000EPfSC_iS9_ffNS7_10__identityEEEvT0_T1_T2_T3_T4_T6_E12temp_storage+72];
	add.f32 	%f501, %f499, %f500;
	ld.shared.f32 	%f502, [_ZZN3cub18CUB_300001_SM_10006detail6reduce28DeviceReduceSingleTileKernelINS2_10policy_hubIfjN4cuda3std3__44plusIfEEE10Policy1000EPfSC_iS9_ffNS7_10__identityEEEvT0_T1_T2_T3_T4_T6_E12temp_storage+76];
	add.f32 	%f530, %f501, %f502;
	bra.uni 	$L__BB5_72;
$L__BB5_18:
	// begin inline asm
	mov.u32 %r311, %laneid;
	// end inline asm
	and.b32  	%r337, %r1, 992;
	add.s32 	%r338, %r337, 32;
	setp.gt.s32 	%p81, %r338, %r67;
	not.b32 	%r339, %r337;
	add.s32 	%r340, %r67, %r339;
	selp.b32 	%r335, %r340, 31, %p81;
	mov.b32 	%r313, %f509;
	mov.b32 	%r314, 1;
	mov.b32 	%r336, -1;
	// begin inline asm
	shfl.sync.down.b32 %r312, %r313, %r314, %r335, %r336;
	// end inline asm
	setp.lt.s32 	%p82, %r311, %r335;
	mov.b32 	%f403, %r312;
	add.f32 	%f404, %f509, %f403;
	selp.f32 	%f405, %f404, %f509, %p82;
	mov.b32 	%r318, %f405;
	mov.b32 	%r319, 2;
	// begin inline asm
	shfl.sync.down.b32 %r317, %r318, %r319, %r335, %r336;
	// end inline asm
	add.s32 	%r341, %r311, 2;
	setp.gt.s32 	%p83, %r341, %r335;
	mov.b32 	%f406, %r317;
	add.f32 	%f407, %f405, %f406;
	selp.f32 	%f408, %f405, %f407, %p83;
	mov.b32 	%r323, %f408;
	mov.b32 	%r324, 4;
	// begin inline asm
	shfl.sync.down.b32 %r322, %r323, %r324, %r335, %r336;
	// end inline asm
	add.s32 	%r342, %r311, 4;
	setp.gt.s32 	%p84, %r342, %r335;
	mov.b32 	%f409, %r322;
	add.f32 	%f410, %f408, %f409;
	selp.f32 	%f411, %f408, %f410, %p84;
	mov.b32 	%r328, %f411;
	mov.b32 	%r329, 8;
	// begin inline asm
	shfl.sync.down.b32 %r327, %r328, %r329, %r335, %r336;
	// end inline asm
	add.s32 	%r343, %r311, 8;
	setp.gt.s32 	%p85, %r343, %r335;
	mov.b32 	%f412, %r327;
	add.f32 	%f413, %f411, %f412;
	selp.f32 	%f414, %f411, %f413, %p85;
	mov.b32 	%r333, %f414;
	mov.b32 	%r334, 16;
	// begin inline asm
	shfl.sync.down.b32 %r332, %r333, %r334, %r335, %r336;
	// end inline asm
	add.s32 	%r344, %r311, 16;
	setp.gt.s32 	%p86, %r344, %r335;
	mov.b32 	%f415, %r332;
	add.f32 	%f416, %f414, %f415;
	selp.f32 	%f530, %f414, %f416, %p86;
	setp.ne.s32 	%p87, %r311, 0;
	@%p87 bra 	$L__BB5_20;
	shr.u32 	%r345, %r1, 3;
	and.b32  	%r346, %r345, 124;
	mov.u32 	%r347, _ZZN3cub18CUB_300001_SM_10006detail6reduce28DeviceReduceSingleTileKernelINS2_10policy_hubIfjN4cuda3std3__44plusIfEEE10Policy1000EPfSC_iS9_ffNS7_10__identityEEEvT0_T1_T2_T3_T4_T6_E12temp_storage;
	add.s32 	%r348, %r347, %r346;
	st.shared.f32 	[%r348+16], %f530;
$L__BB5_20:
	bar.sync 	0;
	setp.ne.s32 	%p88, %r1, 0;
	@%p88 bra 	$L__BB5_72;
	setp.gt.s32 	%p89, %r67, 32;
	ld.shared.f32 	%f417, [_ZZN3cub18CUB_300001_SM_10006detail6reduce28DeviceReduceSingleTileKernelINS2_10policy_hubIfjN4cuda3std3__44plusIfEEE10Policy1000EPfSC_iS9_ffNS7_10__identityEEEvT0_T1_T2_T3_T4_T6_E12temp_storage+20];
	add.f32 	%f418, %f530, %f417;
	selp.f32 	%f419, %f418, %f530, %p89;
	setp.gt.s32 	%p90, %r67, 64;
	ld.shared.f32 	%f420, [_ZZN3cub18CUB_300001_SM_10006detail6reduce28DeviceReduceSingleTileKernelINS2_10policy_hubIfjN4cuda3std3__44plusIfEEE10Policy1000EPfSC_iS9_ffNS7_10__identityEEEvT0_T1_T2_T3_T4_T6_E12temp_storage+24];
	add.f32 	%f421, %f420, %f419;
	selp.f32 	%f422, %f421, %f419, %p90;
	setp.gt.s32 	%p91, %r67, 96;
	ld.shared.f32 	%f423, [_ZZN3cub18CUB_300001_SM_10006detail6reduce28DeviceReduceSingleTileKernelINS2_10policy_hubIfjN4cuda3std3__44plusIfEEE10Policy1000EPfSC_iS9_ffNS7_10__identityEEEvT0_T1_T2_T3_T4_T6_E12temp_storage+28];
	add.f32 	%f424, %f423, %f422;
	selp.f32 	%f425, %f424, %f422, %p91;
	setp.gt.s32 	%p92, %r67, 128;
	ld.shared.f32 	%f426, [_ZZN3cub18CUB_300001_SM_10006detail6reduce28DeviceReduceSingleTileKernelINS2_10policy_hubIfjN4cuda3std3__44plusIfEEE10Policy1000EPfSC_iS9_ffNS7_10__identityEEEvT0_T1_T2_T3_T4_T6_E12temp_storage+32];
	add.f32 	%f427, %f426, %f425;
	selp.f32 	%f428, %f427, %f425, %p92;
	setp.gt.s32 	%p93, %r67, 160;
	ld.shared.f32 	%f429, [_ZZN3cub18CUB_300001_SM_10006detail6reduce28DeviceReduceSingleTileKernelINS2_10policy_hubIfjN4cuda3std3__44plusIfEEE10Policy1000EPfSC_iS9_ffNS7_10__identityEEEvT0_T1_T2_T3_T4_T6_E12temp_storage+36];
	add.f32 	%f430, %f429, %f428;
	selp.f32 	%f431, %f430, %f428, %p93;
	setp.gt.s32 	%p94, %r67, 192;
	ld.shared.f32 	%f432, [_ZZN3cub18CUB_300001_SM_10006detail6reduce28DeviceReduceSingleTileKernelINS2_10policy_hubIfjN4cuda3std3__44plusIfEEE10Policy1000EPfSC_iS9_ffNS7_10__identityEEEvT0_T1_T2_T3_T4_T6_E12temp_storage+40];
	add.f32 	%f433, %f432, %f431;
	selp.f32 	%f434, %f433, %f431, %p94;
	setp.gt.s32 	%p95, %r67, 224;
	ld.shared.f32 	%f435, [_ZZN3cub18CUB_300001_SM_10006detail6reduce28DeviceReduceSingleTileKernelINS2_10policy_hubIfjN4cuda3std3__44plusIfEEE10Policy1000EPfSC_iS9_ffNS7_10__identityEEEvT0_T1_T2_T3_T4_T6_E12temp_storage+44];
	add.f32 	%f436, %f435, %f434;
	selp.f32 	%f437, %f436, %f434, %p95;
	setp.gt.s32 	%p96, %r67, 256;
	ld.shared.f32 	%f438, [_ZZN3cub18CUB_300001_SM_10006detail6reduce28DeviceReduceSingleTileKernelINS2_10policy_hubIfjN4cuda3std3__44plusIfEEE10Policy1000EPfSC_iS9_ffNS7_10__identityEEEvT0_T1_T2_T3_T4_T6_E12temp_storage+48];
	add.f32 	%f439, %f438, %f437;
	selp.f32 	%f440, %f439, %f437, %p96;
	setp.gt.s32 	%p97, %r67, 288;
	ld.shared.f32 	%f441, [_ZZN3cub18CUB_300001_SM_10006detail6reduce28DeviceReduceSingleTileKernelINS2_10policy_hubIfjN4cuda3std3__44plusIfEEE10Policy1000EPfSC_iS9_ffNS7_10__identityEEEvT0_T1_T2_T3_T4_T6_E12temp_storage+52];
	add.f32 	%f442, %f441, %f440;
	selp.f32 	%f443, %f442, %f440, %p97;
	setp.gt.s32 	%p98, %r67, 320;
	ld.shared.f32 	%f444, [_ZZN3cub18CUB_300001_SM_10006detail6reduce28DeviceReduceSingleTileKernelINS2_10policy_hubIfjN4cuda3std3__44plusIfEEE10Policy1000EPfSC_iS9_ffNS7_10__identityEEEvT0_T1_T2_T3_T4_T6_E12temp_storage+56];
	add.f32 	%f445, %f444, %f443;
	selp.f32 	%f446, %f445, %f443, %p98;
	setp.gt.s32 	%p99, %r67, 352;
	ld.shared.f32 	%f447, [_ZZN3cub18CUB_300001_SM_10006detail6reduce28DeviceReduceSingleTileKernelINS2_10policy_hubIfjN4cuda3std3__44plusIfEEE10Policy1000EPfSC_iS9_ffNS7_10__identityEEEvT0_T1_T2_T3_T4_T6_E12temp_storage+60];
	add.f32 	%f448, %f447, %f446;
	selp.f32 	%f449, %f448, %f446, %p99;
	setp.gt.s32 	%p100, %r67, 384;
	ld.shared.f32 	%f450, [_ZZN3cub18CUB_300001_SM_10006detail6reduce28DeviceReduceSingleTileKernelINS2_10policy_hubIfjN4cuda3std3__44plusIfEEE10Policy1000EPfSC_iS9_ffNS7_10__identityEEEvT0_T1_T2_T3_T4_T6_E12temp_storage+64];
	add.f32 	%f451, %f450, %f449;
	selp.f32 	%f452, %f451, %f449, %p100;
	setp.gt.s32 	%p101, %r67, 416;
	ld.shared.f32 	%f453, [_ZZN3cub18CUB_300001_SM_10006detail6reduce28DeviceReduceSingleTileKernelINS2_10policy_hubIfjN4cuda3std3__44plusIfEEE10Policy1000EPfSC_iS9_ffNS7_10__identityEEEvT0_T1_T2_T3_T4_T6_E12temp_storage+68];
	add.f32 	%f454, %f453, %f452;
	selp.f32 	%f455, %f454, %f452, %p101;
	setp.gt.s32 	%p102, %r67, 448;
	ld.shared.f32 	%f456, [_ZZN3cub18CUB_300001_SM_10006detail6reduce28DeviceReduceSingleTileKernelINS2_10policy_hubIfjN4cuda3std3__44plusIfEEE10Policy1000EPfSC_iS9_ffNS7_10__identityEEEvT0_T1_T2_T3_T4_T6_E12temp_storage+72];
	add.f32 	%f457, %f456, %f455;
	selp.f32 	%f458, %f457, %f455, %p102;
	setp.gt.s32 	%p103, %r67, 480;
	ld.shared.f32 	%f459, [_ZZN3cub18CUB_300001_SM_10006detail6reduce28DeviceReduceSingleTileKernelINS2_10policy_hubIfjN4cuda3std3__44plusIfEEE10Policy1000EPfSC_iS9_ffNS7_10__identityEEEvT0_T1_T2_T3_T4_T6_E12temp_storage+76];
	add.f32 	%f460, %f459, %f458;
	selp.f32 	%f530, %f460, %f458, %p103;
	bra.uni 	$L__BB5_72;
$L__BB5_22:
	mov.u32 	%r13, %tid.x;
	shl.b32 	%r224, %r13, 1;
	mul.wide.u32 	%rd90, %r224, 4;
	add.s64 	%rd75, %rd16, %rd90;
	// begin inline asm
	ld.global.nc.u64 %rd74, [%rd75];
	// end inline asm
	mov.b64 	{%r225, %r226}, %rd74;
	mov.b32 	%f281, %r226;
	mov.b32 	%f282, %r225;
	add.s64 	%rd77, %rd75, 4096;
	// begin inline asm
	ld.global.nc.u64 %rd76, [%rd77];
	// end inline asm
	mov.b64 	{%r227, %r228}, %rd76;
	mov.b32 	%f283, %r228;
	mov.b32 	%f284, %r227;
	add.s64 	%rd79, %rd75, 8192;
	// begin inline asm
	ld.global.nc.u64 %rd78, [%rd79];
	// end inline asm
	mov.b64 	{%r229, %r230}, %rd78;
	mov.b32 	%f285, %r230;
	mov.b32 	%f286, %r229;
	add.s64 	%rd81, %rd75, 12288;
	// begin inline asm
	ld.global.nc.u64 %rd80, [%rd81];
	// end inline asm
	mov.b64 	{%r231, %r232}, %rd80;
	mov.b32 	%f287, %r232;
	mov.b32 	%f288, %r231;
	add.s64 	%rd83, %rd75, 16384;
	// begin inline asm
	ld.global.nc.u64 %rd82, [%rd83];
	// end inline asm
	mov.b64 	{%r233, %r234}, %rd82;
	mov.b32 	%f289, %r234;
	mov.b32 	%f290, %r233;
	add.s64 	%rd85, %rd75, 20480;
	// begin inline asm
	ld.global.nc.u64 %rd84, [%rd85];
	// end inline asm
	mov.b64 	{%r235, %r236}, %rd84;
	mov.b32 	%f291, %r236;
	mov.b32 	%f292, %r235;
	add.s64 	%rd87, %rd75, 24576;
	// begin inline asm
	ld.global.nc.u64 %rd86, [%rd87];
	// end inline asm
	mov.b64 	{%r237, %r238}, %rd86;
	mov.b32 	%f293, %r238;
	mov.b32 	%f294, %r237;
	add.s64 	%rd89, %rd75, 28672;
	// begin inline asm
	ld.global.nc.u64 %rd88, [%rd89];
	// end inline asm
	mov.b64 	{%r239, %r240}, %rd88;
	mov.b32 	%f295, %r240;
	mov.b32 	%f296, %r239;
	add.f32 	%f297, %f282, %f281;
	add.f32 	%f298, %f284, %f283;
	add.f32 	%f299, %f286, %f285;
	add.f32 	%f300, %f288, %f287;
	add.f32 	%f301, %f290, %f289;
	add.f32 	%f302, %f292, %f291;
	add.f32 	%f303, %f294, %f293;
	add.f32 	%f304, %f296, %f295;
	add.f32 	%f305, %f297, %f298;
	add.f32 	%f306, %f299, %f300;
	add.f32 	%f307, %f301, %f302;
	add.f32 	%f308, %f303, %f304;
	add.f32 	%f309, %f305, %f306;
	add.f32 	%f310, %f307, %f308;
	add.f32 	%f516, %f309, %f310;
	setp.lt.u32 	%p58, %r67, 16384;
	mov.b32 	%r387, 8192;
	@%p58 bra 	$L__BB5_26;
	add.s32 	%r14, %r67, -8192;
	mov.b32 	%r387, 8192;
$L__BB5_24:
	mul.wide.s32 	%rd107, %r387, 4;
	add.s64 	%rd92, %rd75, %rd107;
	// begin inline asm
	ld.global.nc.u64 %rd91, [%rd92];
	// end inline asm
	mov.b64 	{%r242, %r243}, %rd91;
	mov.b32 	%f311, %r243;
	mov.b32 	%f312, %r242;
	add.s64 	%rd94, %rd92, 4096;
	// begin inline asm
	ld.global.nc.u64 %rd93, [%rd94];
	// end inline asm
	mov.b64 	{%r244, %r245}, %rd93;
	mov.b32 	%f313, %r245;
	mov.b32 	%f314, %r244;
	add.s64 	%rd96, %rd92, 8192;
	// begin inline asm
	ld.global.nc.u64 %rd95, [%rd96];
	// end inline asm
	mov.b64 	{%r246, %r247}, %rd95;
	mov.b32 	%f315, %r247;
	mov.b32 	%f316, %r246;
	add.s64 	%rd98, %rd92, 12288;
	// begin inline asm
	ld.global.nc.u64 %rd97, [%rd98];
	// end inline asm
	mov.b64 	{%r248, %r249}, %rd97;
	mov.b32 	%f317, %r249;
	mov.b32 	%f318, %r248;
	add.s64 	%rd100, %rd92, 16384;
	// begin inline asm
	ld.global.nc.u64 %rd99, [%rd100];
	// end inline asm
	mov.b64 	{%r250, %r251}, %rd99;
	mov.b32 	%f319, %r251;
	mov.b32 	%f320, %r250;
	add.s64 	%rd102, %rd92, 20480;
	// begin inline asm
	ld.global.nc.u64 %rd101, [%rd102];
	// end inline asm
	mov.b64 	{%r252, %r253}, %rd101;
	mov.b32 	%f321, %r253;
	mov.b32 	%f322, %r252;
	add.s64 	%rd104, %rd92, 24576;
	// begin inline asm
	ld.global.nc.u64 %rd103, [%rd104];
	// end inline asm
	mov.b64 	{%r254, %r255}, %rd103;
	mov.b32 	%f323, %r255;
	mov.b32 	%f324, %r254;
	add.s64 	%rd106, %rd92, 28672;
	// begin inline asm
	ld.global.nc.u64 %rd105, [%rd106];
	// end inline asm
	mov.b64 	{%r256, %r257}, %rd105;
	mov.b32 	%f325, %r257;
	mov.b32 	%f326, %r256;
	add.f32 	%f327, %f516, %f312;
	add.f32 	%f328, %f311, %f314;
	add.f32 	%f329, %f313, %f316;
	add.f32 	%f330, %f315, %f318;
	add.f32 	%f331, %f317, %f320;
	add.f32 	%f332, %f319, %f322;
	add.f32 	%f333, %f321, %f324;
	add.f32 	%f334, %f323, %f326;
	add.f32 	%f335, %f327, %f328;
	add.f32 	%f336, %f329, %f330;
	add.f32 	%f337, %f331, %f332;
	add.f32 	%f338, %f333, %f334;
	add.f32 	%f339, %f335, %f336;
	add.f32 	%f340, %f337, %f338;
	add.f32 	%f341, %f339, %f340;
	add.f32 	%f516, %f341, %f325;
	sub.s32 	%r258, %r67, %r387;
	setp.lt.s32 	%p59, %r258, 8192;
	@%p59 bra 	$L__BB5_34;
	add.s32 	%r387, %r387, 8192;
	setp.le.s32 	%p60, %r387, %r14;
	@%p60 bra 	$L__BB5_24;
$L__BB5_26:
	setp.le.s32 	%p61, %r67, %r387;
	@%p61 bra 	$L__BB5_34;
	sub.s32 	%r18, %r67, %r387;
	setp.ge.s32 	%p62, %r13, %r18;
	@%p62 bra 	$L__BB5_34;
	not.b32 	%r259, %r13;
	add.s32 	%r260, %r67, %r259;
	sub.s32 	%r19, %r260, %r387;
	and.b32  	%r261, %r19, 1536;
	setp.eq.s32 	%p63, %r261, 1536;
	mov.u32 	%r391, %r13;
	@%p63 bra 	$L__BB5_31;
	add.s32 	%r389, %r13, %r387;
	shr.u32 	%r262, %r19, 9;
	add.s32 	%r263, %r262, 1;
	and.b32  	%r264, %r263, 3;
	neg.s32 	%r388, %r264;
	mov.u32 	%r391, %r13;
$L__BB5_30:
	.pragma "nounroll";
	mul.wide.u32 	%rd109, %r389, 4;
	add.s64 	%rd108, %rd16, %rd109;
	// begin inline asm
	ld.global.nc.u32 %r265, [%rd108];
	// end inline asm
	mov.b32 	%f343, %r265;
	add.f32 	%f516, %f516, %f343;
	add.s32 	%r391, %r391, 512;
	add.s32 	%r389, %r389, 512;
	add.s32 	%r388, %r388, 1;
	setp.ne.s32 	%p64, %r388, 0;
	@%p64 bra 	$L__BB5_30;
$L__BB5_31:
	setp.lt.u32 	%p65, %r19, 1536;
	@%p65 bra 	$L__BB5_34;
	cvt.u64.u32 	%rd110, %r391;
	cvt.u64.u32 	%rd111, %r387;
	add.s64 	%rd112, %rd110, %rd111;
	shl.b64 	%rd113, %rd112, 2;
	add.s64 	%rd114, %rd113, %rd16;
	add.s64 	%rd130, %rd114, 4096;
	add.s32 	%r392, %r391, %r387;
$L__BB5_33:
	mul.wide.u32 	%rd119, %r392, 4;
	add.s64 	%rd115, %rd16, %rd119;
	// begin inline asm
	ld.global.nc.u32 %r266, [%rd115];
	// end inline asm
	mov.b32 	%f344, %r266;
	add.f32 	%f345, %f516, %f344;
	add.s64 	%rd116, %rd130, -2048;
	// begin inline asm
	ld.global.nc.u32 %r267, [%rd116];
	// end inline asm
	mov.b32 	%f346, %r267;
	add.f32 	%f347, %f345, %f346;
	// begin inline asm
	ld.global.nc.u32 %r268, [%rd130];
	// end inline asm
	mov.b32 	%f348, %r268;
	add.f32 	%f349, %f347, %f348;
	add.s64 	%rd118, %rd130, 2048;
	// begin inline asm
	ld.global.nc.u32 %r269, [%rd118];
	// end inline asm
	mov.b32 	%f350, %r269;
	add.f32 	%f516, %f349, %f350;
	add.s32 	%r391, %r391, 2048;
	add.s64 	%rd130, %rd130, 8192;
	add.s32 	%r392, %r392, 2048;
	setp.lt.s32 	%p66, %r391, %r18;
	@%p66 bra 	$L__BB5_33;
$L__BB5_34:
	// begin inline asm
	mov.u32 %r270, %laneid;
	// end inline asm
	mov.b32 	%r272, %f516;
	mov.b32 	%r273, 1;
	mov.b32 	%r294, 31;
	mov.b32 	%r295, -1;
	// begin inline asm
	shfl.sync.down.b32 %r271, %r272, %r273, %r294, %r295;
	// end inline asm
	setp.gt.s32 	%p67, %r270, 30;
	mov.b32 	%f351, %r271;
	add.f32 	%f352, %f516, %f351;
	selp.f32 	%f353, %f516, %f352, %p67;
	mov.b32 	%r277, %f353;
	mov.b32 	%r278, 2;
	// begin inline asm
	shfl.sync.down.b32 %r276, %r277, %r278, %r294, %r295;
	// end inline asm
	setp.gt.s32 	%p68, %r270, 29;
	mov.b32 	%f354, %r276;
	add.f32 	%f355, %f353, %f354;
	selp.f32 	%f356, %f353, %f355, %p68;
	mov.b32 	%r282, %f356;
	mov.b32 	%r283, 4;
	// begin inline asm
	shfl.sync.down.b32 %r281, %r282, %r283, %r294, %r295;
	// end inline asm
	setp.gt.s32 	%p69, %r270, 27;
	mov.b32 	%f357, %r281;
	add.f32 	%f358, %f356, %f357;
	selp.f32 	%f359, %f356, %f358, %p69;
	mov.b32 	%r287, %f359;
	mov.b32 	%r288, 8;
	// begin inline asm
	shfl.sync.down.b32 %r286, %r287, %r288, %r294, %r295;
	// end inline asm
	setp.gt.s32 	%p70, %r270, 23;
	mov.b32 	%f360, %r286;
	add.f32 	%f361, %f359, %f360;
	selp.f32 	%f362, %f359, %f361, %p70;
	mov.b32 	%r292, %f362;
	mov.b32 	%r293, 16;
	// begin inline asm
	shfl.sync.down.b32 %r291, %r292, %r293, %r294, %r295;
	// end inline asm
	setp.gt.s32 	%p71, %r270, 15;
	mov.b32 	%f363, %r291;
	add.f32 	%f26, %f362, %f363;
	selp.f32 	%f530, %f362, %f26, %p71;
	setp.ne.s32 	%p72, %r270, 0;
	@%p72 bra 	$L__BB5_36;
	shr.u32 	%r296, %r13, 3;
	and.b32  	%r297, %r296, 124;
	mov.u32 	%r298, _ZZN3cub18CUB_300001_SM_10006detail6reduce28DeviceReduceSingleTileKernelINS2_10policy_hubIfjN4cuda3std3__44plusIfEEE10Policy1000EPfSC_iS9_ffNS7_10__identityEEEvT0_T1_T2_T3_T4_T6_E12temp_storage;
	add.s32 	%r299, %r298, %r297;
	st.shared.f32 	[%r299+16], %f26;
$L__BB5_36:
	bar.sync 	0;
	setp.ne.s32 	%p73, %r13, 0;
	@%p73 bra 	$L__BB5_72;
	ld.shared.f32 	%f364, [_ZZN3cub18CUB_300001_SM_10006detail6reduce28DeviceReduceSingleTileKernelINS2_10policy_hubIfjN4cuda3std3__44plusIfEEE10Policy1000EPfSC_iS9_ffNS7_10__identityEEEvT0_T1_T2_T3_T4_T6_E12temp_storage+20];
	add.f32 	%f365, %f530, %f364;
	ld.shared.f32 	%f366, [_ZZN3cub18CUB_300001_SM_10006detail6reduce28DeviceReduceSingleTileKernelINS2_10policy_hubIfjN4cuda3std3__44plusIfEEE10Policy1000EPfSC_iS9_ffNS7_10__identityEEEvT0_T1_T2_T3_T4_T6_E12temp_storage+24];
	add.f32 	%f367, %f365, %f366;
	ld.shared.f32 	%f368, [_ZZN3cub18CUB_300001_SM_10006detail6reduce28DeviceReduceSingleTileKernelINS2_10policy_hubIfjN4cuda3std3__44plusIfEEE10Policy1000EPfSC_iS9_ffNS7_10__identityEEEvT0_T1_T2_T3_T4_T6_E12temp_storage+28];
	add.f32 	%f369, %f367, %f368;
	ld.shared.f32 	%f370, [_ZZN3cub18CUB_300001_SM_10006detail6reduce28DeviceReduceSingleTileKernelINS2_10policy_hubIfjN4cuda3std3__44plusIfEEE10Policy1000EPfSC_iS9_ffNS7_10__identityEEEvT0_T1_T2_T3_T4_T6_E12temp_storage+32];
	add.f32 	%f371, %f369, %f370;
	ld.shared.f32 	%f372, [_ZZN3cub18CUB_300001_SM_10006detail6reduce28DeviceReduceSingleTileKernelINS2_10policy_hubIfjN4cuda3std3__44plusIfEEE10Policy1000EPfSC_iS9_ffNS7_10__identityEEEvT0_T1_T2_T3_T4_T6_E12temp_storage+36];
	add.f32 	%f373, %f371, %f372;
	ld.shared.f32 	%f374, [_ZZN3cub18CUB_300001_SM_10006detail6reduce28DeviceReduceSingleTileKernelINS2_10policy_hubIfjN4cuda3std3__44plusIfEEE10Policy1000EPfSC_iS9_ffNS7_10__identityEEEvT0_T1_T2_T3_T4_T6_E12temp_storage+40];
	add.f32 	%f375, %f373, %f374;
	ld.shared.f32 	%f376, [_ZZN3cub18CUB_300001_SM_10006detail6reduce28DeviceReduceSingleTileKernelINS2_10policy_hubIfjN4cuda3std3__44plusIfEEE10Policy1000EPfSC_iS9_ffNS7_10__identityEEEvT0_T1_T2_T3_T4_T6_E12temp_storage+44];
	add.f32 	%f377, %f375, %f376;
	ld.shared.f32 	%f378, [_ZZN3cub18CUB_300001_SM_10006detail6reduce28DeviceReduceSingleTileKernelINS2_10policy_hubIfjN4cuda3std3__44plusIfEEE10Policy1000EPfSC_iS9_ffNS7_10__identityEEEvT0_T1_T2_T3_T4_T6_E12temp_storage+48];
	add.f32 	%f379, %f377, %f378;
	ld.shared.f32 	%f380, [_ZZN3cub18CUB_300001_SM_10006detail6reduce28DeviceReduceSingleTileKernelINS2_10policy_hubIfjN4cuda3std3__44plusIfEEE10Policy1000EPfSC_iS9_ffNS7_10__identityEEEvT0_T1_T2_T3_T4_T6_E12temp_storage+52];
	add.f32 	%f381, %f379, %f380;
	ld.shared.f32 	%f382, [_ZZN3cub18CUB_300001_SM_10006detail6reduce28DeviceReduceSingleTileKernelINS2_10policy_hubIfjN4cuda3std3__44plusIfEEE10Policy1000EPfSC_iS9_ffNS7_10__identityEEEvT0_T1_T2_T3_T4_T6_E12temp_storage+56];
	add.f32 	%f383, %f381, %f382;
	ld.shared.f32 	%f384, [_ZZN3cub18CUB_300001_SM_10006detail6reduce28DeviceReduceSingleTileKernelINS2_10policy_hubIfjN4cuda3std3__44plusIfEEE10Policy1000EPfSC_iS9_ffNS7_10__identityEEEvT0_T1_T2_T3_T4_T6_E12temp_storage+60];
	add.f32 	%f385, %f383, %f384;
	ld.shared.f32 	%f386, [_ZZN3cub18CUB_300001_SM_10006detail6reduce28DeviceReduceSingleTileKernelINS2_10policy_hubIfjN4cuda3std3__44plusIfEEE10Policy1000EPfSC_iS9_ffNS7_10__identityEEEvT0_T1_T2_T3_T4_T6_E12temp_storage+64];
	add.f32 	%f387, %f385, %f386;
	ld.shared.f32 	%f388, [_ZZN3cub18CUB_300001_SM_10006detail6reduce28DeviceReduceSingleTileKernelINS2_10policy_hubIfjN4cuda3std3__44plusIfEEE10Policy1000EPfSC_iS9_ffNS7_10__identityEEEvT0_T1_T2_T3_T4_T6_E12temp_storage+68];
	add.f32 	%f389, %f387, %f388;
	ld.shared.f32 	%f390, [_ZZN3cub18CUB_300001_SM_10006detail6reduce28DeviceReduceSingleTileKernelINS2_10policy_hubIfjN4cuda3std3__44plusIfEEE10Policy1000EPfSC_iS9_ffNS7_10__identityEEEvT0_T1_T2_T3_T4_T6_E12temp_storage+72];
	add.f32 	%f391, %f389, %f390;
	ld.shared.f32 	%f392, [_ZZN3cub18CUB_300001_SM_10006detail6reduce28DeviceReduceSingleTileKernelINS2_10policy_hubIfjN4cuda3std3__44plusIfEEE10Policy1000EPfSC_iS9_ffNS7_10__identityEEEvT0_T1_T2_T3_T4_T6_E12temp_storage+76];
	add.f32 	%f530, %f391, %f392;
	bra.uni 	$L__BB5_72;
$L__BB5_38:
	setp.gt.s32 	%p3, %r67, 8191;
	@%p3 bra 	$L__BB5_56;
	mov.u32 	%r34, %tid.x;
	setp.ge.s32 	%p20, %r34, %r67;
	mov.f32 	%f522, 0f00000000;
	mov.u32 	%r397, %r34;
	@%p20 bra 	$L__BB5_41;
	mul.wide.u32 	%rd66, %r34, 4;
	add.s64 	%rd65, %rd16, %rd66;
	// begin inline asm
	ld.global.nc.u32 %r144, [%rd65];
	// end inline asm
	mov.b32 	%f522, %r144;
	add.s32 	%r397, %r34, 512;
$L__BB5_41:
	setp.ge.s32 	%p21, %r397, %r67;
	@%p21 bra 	$L__BB5_47;
	not.b32 	%r145, %r397;
	add.s32 	%r37, %r67, %r145;
	and.b32  	%r146, %r37, 1536;
	setp.eq.s32 	%p22, %r146, 1536;
	@%p22 bra 	$L__BB5_45;
	mul.wide.u32 	%rd67, %r397, 4;
	add.s64 	%rd131, %rd16, %rd67;
	shr.u32 	%r147, %r37, 9;
	add.s32 	%r148, %r147, 1;
	and.b32  	%r149, %r148, 3;
	neg.s32 	%r395, %r149;
$L__BB5_44:
	.pragma "nounroll";
	// begin inline asm
	ld.global.nc.u32 %r150, [%rd131];
	// end inline asm
	mov.b32 	%f173, %r150;
	add.f32 	%f522, %f522, %f173;
	add.s32 	%r397, %r397, 512;
	add.s64 	%rd131, %rd131, 2048;
	add.s32 	%r395, %r395, 1;
	setp.ne.s32 	%p23, %r395, 0;
	@%p23 bra 	$L__BB5_44;
$L__BB5_45:
	setp.lt.u32 	%p24, %r37, 1536;
	@%p24 bra 	$L__BB5_47;
$L__BB5_46:
	mul.wide.s32 	%rd73, %r397, 4;
	add.s64 	%rd69, %rd16, %rd73;
	// begin inline asm
	ld.global.nc.u32 %r151, [%rd69];
	// end inline asm
	mov.b32 	%f174, %r151;
	add.f32 	%f175, %f522, %f174;
	add.s64 	%rd70, %rd69, 2048;
	// begin inline asm
	ld.global.nc.u32 %r152, [%rd70];
	// end inline asm
	mov.b32 	%f176, %r152;
	add.f32 	%f177, %f175, %f176;
	add.s64 	%rd71, %rd69, 4096;
	// begin inline asm
	ld.global.nc.u32 %r153, [%rd71];
	// end inline asm
	mov.b32 	%f178, %r153;
	add.f32 	%f179, %f177, %f178;
	add.s64 	%rd72, %rd69, 6144;
	// begin inline asm
	ld.global.nc.u32 %r154, [%rd72];
	// end inline asm
	mov.b32 	%f180, %r154;
	add.f32 	%f522, %f179, %f180;
	add.s32 	%r397, %r397, 2048;
	setp.lt.s32 	%p25, %r397, %r67;
	@%p25 bra 	$L__BB5_46;
$L__BB5_47:
	setp.lt.s32 	%p26, %r67, 512;
	@%p26 bra 	$L__BB5_52;
	// begin inline asm
	mov.u32 %r193, %laneid;
	// end inline asm
	mov.b32 	%r195, %f522;
	mov.b32 	%r196, 1;
	mov.b32 	%r217, 31;
	mov.b32 	%r218, -1;
	// begin inline asm
	shfl.sync.down.b32 %r194, %r195, %r196, %r217, %r218;
	// end inline asm
	setp.gt.s32 	%p50, %r193, 30;
	mov.b32 	%f239, %r194;
	add.f32 	%f240, %f522, %f239;
	selp.f32 	%f241, %f522, %f240, %p50;
	mov.b32 	%r200, %f241;
	mov.b32 	%r201, 2;
	// begin inline asm
	shfl.sync.down.b32 %r199, %r200, %r201, %r217, %r218;
	// end inline asm
	setp.gt.s32 	%p51, %r193, 29;
	mov.b32 	%f242, %r199;
	add.f32 	%f243, %f241, %f242;
	selp.f32 	%f244, %f241, %f243, %p51;
	mov.b32 	%r205, %f244;
	mov.b32 	%r206, 4;
	// begin inline asm
	shfl.sync.down.b32 %r204, %r205, %r206, %r217, %r218;
	// end inline asm
	setp.gt.s32 	%p52, %r193, 27;
	mov.b32 	%f245, %r204;
	add.f32 	%f246, %f244, %f245;
	selp.f32 	%f247, %f244, %f246, %p52;
	mov.b32 	%r210, %f247;
	mov.b32 	%r211, 8;
	// begin inline asm
	shfl.sync.down.b32 %r209, %r210, %r211, %r217, %r218;
	// end inline asm
	setp.gt.s32 	%p53, %r193, 23;
	mov.b32 	%f248, %r209;
	add.f32 	%f249, %f247, %f248;
	selp.f32 	%f250, %f247, %f249, %p53;
	mov.b32 	%r215, %f250;
	mov.b32 	%r216, 16;
	// begin inline asm
	shfl.sync.down.b32 %r214, %r215, %r216, %r217, %r218;
	// end inline asm
	setp.gt.s32 	%p54, %r193, 15;
	mov.b32 	%f251, %r214;
	add.f32 	%f38, %f250, %f251;
	selp.f32 	%f530, %f250, %f38, %p54;
	setp.ne.s32 	%p55, %r193, 0;
	@%p55 bra 	$L__BB5_50;
	shr.u32 	%r219, %r34, 3;
	and.b32  	%r220, %r219, 124;
	mov.u32 	%r221, _ZZN3cub18CUB_300001_SM_10006detail6reduce28DeviceReduceSingleTileKernelINS2_10policy_hubIfjN4cuda3std3__44plusIfEEE10Policy1000EPfSC_iS9_ffNS7_10__identityEEEvT0_T1_T2_T3_T4_T6_E12temp_storage;
	add.s32 	%r222, %r221, %r220;
	st.shared.f32 	[%r222+16], %f38;
$L__BB5_50:
	bar.sync 	0;
	setp.ne.s32 	%p56, %r34, 0;
	@%p56 bra 	$L__BB5_72;
	ld.shared.f32 	%f252, [_ZZN3cub18CUB_300001_SM_10006detail6reduce28DeviceReduceSingleTileKernelINS2_10policy_hubIfjN4cuda3std3__44plusIfEEE10Policy1000EPfSC_iS9_ffNS7_10__identityEEEvT0_T1_T2_T3_T4_T6_E12temp_storage+20];
	add.f32 	%f253, %f530, %f252;
	ld.shared.f32 	%f254, [_ZZN3cub18CUB_300001_SM_10006detail6reduce28DeviceReduceSingleTileKernelINS2_10policy_hubIfjN4cuda3std3__44plusIfEEE10Policy1000EPfSC_iS9_ffNS7_10__identityEEEvT0_T1_T2_T3_T4_T6_E12temp_storage+24];
	add.f32 	%f255, %f253, %f254;
	ld.shared.f32 	%f256, [_ZZN3cub18CUB_300001_SM_10006detail6reduce28DeviceReduceSingleTileKernelINS2_10policy_hubIfjN4cuda3std3__44plusIfEEE10Policy1000EPfSC_iS9_ffNS7_10__identityEEEvT0_T1_T2_T3_T4_T6_E12temp_storage+28];
	add.f32 	%f257, %f255, %f256;
	ld.shared.f32 	%f258, [_ZZN3cub18CUB_300001_SM_10006detail6reduce28DeviceReduceSingleTileKernelINS2_10policy_hubIfjN4cuda3std3__44plusIfEEE10Policy1000EPfSC_iS9_ffNS7_10__identityEEEvT0_T1_T2_T3_T4_T6_E12temp_storage+32];
	add.f32 	%f259, %f257, %f258;
	ld.shared.f32 	%f260, [_ZZN3cub18CUB_300001_SM_10006detail6reduce28DeviceReduceSingleTileKernelINS2_10policy_hubIfjN4cuda3std3__44plusIfEEE10Policy1000EPfSC_iS9_ffNS7_10__identityEEEvT0_T1_T2_T3_T4_T6_E12temp_storage+36];
	add.f32 	%f261, %f259, %f260;
	ld.shared.f32 	%f262, [_ZZN3cub18CUB_300001_SM_10006detail6reduce28DeviceReduceSingleTileKernelINS2_10policy_hubIfjN4cuda3std3__44plusIfEEE10Policy1000EPfSC_iS9_ffNS7_10__identityEEEvT0_T1_T2_T3_T4_T6_E12temp_storage+40];
	add.f32 	%f263, %f261, %f262;
	ld.shared.f32 	%f264, [_ZZN3cub18CUB_300001_SM_10006detail6reduce28DeviceReduceSingleTileKernelINS2_10policy_hubIfjN4cuda3std3__44plusIfEEE10Policy1000EPfSC_iS9_ffNS7_10__identityEEEvT0_T1_T2_T3_T4_T6_E12temp_storage+44];
	add.f32 	%f265, %f263, %f264;
	ld.shared.f32 	%f266, [_ZZN3cub18CUB_300001_SM_10006detail6reduce28DeviceReduceSingleTileKernelINS2_10policy_hubIfjN4cuda3std3__44plusIfEEE10Policy1000EPfSC_iS9_ffNS7_10__identityEEEvT0_T1_T2_T3_T4_T6_E12temp_storage+48];
	add.f32 	%f267, %f265, %f266;
	ld.shared.f32 	%f268, [_ZZN3cub18CUB_300001_SM_10006detail6reduce28DeviceReduceSingleTileKernelINS2_10policy_hubIfjN4cuda3std3__44plusIfEEE10Policy1000EPfSC_iS9_ffNS7_10__identityEEEvT0_T1_T2_T3_T4_T6_E12temp_storage+52];
	add.f32 	%f269, %f267, %f268;
	ld.shared.f32 	%f270, [_ZZN3cub18CUB_300001_SM_10006detail6reduce28DeviceReduceSingleTileKernelINS2_10policy_hubIfjN4cuda3std3__44plusIfEEE10Policy1000EPfSC_iS9_ffNS7_10__identityEEEvT0_T1_T2_T3_T4_T6_E12temp_storage+56];
	add.f32 	%f271, %f269, %f270;
	ld.shared.f32 	%f272, [_ZZN3cub18CUB_300001_SM_10006detail6reduce28DeviceReduceSingleTileKernelINS2_10policy_hubIfjN4cuda3std3__44plusIfEEE10Policy1000EPfSC_iS9_ffNS7_10__identityEEEvT0_T1_T2_T3_T4_T6_E12temp_storage+60];
	add.f32 	%f273, %f271, %f272;
	ld.shared.f32 	%f274, [_ZZN3cub18CUB_300001_SM_10006detail6reduce28DeviceReduceSingleTileKernelINS2_10policy_hubIfjN4cuda3std3__44plusIfEEE10Policy1000EPfSC_iS9_ffNS7_10__identityEEEvT0_T1_T2_T3_T4_T6_E12temp_storage+64];
	add.f32 	%f275, %f273, %f274;
	ld.shared.f32 	%f276, [_ZZN3cub18CUB_300001_SM_10006detail6reduce28DeviceReduceSingleTileKernelINS2_10policy_hubIfjN4cuda3std3__44plusIfEEE10Policy1000EPfSC_iS9_ffNS7_10__identityEEEvT0_T1_T2_T3_T4_T6_E12temp_storage+68];
	add.f32 	%f277, %f275, %f276;
	ld.shared.f32 	%f278, [_ZZN3cub18CUB_300001_SM_10006detail6reduce28DeviceReduceSingleTileKernelINS2_10policy_hubIfjN4cuda3std3__44plusIfEEE10Policy1000EPfSC_iS9_ffNS7_10__identityEEEvT0_T1_T2_T3_T4_T6_E12temp_storage+72];
	add.f32 	%f279, %f277, %f278;
	ld.shared.f32 	%f280, [_ZZN3cub18CUB_300001_SM_10006detail6reduce28DeviceReduceSingleTileKernelINS2_10policy_hubIfjN4cuda3std3__44plusIfEEE10Policy1000EPfSC_iS9_ffNS7_10__identityEEEvT0_T1_T2_T3_T4_T6_E12temp_storage+76];
	add.f32 	%f530, %f279, %f280;
	bra.uni 	$L__BB5_72;
$L__BB5_52:
	// begin inline asm
	mov.u32 %r155, %laneid;
	// end inline asm
	and.b32  	%r181, %r34, 992;
	add.s32 	%r182, %r181, 32;
	setp.gt.s32 	%p27, %r182, %r67;
	not.b32 	%r183, %r181;
	add.s32 	%r184, %r67, %r183;
	selp.b32 	%r179, %r184, 31, %p27;
	mov.b32 	%r157, %f522;
	mov.b32 	%r158, 1;
	mov.b32 	%r180, -1;
	// begin inline asm
	shfl.sync.down.b32 %r156, %r157, %r158, %r179, %r180;
	// end inline asm
	setp.lt.s32 	%p28, %r155, %r179;
	mov.b32 	%f181, %r156;
	add.f32 	%f182, %f522, %f181;
	selp.f32 	%f183, %f182, %f522, %p28;
	mov.b32 	%r162, %f183;
	mov.b32 	%r163, 2;
	// begin inline asm
	shfl.sync.down.b32 %r161, %r162, %r163, %r179, %r180;
	// end inline asm
	add.s32 	%r185, %r155, 2;
	setp.gt.s32 	%p29, %r185, %r179;
	mov.b32 	%f184, %r161;
	add.f32 	%f185, %f183, %f184;
	selp.f32 	%f186, %f183, %f185, %p29;
	mov.b32 	%r167, %f186;
	mov.b32 	%r168, 4;
	// begin inline asm
	shfl.sync.down.b32 %r166, %r167, %r168, %r179, %r180;
	// end inline asm
	add.s32 	%r186, %r155, 4;
	setp.gt.s32 	%p30, %r186, %r179;
	mov.b32 	%f187, %r166;
	add.f32 	%f188, %f186, %f187;
	selp.f32 	%f189, %f186, %f188, %p30;
	mov.b32 	%r172, %f189;
	mov.b32 	%r173, 8;
	// begin inline asm
	shfl.sync.down.b32 %r171, %r172, %r173, %r179, %r180;
	// end inline asm
	add.s32 	%r187, %r155, 8;
	setp.gt.s32 	%p31, %r187, %r179;
	mov.b32 	%f190, %r171;
	add.f32 	%f191, %f189, %f190;
	selp.f32 	%f192, %f189, %f191, %p31;
	mov.b32 	%r177, %f192;
	mov.b32 	%r178, 16;
	// begin inline asm
	shfl.sync.down.b32 %r176, %r177, %r178, %r179, %r180;
	// end inline asm
	add.s32 	%r188, %r155, 16;
	setp.gt.s32 	%p32, %r188, %r179;
	mov.b32 	%f193, %r176;
	add.f32 	%f194, %f192, %f193;
	selp.f32 	%f530, %f192, %f194, %p32;
	setp.ne.s32 	%p33, %r155, 0;
	@%p33 bra 	$L__BB5_54;
	shr.u32 	%r189, %r34, 3;
	and.b32  	%r190, %r189, 124;
	mov.u32 	%r191, _ZZN3cub18CUB_300001_SM_10006detail6reduce28DeviceReduceSingleTileKernelINS2_10policy_hubIfjN4cuda3std3__44plusIfEEE10Policy1000EPfSC_iS9_ffNS7_10__identityEEEvT0_T1_T2_T3_T4_T6_E12temp_storage;
	add.s32 	%r192, %r191, %r190;
	st.shared.f32 	[%r192+16], %f530;
$L__BB5_54:
	bar.sync 	0;
	setp.ne.s32 	%p34, %r34, 0;
	@%p34 bra 	$L__BB5_72;
	setp.gt.s32 	%p35, %r67, 32;
	ld.shared.f32 	%f195, [_ZZN3cub18CUB_300001_SM_10006detail6reduce28DeviceReduceSingleTileKernelINS2_10policy_hubIfjN4cuda3std3__44plusIfEEE10Policy1000EPfSC_iS9_ffNS7_10__identityEEEvT0_T1_T2_T3_T4_T6_E12temp_storage+20];
	add.f32 	%f196, %f530, %f195;
	selp.f32 	%f197, %f196, %f530, %p35;
	setp.gt.s32 	%p36, %r67, 64;
	ld.shared.f32 	%f198, [_ZZN3cub18CUB_300001_SM_10006detail6reduce28DeviceReduceSingleTileKernelINS2_10policy_hubIfjN4cuda3std3__44plusIfEEE10Policy1000EPfSC_iS9_ffNS7_10__identityEEEvT0_T1_T2_T3_T4_T6_E12temp_storage+24];
	add.f32 	%f199, %f198, %f197;
	selp.f32 	%f200, %f199, %f197, %p36;
	setp.gt.s32 	%p37, %r67, 96;
	ld.shared.f32 	%f201, [_ZZN3cub18CUB_300001_SM_10006detail6reduce28DeviceReduceSingleTileKernelINS2_10policy_hubIfjN4cuda3std3__44plusIfEEE10Policy1000EPfSC_iS9_ffNS7_10__identityEEEvT0_T1_T2_T3_T4_T6_E12temp_storage+28];
	add.f32 	%f202, %f201, %f200;
	selp.f32 	%f203, %f202, %f200, %p37;
	setp.gt.s32 	%p38, %r67, 128;
	ld.shared.f32 	%f204, [_ZZN3cub18CUB_300001_SM_10006detail6reduce28DeviceReduceSingleTileKernelINS2_10policy_hubIfjN4cuda3std3__44plusIfEEE10Policy1000EPfSC_iS9_ffNS7_10__identityEEEvT0_T1_T2_T3_T4_T6_E12temp_storage+32];
	add.f32 	%f205, %f204, %f203;
	selp.f32 	%f206, %f205, %f203, %p38;
	setp.gt.s32 	%p39, %r67, 160;
	ld.shared.f32 	%f207, [_ZZN3cub18CUB_300001_SM_10006detail6reduce28DeviceReduceSingleTileKernelINS2_10policy_hubIfjN4cuda3std3__44plusIfEEE10Policy1000EPfSC_iS9_ffNS7_10__identityEEEvT0_T1_T2_T3_T4_T6_E12temp_storage+36];
	add.f32 	%f208, %f207, %f206;
	selp.f32 	%f209, %f208, %f206, %p39;
	setp.gt.s32 	%p40, %r67, 192;
	ld.shared.f32 	%f210, [_ZZN3cub18CUB_300001_SM_10006detail6reduce28DeviceReduceSingleTileKernelINS2_10policy_hubIfjN4cuda3std3__44plusIfEEE10Policy1000EPfSC_iS9_ffNS7_10__identityEEEvT0_T1_T2_T3_T4_T6_E12temp_storage+40];
	add.f32 	%f211, %f210, %f209;
	selp.f32 	%f212, %f211, %f209, %p40;
	setp.gt.s32 	%p41, %r67, 224;
	ld.shared.f32 	%f213, [_ZZN3cub18CUB_300001_SM_10006detail6reduce28DeviceReduceSingleTileKernelINS2_10policy_hubIfjN4cuda3std3__44plusIfEEE10Policy1000EPfSC_iS9_ffNS7_10__identityEEEvT0_T1_T2_T3_T4_T6_E12temp_storage+44];
	add.f32 	%f214, %f213, %f212;
	selp.f32 	%f215, %f214, %f212, %p41;
	setp.gt.s32 	%p42, %r67, 256;
	ld.shared.f32 	%f216, [_ZZN3cub18CUB_300001_SM_10006detail6reduce28DeviceReduceSingleTileKernelINS2_10policy_hubIfjN4cuda3std3__44plusIfEEE10Policy1000EPfSC_iS9_ffNS7_10__identityEEEvT0_T1_T2_T3_T4_T6_E12temp_storage+48];
	add.f32 	%f217, %f216, %f215;
	selp.f32 	%f218, %f217, %f215, %p42;
	setp.gt.s32 	%p43, %r67, 288;
	ld.shared.f32 	%f219, [_ZZN3cub18CUB_300001_SM_10006detail6reduce28DeviceReduceSingleTileKernelINS2_10policy_hubIfjN4cuda3std3__44plusIfEEE10Policy1000EPfSC_iS9_ffNS7_10__identityEEEvT0_T1_T2_T3_T4_T6_E12temp_storage+52];
	add.f32 	%f220, %f219, %f218;
	selp.f32 	%f221, %f220, %f218, %p43;
	setp.gt.s32 	%p44, %r67, 320;
	ld.shared.f32 	%f222, [_ZZN3cub18CUB_300001_SM_10006detail6reduce28DeviceReduceSingleTileKernelINS2_10policy_hubIfjN4cuda3std3__44plusIfEEE10Policy1000EPfSC_iS9_ffNS7_10__identityEEEvT0_T1_T2_T3_T4_T6_E12temp_storage+56];
	add.f32 	%f223, %f222, %f221;
	selp.f32 	%f224, %f223, %f221, %p44;
	setp.gt.s32 	%p45, %r67, 352;
	ld.shared.f32 	%f225, [_ZZN3cub18CUB_300001_SM_10006detail6reduce28DeviceReduceSingleTileKernelINS2_10policy_hubIfjN4cuda3std3__44plusIfEEE10Policy1000EPfSC_iS9_ffNS7_10__identityEEEvT0_T1_T2_T3_T4_T6_E12temp_storage+60];
	add.f32 	%f226, %f225, %f224;
	selp.f32 	%f227, %f226, %f224, %p45;
	setp.gt.s32 	%p46, %r67, 384;
	ld.shared.f32 	%f228, [_ZZN3cub18CUB_300001_SM_10006detail6reduce28DeviceReduceSingleTileKernelINS2_10policy_hubIfjN4cuda3std3__44plusIfEEE10Policy1000EPfSC_iS9_ffNS7_10__identityEEEvT0_T1_T2_T3_T4_T6_E12temp_storage+64];
	add.f32 	%f229, %f228, %f227;
	selp.f32 	%f230, %f229, %f227, %p46;
	setp.gt.s32 	%p47, %r67, 416;
	ld.shared.f32 	%f231, [_ZZN3cub18CUB_300001_SM_10006detail6reduce28DeviceReduceSingleTileKernelINS2_10policy_hubIfjN4cuda3std3__44plusIfEEE10Policy1000EPfSC_iS9_ffNS7_10__identityEEEvT0_T1_T2_T3_T4_T6_E12temp_storage+68];
	add.f32 	%f232, %f231, %f230;
	selp.f32 	%f233, %f232, %f230, %p47;
	setp.gt.s32 	%p48, %r67, 448;
	ld.shared.f32 	%f234, [_ZZN3cub18CUB_300001_SM_10006detail6reduce28DeviceReduceSingleTileKernelINS2_10policy_hubIfjN4cuda3std3__44plusIfEEE10Policy1000EPfSC_iS9_ffNS7_10__identityEEEvT0_T1_T2_T3_T4_T6_E12temp_storage+72];
	add.f32 	%f235, %f234, %f233;
	selp.f32 	%f236, %f235, %f233, %p48;
	setp.gt.s32 	%p49, %r67, 480;
	ld.shared.f32 	%f237, [_ZZN3cub18CUB_300001_SM_10006detail6reduce28DeviceReduceSingleTileKernelINS2_10policy_hubIfjN4cuda3std3__44plusIfEEE10Policy1000EPfSC_iS9_ffNS7_10__identityEEEvT0_T1_T2_T3_T4_T6_E12temp_storage+76];
	add.f32 	%f238, %f237, %f236;
	selp.f32 	%f530, %f238, %f236, %p49;
	bra.uni 	$L__BB5_72;
$L__BB5_56:
	mov.u32 	%r46, %tid.x;
	mul.wide.u32 	%rd35, %r46, 4;
	add.s64 	%rd19, %rd16, %rd35;
	// begin inline asm
	ld.global.nc.u32 %r68, [%rd19];
	// end inline asm
	mov.b32 	%f59, %r68;
	add.s64 	%rd20, %rd19, 2048;
	// begin inline asm
	ld.global.nc.u32 %r69, [%rd20];
	// end inline asm
	mov.b32 	%f60, %r69;
	add.s64 	%rd21, %rd19, 4096;
	// begin inline asm
	ld.global.nc.u32 %r70, [%rd21];
	// end inline asm
	mov.b32 	%f61, %r70;
	add.s64 	%rd22, %rd19, 6144;
	// begin inline asm
	ld.global.nc.u32 %r71, [%rd22];
	// end inline asm
	mov.b32 	%f62, %r71;
	add.s64 	%rd23, %rd19, 8192;
	// begin inline asm
	ld.global.nc.u32 %r72, [%rd23];
	// end inline asm
	mov.b32 	%f63, %r72;
	add.s64 	%rd24, %rd19, 10240;
	// begin inline asm
	ld.global.nc.u32 %r73, [%rd24];
	// end inline asm
	mov.b32 	%f64, %r73;
	add.s64 	%rd25, %rd19, 12288;
	// begin inline asm
	ld.global.nc.u32 %r74, [%rd25];
	// end inline asm
	mov.b32 	%f65, %r74;
	add.s64 	%rd26, %rd19, 14336;
	// begin inline asm
	ld.global.nc.u32 %r75, [%rd26];
	// end inline asm
	mov.b32 	%f66, %r75;
	add.s64 	%rd27, %rd19, 16384;
	// begin inline asm
	ld.global.nc.u32 %r76, [%rd27];
	// end inline asm
	mov.b32 	%f67, %r76;
	add.s64 	%rd28, %rd19, 18432;
	// begin inline asm
	ld.global.nc.u32 %r77, [%rd28];
	// end inline asm
	mov.b32 	%f68, %r77;
	add.s64 	%rd29, %rd19, 20480;
	// begin inline asm
	ld.global.nc.u32 %r78, [%rd29];
	// end inline asm
	mov.b32 	%f69, %r78;
	add.s64 	%rd30, %rd19, 22528;
	// begin inline asm
	ld.global.nc.u32 %r79, [%rd30];
	// end inline asm
	mov.b32 	%f70, %r79;
	add.s64 	%rd31, %rd19, 24576;
	// begin inline asm
	ld.global.nc.u32 %r80, [%rd31];
	// end inline asm
	mov.b32 	%f71, %r80;
	add.s64 	%rd32, %rd19, 26624;
	// begin inline asm
	ld.global.nc.u32 %r81, [%rd32];
	// end inline asm
	mov.b32 	%f72, %r81;
	add.s64 	%rd33, %rd19, 28672;
	// begin inline asm
	ld.global.nc.u32 %r82, [%rd33];
	// end inline asm
	mov.b32 	%f73, %r82;
	add.s64 	%rd34, %rd19, 30720;
	// begin inline asm
	ld.global.nc.u32 %r83, [%rd34];
	// end inline asm
	mov.b32 	%f74, %r83;
	add.f32 	%f75, %f59, %f60;
	add.f32 	%f76, %f61, %f62;
	add.f32 	%f77, %f63, %f64;
	add.f32 	%f78, %f65, %f66;
	add.f32 	%f79, %f67, %f68;
	add.f32 	%f80, %f69, %f70;
	add.f32 	%f81, %f71, %f72;
	add.f32 	%f82, %f73, %f74;
	add.f32 	%f83, %f75, %f76;
	add.f32 	%f84, %f77, %f78;
	add.f32 	%f85, %f79, %f80;
	add.f32 	%f86, %f81, %f82;
	add.f32 	%f87, %f83, %f84;
	add.f32 	%f88, %f85, %f86;
	add.f32 	%f529, %f87, %f88;
	setp.lt.u32 	%p4, %r67, 16384;
	mov.b32 	%r400, 8192;
	@%p4 bra 	$L__BB5_60;
	add.s32 	%r47, %r67, -8192;
	mov.b32 	%r400, 8192;
$L__BB5_58:
	mul.wide.s32 	%rd52, %r400, 4;
	add.s64 	%rd36, %rd19, %rd52;
	// begin inline asm
	ld.global.nc.u32 %r86, [%rd36];
	// end inline asm
	mov.b32 	%f89, %r86;
	add.s64 	%rd37, %rd36, 2048;
	// begin inline asm
	ld.global.nc.u32 %r87, [%rd37];
	// end inline asm
	mov.b32 	%f90, %r87;
	add.s64 	%rd38, %rd36, 4096;
	// begin inline asm
	ld.global.nc.u32 %r88, [%rd38];
	// end inline asm
	mov.b32 	%f91, %r88;
	add.s64 	%rd39, %rd36, 6144;
	// begin inline asm
	ld.global.nc.u32 %r89, [%rd39];
	// end inline asm
	mov.b32 	%f92, %r89;
	add.s64 	%rd40, %rd36, 8192;
	// begin inline asm
	ld.global.nc.u32 %r90, [%rd40];
	// end inline asm
	mov.b32 	%f93, %r90;
	add.s64 	%rd41, %rd36, 10240;
	// begin inline asm
	ld.global.nc.u32 %r91, [%rd41];
	// end inline asm
	mov.b32 	%f94, %r91;
	add.s64 	%rd42, %rd36, 12288;
	// begin inline asm
	ld.global.nc.u32 %r92, [%rd42];
	// end inline asm
	mov.b32 	%f95, %r92;
	add.s64 	%rd43, %rd36, 14336;
	// begin inline asm
	ld.global.nc.u32 %r93, [%rd43];
	// end inline asm
	mov.b32 	%f96, %r93;
	add.s64 	%rd44, %rd36, 16384;
	// begin inline asm
	ld.global.nc.u32 %r94, [%rd44];
	// end inline asm
	mov.b32 	%f97, %r94;
	add.s64 	%rd45, %rd36, 18432;
	// begin inline asm
	ld.global.nc.u32 %r95, [%rd45];
	// end inline asm
	mov.b32 	%f98, %r95;
	add.s64 	%rd46, %rd36, 20480;
	// begin inline asm
	ld.global.nc.u32 %r96, [%rd46];
	// end inline asm
	mov.b32 	%f99, %r96;
	add.s64 	%rd47, %rd36, 22528;
	// begin inline asm
	ld.global.nc.u32 %r97, [%rd47];
	// end inline asm
	mov.b32 	%f100, %r97;
	add.s64 	%rd48, %rd36, 24576;
	// begin inline asm
	ld.global.nc.u32 %r98, [%rd48];
	// end inline asm
	mov.b32 	%f101, %r98;
	add.s64 	%rd49, %rd36, 26624;
	// begin inline asm
	ld.global.nc.u32 %r99, [%rd49];
	// end inline asm
	mov.b32 	%f102, %r99;
	add.s64 	%rd50, %rd36, 28672;
	// begin inline asm
	ld.global.nc.u32 %r100, [%rd50];
	// end inline asm
	mov.b32 	%f103, %r100;
	add.s64 	%rd51, %rd36, 30720;
	// begin inline asm
	ld.global.nc.u32 %r101, [%rd51];
	// end inline asm
	mov.b32 	%f104, %r101;
	add.f32 	%f105, %f529, %f89;
	add.f32 	%f106, %f90, %f91;
	add.f32 	%f107, %f92, %f93;
	add.f32 	%f108, %f94, %f95;
	add.f32 	%f109, %f96, %f97;
	add.f32 	%f110, %f98, %f99;
	add.f32 	%f111, %f100, %f101;
	add.f32 	%f112, %f102, %f103;
	add.f32 	%f113, %f105, %f106;
	add.f32 	%f114, %f107, %f108;
	add.f32 	%f115, %f109, %f110;
	add.f32 	%f116, %f111, %f112;
	add.f32 	%f117, %f113, %f114;
	add.f32 	%f118, %f115, %f116;
	add.f32 	%f119, %f117, %f118;
	add.f32 	%f529, %f119, %f104;
	sub.s32 	%r102, %r67, %r400;
	setp.lt.s32 	%p5, %r102, 8192;
	@%p5 bra 	$L__BB5_68;
	add.s32 	%r400, %r400, 8192;
	setp.le.s32 	%p6, %r400, %r47;
	@%p6 bra 	$L__BB5_58;
$L__BB5_60:
	setp.le.s32 	%p7, %r67, %r400;
	@%p7 bra 	$L__BB5_68;
	sub.s32 	%r51, %r67, %r400;
	setp.ge.s32 	%p8, %r46, %r51;
	@%p8 bra 	$L__BB5_68;
	not.b32 	%r103, %r46;
	add.s32 	%r104, %r67, %r103;
	sub.s32 	%r52, %r104, %r400;
	and.b32  	%r105, %r52, 1536;
	setp.eq.s32 	%p9, %r105, 1536;
	mov.u32 	%r404, %r46;
	@%p9 bra 	$L__BB5_65;
	add.s32 	%r402, %r46, %r400;
	shr.u32 	%r106, %r52, 9;
	add.s32 	%r107, %r106, 1;
	and.b32  	%r108, %r107, 3;
	neg.s32 	%r401, %r108;
	mov.u32 	%r404, %r46;
$L__BB5_64:
	.pragma "nounroll";
	mul.wide.u32 	%rd54, %r402, 4;
	add.s64 	%rd53, %rd16, %rd54;
	// begin inline asm
	ld.global.nc.u32 %r109, [%rd53];
	// end inline asm
	mov.b32 	%f121, %r109;
	add.f32 	%f529, %f529, %f121;
	add.s32 	%r404, %r404, 512;
	add.s32 	%r402, %r402, 512;
	add.s32 	%r401, %r401, 1;
	setp.ne.s32 	%p10, %r401, 0;
	@%p10 bra 	$L__BB5_64;
$L__BB5_65:
	setp.lt.u32 	%p11, %r52, 1536;
	@%p11 bra 	$L__BB5_68;
	cvt.u64.u32 	%rd55, %r404;
	cvt.u64.u32 	%rd56, %r400;
	add.s64 	%rd57, %rd55, %rd56;
	shl.b64 	%rd58, %rd57, 2;
	add.s64 	%rd59, %rd58, %rd16;
	add.s64 	%rd132, %rd59, 4096;
	add.s32 	%r405, %r404, %r400;
$L__BB5_67:
	mul.wide.u32 	%rd64, %r405, 4;
	add.s64 	%rd60, %rd16, %rd64;
	// begin inline asm
	ld.global.nc.u32 %r110, [%rd60];
	// end inline asm
	mov.b32 	%f122, %r110;
	add.f32 	%f123, %f529, %f122;
	add.s64 	%rd61, %rd132, -2048;
	// begin inline asm
	ld.global.nc.u32 %r111, [%rd61];
	// end inline asm
	mov.b32 	%f124, %r111;
	add.f32 	%f125, %f123, %f124;
	// begin inline asm
	ld.global.nc.u32 %r112, [%rd132];
	// end inline asm
	mov.b32 	%f126, %r112;
	add.f32 	%f127, %f125, %f126;
	add.s64 	%rd63, %rd132, 2048;
	// begin inline asm
	ld.global.nc.u32 %r113, [%rd63];
	// end inline asm
	mov.b32 	%f128, %r113;
	add.f32 	%f529, %f127, %f128;
	add.s32 	%r404, %r404, 2048;
	add.s64 	%rd132, %rd132, 8192;
	add.s32 	%r405, %r405, 2048;
	setp.lt.s32 	%p12, %r404, %r51;
	@%p12 bra 	$L__BB5_67;
$L__BB5_68:
	// begin inline asm
	mov.u32 %r114, %laneid;
	// end inline asm
	mov.b32 	%r116, %f529;
	mov.b32 	%r117, 1;
	mov.b32 	%r138, 31;
	mov.b32 	%r139, -1;
	// begin inline asm
	shfl.sync.down.b32 %r115, %r116, %r117, %r138, %r139;
	// end inline asm
	setp.gt.s32 	%p13, %r114, 30;
	mov.b32 	%f129, %r115;
	add.f32 	%f130, %f529, %f129;
	selp.f32 	%f131, %f529, %f130, %p13;
	mov.b32 	%r121, %f131;
	mov.b32 	%r122, 2;
	// begin inline asm
	shfl.sync.down.b32 %r120, %r121, %r122, %r138, %r139;
	// end inline asm
	setp.gt.s32 	%p14, %r114, 29;
	mov.b32 	%f132, %r120;
	add.f32 	%f133, %f131, %f132;
	selp.f32 	%f134, %f131, %f133, %p14;
	mov.b32 	%r126, %f134;
	mov.b32 	%r127, 4;
	// begin inline asm
	shfl.sync.down.b32 %r125, %r126, %r127, %r138, %r139;
	// end inline asm
	setp.gt.s32 	%p15, %r114, 27;
	mov.b32 	%f135, %r125;
	add.f32 	%f136, %f134, %f135;
	selp.f32 	%f137, %f134, %f136, %p15;
	mov.b32 	%r131, %f137;
	mov.b32 	%r132, 8;
	// begin inline asm
	shfl.sync.down.b32 %r130, %r131, %r132, %r138, %r139;
	// end inline asm
	setp.gt.s32 	%p16, %r114, 23;
	mov.b32 	%f138, %r130;
	add.f32 	%f139, %f137, %f138;
	selp.f32 	%f140, %f137, %f139, %p16;
	mov.b32 	%r136, %f140;
	mov.b32 	%r137, 16;
	// begin inline asm
	shfl.sync.down.b32 %r135, %r136, %r137, %r138, %r139;
	// end inline asm
	setp.gt.s32 	%p17, %r114, 15;
	mov.b32 	%f141, %r135;
	add.f32 	%f54, %f140, %f141;
	selp.f32 	%f530, %f140, %f54, %p17;
	setp.ne.s32 	%p18, %r114, 0;
	@%p18 bra 	$L__BB5_70;
	shr.u32 	%r140, %r46, 3;
	and.b32  	%r141, %r140, 124;
	mov.u32 	%r142, _ZZN3cub18CUB_300001_SM_10006detail6reduce28DeviceReduceSingleTileKernelINS2_10policy_hubIfjN4cuda3std3__44plusIfEEE10Policy1000EPfSC_iS9_ffNS7_10__identityEEEvT0_T1_T2_T3_T4_T6_E12temp_storage;
	add.s32 	%r143, %r142, %r141;
	st.shared.f32 	[%r143+16], %f54;
$L__BB5_70:
	bar.sync 	0;
	setp.ne.s32 	%p19, %r46, 0;
	@%p19 bra 	$L__BB5_72;
	ld.shared.f32 	%f142, [_ZZN3cub18CUB_300001_SM_10006detail6reduce28DeviceReduceSingleTileKernelINS2_10policy_hubIfjN4cuda3std3__44plusIfEEE10Policy1000EPfSC_iS9_ffNS7_10__identityEEEvT0_T1_T2_T3_T4_T6_E12temp_storage+20];
	add.f32 	%f143, %f530, %f142;
	ld.shared.f32 	%f144, [_ZZN3cub18CUB_300001_SM_10006detail6reduce28DeviceReduceSingleTileKernelINS2_10policy_hubIfjN4cuda3std3__44plusIfEEE10Policy1000EPfSC_iS9_ffNS7_10__identityEEEvT0_T1_T2_T3_T4_T6_E12temp_storage+24];
	add.f32 	%f145, %f143, %f144;
	ld.shared.f32 	%f146, [_ZZN3cub18CUB_300001_SM_10006detail6reduce28DeviceReduceSingleTileKernelINS2_10policy_hubIfjN4cuda3std3__44plusIfEEE10Policy1000EPfSC_iS9_ffNS7_10__identityEEEvT0_T1_T2_T3_T4_T6_E12temp_storage+28];
	add.f32 	%f147, %f145, %f146;
	ld.shared.f32 	%f148, [_ZZN3cub18CUB_300001_SM_10006detail6reduce28DeviceReduceSingleTileKernelINS2_10policy_hubIfjN4cuda3std3__44plusIfEEE10Policy1000EPfSC_iS9_ffNS7_10__identityEEEvT0_T1_T2_T3_T4_T6_E12temp_storage+32];
	add.f32 	%f149, %f147, %f148;
	ld.shared.f32 	%f150, [_ZZN3cub18CUB_300001_SM_10006detail6reduce28DeviceReduceSingleTileKernelINS2_10policy_hubIfjN4cuda3std3__44plusIfEEE10Policy1000EPfSC_iS9_ffNS7_10__identityEEEvT0_T1_T2_T3_T4_T6_E12temp_storage+36];
	add.f32 	%f151, %f149, %f150;
	ld.shared.f32 	%f152, [_ZZN3cub18CUB_300001_SM_10006detail6reduce28DeviceReduceSingleTileKernelINS2_10policy_hubIfjN4cuda3std3__44plusIfEEE10Policy1000EPfSC_iS9_ffNS7_10__identityEEEvT0_T1_T2_T3_T4_T6_E12temp_storage+40];
	add.f32 	%f153, %f151, %f152;
	ld.shared.f32 	%f154, [_ZZN3cub18CUB_300001_SM_10006detail6reduce28DeviceReduceSingleTileKernelINS2_10policy_hubIfjN4cuda3std3__44plusIfEEE10Policy1000EPfSC_iS9_ffNS7_10__identityEEEvT0_T1_T2_T3_T4_T6_E12temp_storage+44];
	add.f32 	%f155, %f153, %f154;
	ld.shared.f32 	%f156, [_ZZN3cub18CUB_300001_SM_10006detail6reduce28DeviceReduceSingleTileKernelINS2_10policy_hubIfjN4cuda3std3__44plusIfEEE10Policy1000EPfSC_iS9_ffNS7_10__identityEEEvT0_T1_T2_T3_T4_T6_E12temp_storage+48];
	add.f32 	%f157, %f155, %f156;
	ld.shared.f32 	%f158, [_ZZN3cub18CUB_300001_SM_10006detail6reduce28DeviceReduceSingleTileKernelINS2_10policy_hubIfjN4cuda3std3__44plusIfEEE10Policy1000EPfSC_iS9_ffNS7_10__identityEEEvT0_T1_T2_T3_T4_T6_E12temp_storage+52];
	add.f32 	%f159, %f157, %f158;
	ld.shared.f32 	%f160, [_ZZN3cub18CUB_300001_SM_10006detail6reduce28DeviceReduceSingleTileKernelINS2_10policy_hubIfjN4cuda3std3__44plusIfEEE10Policy1000EPfSC_iS9_ffNS7_10__identityEEEvT0_T1_T2_T3_T4_T6_E12temp_storage+56];
	add.f32 	%f161, %f159, %f160;
	ld.shared.f32 	%f162, [_ZZN3cub18CUB_300001_SM_10006detail6reduce28DeviceReduceSingleTileKernelINS2_10policy_hubIfjN4cuda3std3__44plusIfEEE10Policy1000EPfSC_iS9_ffNS7_10__identityEEEvT0_T1_T2_T3_T4_T6_E12temp_storage+60];
	add.f32 	%f163, %f161, %f162;
	ld.shared.f32 	%f164, [_ZZN3cub18CUB_300001_SM_10006detail6reduce28DeviceReduceSingleTileKernelINS2_10policy_hubIfjN4cuda3std3__44plusIfEEE10Policy1000EPfSC_iS9_ffNS7_10__identityEEEvT0_T1_T2_T3_T4_T6_E12temp_storage+64];
	add.f32 	%f165, %f163, %f164;
	ld.shared.f32 	%f166, [_ZZN3cub18CUB_300001_SM_10006detail6reduce28DeviceReduceSingleTileKernelINS2_10policy_hubIfjN4cuda3std3__44plusIfEEE10Policy1000EPfSC_iS9_ffNS7_10__identityEEEvT0_T1_T2_T3_T4_T6_E12temp_storage+68];
	add.f32 	%f167, %f165, %f166;
	ld.shared.f32 	%f168, [_ZZN3cub18CUB_300001_SM_10006detail6reduce28DeviceReduceSingleTileKernelINS2_10policy_hubIfjN4cuda3std3__44plusIfEEE10Policy1000EPfSC_iS9_ffNS7_10__identityEEEvT0_T1_T2_T3_T4_T6_E12temp_storage+72];
	add.f32 	%f169, %f167, %f168;
	ld.shared.f32 	%f170, [_ZZN3cub18CUB_300001_SM_10006detail6reduce28DeviceReduceSingleTileKernelINS2_10policy_hubIfjN4cuda3std3__44plusIfEEE10Policy1000EPfSC_iS9_ffNS7_10__identityEEEvT0_T1_T2_T3_T4_T6_E12temp_storage+76];
	add.f32 	%f530, %f169, %f170;
$L__BB5_72:
	mov.u32 	%r379, %tid.x;
	setp.ne.s32 	%p111, %r379, 0;
	@%p111 bra 	$L__BB5_74;
	add.f32 	%f503, %f58, %f530;
	st.global.f32 	[%rd1], %f503;
$L__BB5_74:
	ret;

}
	// .globl	_ZN3cub18CUB_300001_SM_10006detail6reduce28DeviceReduceSingleTileKernelINS2_10policy_hubIfyN4cuda3std3__44plusIfEEE10Policy1000EN6thrust24THRUST_300001_SM_1000_NS10device_ptrIfEEPfyS9_ffNS7_10__identityEEEvT0_T1_T2_T3_T4_T6_
.visible .entry _ZN3cub18CUB_300001_SM_10006detail6reduce28DeviceReduceSingleTileKernelINS2_10policy_hubIfyN4cuda3std3__44plusIfEEE10Policy1000EN6thrust24THRUST_300001_SM_1000_NS10device_ptrIfEEPfyS9_ffNS7_10__identityEEEvT0_T1_T2_T3_T4_T6_(
	.param .align 8 .b8 _ZN3cub18CUB_300001_SM_10006detail6reduce28DeviceReduceSingleTileKernelINS2_10policy_hubIfyN4cuda3std3__44plusIfEEE10Policy1000EN6thrust24THRUST_300001_SM_1000_NS10device_ptrIfEEPfyS9_ffNS7_10__identityEEEvT0_T1_T2_T3_T4_T6__param_0[8],
	.param .u64 .ptr .align 1 _ZN3cub18CUB_300001_SM_10006detail6reduce28DeviceReduceSingleTileKernelINS2_10policy_hubIfyN4cuda3std3__44plusIfEEE10Policy1000EN6thrust24THRUST_300001_SM_1000_NS10device_ptrIfEEPfyS9_ffNS7_10__identityEEEvT0_T1_T2_T3_T4_T6__param_1,
	.param .u64 _ZN3cub18CUB_300001_SM_10006detail6reduce28DeviceReduceSingleTileKernelINS2_10policy_hubIfyN4cuda3std3__44plusIfEEE10Policy1000EN6thrust24THRUST_300001_SM_1000_NS10device_ptrIfEEPfyS9_ffNS7_10__identityEEEvT0_T1_T2_T3_T4_T6__param_2,
	.param .align 1 .b8 _ZN3cub18CUB_300001_SM_10006detail6reduce28DeviceReduceSingleTileKernelINS2_10policy_hubIfyN4cuda3std3__44plusIfEEE10Policy1000EN6thrust24THRUST_300001_SM_1000_NS10device_ptrIfEEPfyS9_ffNS7_10__identityEEEvT0_T1_T2_T3_T4_T6__param_3[1],
	.param .f32 _ZN3cub18CUB_300001_SM_10006detail6reduce28DeviceReduceSingleTileKernelINS2_10policy_hubIfyN4cuda3std3__44plusIfEEE10Policy1000EN6thrust24THRUST_300001_SM_1000_NS10device_ptrIfEEPfyS9_ffNS7_10__identityEEEvT0_T1_T2_T3_T4_T6__param_4,
	.param .align 1 .b8 _ZN3cub18CUB_300001_SM_10006detail6reduce28DeviceReduceSingleTileKernelINS2_10policy_hubIfyN4cuda3std3__44plusIfEEE10Policy1000EN6thrust24THRUST_300001_SM_1000_NS10device_ptrIfEEPfyS9_ffNS7_10__identityEEEvT0_T1_T2_T3_T4_T6__param_5[1]
)
.maxntid 256
.minnctapersm 1
{
	.reg .pred 	%p<59>;
	.reg .b32 	%r<171>;
	.reg .b32 	%f<328>;
	.reg .b64 	%rd<56>;
	// demoted variable
	.shared .align 4 .b8 _ZZN3cub18CUB_300001_SM_10006detail6reduce28DeviceReduceSingleTileKernelINS2_10policy_hubIfyN4cuda3std3__44plusIfEEE10Policy1000EN6thrust24THRUST_300001_SM_1000_NS10device_ptrIfEEPfyS9_ffNS7_10__identityEEEvT0_T1_T2_T3_T4_T6_E12temp_storage[44];
	ld.param.u64 	%rd18, [_ZN3cub18CUB_300001_SM_10006detail6reduce28DeviceReduceSingleTileKernelINS2_10policy_hubIfyN4cuda3std3__44plusIfEEE10Policy1000EN6thrust24THRUST_300001_SM_1000_NS10device_ptrIfEEPfyS9_ffNS7_10__identityEEEvT0_T1_T2_T3_T4_T6__param_0];
	ld.param.u64 	%rd20, [_ZN3cub18CUB_300001_SM_10006detail6reduce28DeviceReduceSingleTileKernelINS2_10policy_hubIfyN4cuda3std3__44plusIfEEE10Policy1000EN6thrust24THRUST_300001_SM_1000_NS10device_ptrIfEEPfyS9_ffNS7_10__identityEEEvT0_T1_T2_T3_T4_T6__param_1];
	ld.param.u64 	%rd19, [_ZN3cub18CUB_300001_SM_10006detail6reduce28DeviceReduceSingleTileKernelINS2_10policy_hubIfyN4cuda3std3__44plusIfEEE10Policy1000EN6thrust24THRUST_300001_SM_1000_NS10device_ptrIfEEPfyS9_ffNS7_10__identityEEEvT0_T1_T2_T3_T4_T6__param_2];
	ld.param.f32 	%f42, [_ZN3cub18CUB_300001_SM_10006detail6reduce28DeviceReduceSingleTileKernelINS2_10policy_hubIfyN4cuda3std3__44plusIfEEE10Policy1000EN6thrust24THRUST_300001_SM_1000_NS10device_ptrIfEEPfyS9_ffNS7_10__identityEEEvT0_T1_T2_T3_T4_T6__param_4];
	cvta.to.global.u64 	%rd1, %rd20;
	setp.ne.s64 	%p1, %rd19, 0;
	@%p1 bra 	$L__BB6_3;
	mov.u32 	%r156, %tid.x;
	setp.ne.s32 	%p58, %r156, 0;
	@%p58 bra 	$L__BB6_51;
	st.global.f32 	[%rd1], %f42;
	bra.uni 	$L__BB6_51;
$L__BB6_3:
	cvta.to.global.u64 	%rd2, %rd18;
	setp.gt.u64 	%p2, %rd19, 4095;
	@%p2 bra 	$L__BB6_28;
	cvt.u32.u64 	%r1, %rd19;
	mov.u32 	%r2, %tid.x;
	setp.ge.u32 	%p24, %r2, %r1;
	mov.f32 	%f315, 0f00000000;
	mov.u32 	%r160, %r2;
	@%p24 bra 	$L__BB6_6;
	mul.wide.u32 	%rd41, %r2, 4;
	add.s64 	%rd42, %rd2, %rd41;
	ld.global.f32 	%f315, [%rd42];
	add.s32 	%r160, %r2, 256;
$L__BB6_6:
	setp.ge.u32 	%p25, %r160, %r1;
	@%p25 bra 	$L__BB6_19;
	not.b32 	%r83, %r160;
	add.s32 	%r84, %r83, %r1;
	shr.u32 	%r85, %r84, 8;
	add.s32 	%r5, %r85, 1;
	and.b32  	%r6, %r5, 15;
	setp.lt.u32 	%p26, %r84, 3840;
	@%p26 bra 	$L__BB6_10;
	and.b32  	%r86, %r5, 33554416;
	neg.s32 	%r158, %r86;
	mul.wide.u32 	%rd43, %r160, 4;
	add.s64 	%rd44, %rd43, %rd2;
	add.s64 	%rd51, %rd44, 8192;
$L__BB6_9:
	.pragma "nounroll";
	ld.global.f32 	%f189, [%rd51+-8192];
	add.f32 	%f190, %f315, %f189;
	ld.global.f32 	%f191, [%rd51+-7168];
	add.f32 	%f192, %f190, %f191;
	ld.global.f32 	%f193, [%rd51+-6144];
	add.f32 	%f194, %f192, %f193;
	ld.global.f32 	%f195, [%rd51+-5120];
	add.f32 	%f196, %f194, %f195;
	ld.global.f32 	%f197, [%rd51+-4096];
	add.f32 	%f198, %f196, %f197;
	ld.global.f32 	%f199, [%rd51+-3072];
	add.f32 	%f200, %f198, %f199;
	ld.global.f32 	%f201, [%rd51+-2048];
	add.f32 	%f202, %f200, %f201;
	ld.global.f32 	%f203, [%rd51+-1024];
	add.f32 	%f204, %f202, %f203;
	ld.global.f32 	%f205, [%rd51];
	add.f32 	%f206, %f204, %f205;
	ld.global.f32 	%f207, [%rd51+1024];
	add.f32 	%f208, %f206, %f207;
	ld.global.f32 	%f209, [%rd51+2048];
	add.f32 	%f210, %f208, %f209;
	ld.global.f32 	%f211, [%rd51+3072];
	add.f32 	%f212, %f210, %f211;
	ld.global.f32 	%f213, [%rd51+4096];
	add.f32 	%f214, %f212, %f213;
	ld.global.f32 	%f215, [%rd51+5120];
	add.f32 	%f216, %f214, %f215;
	ld.global.f32 	%f217, [%rd51+6144];
	add.f32 	%f218, %f216, %f217;
	ld.global.f32 	%f219, [%rd51+7168];
	add.f32 	%f315, %f218, %f219;
	add.s32 	%r160, %r160, 4096;
	add.s32 	%r158, %r158, 16;
	add.s64 	%rd51, %rd51, 16384;
	setp.ne.s32 	%p27, %r158, 0;
	@%p27 bra 	$L__BB6_9;
$L__BB6_10:
	setp.eq.s32 	%p28, %r6, 0;
	@%p28 bra 	$L__BB6_19;
	and.b32  	%r13, %r5, 7;
	setp.lt.u32 	%p29, %r6, 8;
	@%p29 bra 	$L__BB6_13;
	mul.wide.s32 	%rd45, %r160, 4;
	add.s64 	%rd46, %rd2, %rd45;
	ld.global.f32 	%f221, [%rd46];
	add.f32 	%f222, %f315, %f221;
	ld.global.f32 	%f223, [%rd46+1024];
	add.f32 	%f224, %f222, %f223;
	ld.global.f32 	%f225, [%rd46+2048];
	add.f32 	%f226, %f224, %f225;
	ld.global.f32 	%f227, [%rd46+3072];
	add.f32 	%f228, %f226, %f227;
	ld.global.f32 	%f229, [%rd46+4096];
	add.f32 	%f230, %f228, %f229;
	ld.global.f32 	%f231, [%rd46+5120];
	add.f32 	%f232, %f230, %f231;
	ld.global.f32 	%f233, [%rd46+6144];
	add.f32 	%f234, %f232, %f233;
	ld.global.f32 	%f235, [%rd46+7168];
	add.f32 	%f315, %f234, %f235;
	add.s32 	%r160, %r160, 2048;
$L__BB6_13:
	setp.eq.s32 	%p30, %r13, 0;
	@%p30 bra 	$L__BB6_19;
	and.b32  	%r16, %r5, 3;
	setp.lt.u32 	%p31, %r13, 4;
	@%p31 bra 	$L__BB6_16;
	mul.wide.s32 	%rd47, %r160, 4;
	add.s64 	%rd48, %rd2, %rd47;
	ld.global.f32 	%f237, [%rd48];
	add.f32 	%f238, %f315, %f237;
	ld.global.f32 	%f239, [%rd48+1024];
	add.f32 	%f240, %f238, %f239;
	ld.global.f32 	%f241, [%rd48+2048];
	add.f32 	%f242, %f240, %f241;
	ld.global.f32 	%f243, [%rd48+3072];
	add.f32 	%f315, %f242, %f243;
	add.s32 	%r160, %r160, 1024;
$L__BB6_16:
	setp.eq.s32 	%p32, %r16, 0;
	@%p32 bra 	$L__BB6_19;
	neg.s32 	%r163, %r16;
$L__BB6_18:
	.pragma "nounroll";
	mul.wide.s32 	%rd49, %r160, 4;
	add.s64 	%rd50, %rd2, %rd49;
	ld.global.f32 	%f244, [%rd50];
	add.f32 	%f315, %f315, %f244;
	add.s32 	%r160, %r160, 256;
	add.s32 	%r163, %r163, 1;
	setp.ne.s32 	%p33, %r163, 0;
	@%p33 bra 	$L__BB6_18;
$L__BB6_19:
	setp.lt.u64 	%p34, %rd19, 256;
	@%p34 bra 	$L__BB6_24;
	// begin inline asm
	mov.u32 %r125, %laneid;
	// end inline asm
	mov.b32 	%r127, %f315;
	mov.b32 	%r128, 1;
	mov.b32 	%r149, 31;
	mov.b32 	%r150, -1;
	// begin inline asm
	shfl.sync.down.b32 %r126, %r127, %r128, %r149, %r150;
	// end inline asm
	setp.gt.s32 	%p50, %r125, 30;
	mov.b32 	%f279, %r126;
	add.f32 	%f280, %f315, %f279;
	selp.f32 	%f281, %f315, %f280, %p50;
	mov.b32 	%r132, %f281;
	mov.b32 	%r133, 2;
	// begin inline asm
	shfl.sync.down.b32 %r131, %r132, %r133, %r149, %r150;
	// end inline asm
	setp.gt.s32 	%p51, %r125, 29;
	mov.b32 	%f282, %r131;
	add.f32 	%f283, %f281, %f282;
	selp.f32 	%f284, %f281, %f283, %p51;
	mov.b32 	%r137, %f284;
	mov.b32 	%r138, 4;
	// begin inline asm
	shfl.sync.down.b32 %r136, %r137, %r138, %r149, %r150;
	// end inline asm
	setp.gt.s32 	%p52, %r125, 27;
	mov.b32 	%f285, %r136;
	add.f32 	%f286, %f284, %f285;
	selp.f32 	%f287, %f284, %f286, %p52;
	mov.b32 	%r142, %f287;
	mov.b32 	%r143, 8;
	// begin inline asm
	shfl.sync.down.b32 %r141, %r142, %r143, %r149, %r150;
	// end inline asm
	setp.gt.s32 	%p53, %r125, 23;
	mov.b32 	%f288, %r141;
	add.f32 	%f289, %f287, %f288;
	selp.f32 	%f290, %f287, %f289, %p53;
	mov.b32 	%r147, %f290;
	mov.b32 	%r148, 16;
	// begin inline asm
	shfl.sync.down.b32 %r146, %r147, %r148, %r149, %r150;
	// end inline asm
	setp.gt.s32 	%p54, %r125, 15;
	mov.b32 	%f291, %r146;
	add.f32 	%f16, %f290, %f291;
	selp.f32 	%f327, %f290, %f16, %p54;
	setp.ne.s32 	%p55, %r125, 0;
	@%p55 bra 	$L__BB6_22;
	shr.u32 	%r151, %r2, 3;
	and.b32  	%r152, %r151, 124;
	mov.u32 	%r153, _ZZN3cub18CUB_300001_SM_10006detail6reduce28DeviceReduceSingleTileKernelINS2_10policy_hubIfyN4cuda3std3__44plusIfEEE10Policy1000EN6thrust24THRUST_300001_SM_1000_NS10device_ptrIfEEPfyS9_ffNS7_10__identityEEEvT0_T1_T2_T3_T4_T6_E12temp_storage;
	add.s32 	%r154, %r153, %r152;
	st.shared.f32 	[%r154+8], %f16;
$L__BB6_22:
	bar.sync 	0;
	setp.ne.s32 	%p56, %r2, 0;
	@%p56 bra 	$L__BB6_49;
	ld.shared.f32 	%f292, [_ZZN3cub18CUB_300001_SM_10006detail6reduce28DeviceReduceSingleTileKernelINS2_10policy_hubIfyN4cuda3std3__44plusIfEEE10Policy1000EN6thrust24THRUST_300001_SM_1000_NS10device_ptrIfEEPfyS9_ffNS7_10__identityEEEvT0_T1_T2_T3_T4_T6_E12temp_storage+12];
	add.f32 	%f293, %f327, %f292;
	ld.shared.f32 	%f294, [_ZZN3cub18CUB_300001_SM_10006detail6reduce28DeviceReduceSingleTileKernelINS2_10policy_hubIfyN4cuda3std3__44plusIfEEE10Policy1000EN6thrust24THRUST_300001_SM_1000_NS10device_ptrIfEEPfyS9_ffNS7_10__identityEEEvT0_T1_T2_T3_T4_T6_E12temp_storage+16];
	add.f32 	%f295, %f293, %f294;
	ld.shared.f32 	%f296, [_ZZN3cub18CUB_300001_SM_10006detail6reduce28DeviceReduceSingleTileKernelINS2_10policy_hubIfyN4cuda3std3__44plusIfEEE10Policy1000EN6thrust24THRUST_300001_SM_1000_NS10device_ptrIfEEPfyS9_ffNS7_10__identityEEEvT0_T1_T2_T3_T4_T6_E12temp_storage+20];
	add.f32 	%f297, %f295, %f296;
	ld.shared.f32 	%f298, [_ZZN3cub18CUB_300001_SM_10006detail6reduce28DeviceReduceSingleTileKernelINS2_10policy_hubIfyN4cuda3std3__44plusIfEEE10Policy1000EN6thrust24THRUST_300001_SM_1000_NS10device_ptrIfEEPfyS9_ffNS7_10__identityEEEvT0_T1_T2_T3_T4_T6_E12temp_storage+24];
	add.f32 	%f299, %f297, %f298;
	ld.shared.f32 	%f300, [_ZZN3cub18CUB_300001_SM_10006detail6reduce28DeviceReduceSingleTileKernelINS2_10policy_hubIfyN4cuda3std3__44plusIfEEE10Policy1000EN6thrust24THRUST_300001_SM_1000_NS10device_ptrIfEEPfyS9_ffNS7_10__identityEEEvT0_T1_T2_T3_T4_T6_E12temp_storage+28];
	add.f32 	%f301, %f299, %f300;
	ld.shared.f32 	%f302, [_ZZN3cub18CUB_300001_SM_10006detail6reduce28DeviceReduceSingleTileKernelINS2_10policy_hubIfyN4cuda3std3__44plusIfEEE10Policy1000EN6thrust24THRUST_300001_SM_1000_NS10device_ptrIfEEPfyS9_ffNS7_10__identityEEEvT0_T1_T2_T3_T4_T6_E12temp_storage+32];
	add.f32 	%f303, %f301, %f302;
	ld.shared.f32 	%f304, [_ZZN3cub18CUB_300001_SM_10006detail6reduce28DeviceReduceSingleTileKernelINS2_10policy_hubIfyN4cuda3std3__44plusIfEEE10Policy1000EN6thrust24THRUST_300001_SM_1000_NS10device_ptrIfEEPfyS9_ffNS7_10__identityEEEvT0_T1_T2_T3_T4_T6_E12temp_storage+36];
	add.f32 	%f327, %f303, %f304;
	bra.uni 	$L__BB6_49;
$L__BB6_24:
	// begin inline asm
	mov.u32 %r87, %laneid;
	// end inline asm
	and.b32  	%r113, %r2, 992;
	add.s32 	%r114, %r113, 32;
	setp.gt.u32 	%p35, %r114, %r1;
	not.b32 	%r115, %r113;
	add.s32 	%r116, %r1, %r115;
	selp.b32 	%r111, %r116, 31, %p35;
	mov.b32 	%r89, %f315;
	mov.b32 	%r90, 1;
	mov.b32 	%r112, -1;
	// begin inline asm
	shfl.sync.down.b32 %r88, %r89, %r90, %r111, %r112;
	// end inline asm
	setp.lt.s32 	%p36, %r87, %r111;
	mov.b32 	%f245, %r88;
	add.f32 	%f246, %f315, %f245;
	selp.f32 	%f247, %f246, %f315, %p36;
	mov.b32 	%r94, %f247;
	mov.b32 	%r95, 2;
	// begin inline asm
	shfl.sync.down.b32 %r93, %r94, %r95, %r111, %r112;
	// end inline asm
	add.s32 	%r117, %r87, 2;
	setp.gt.s32 	%p37, %r117, %r111;
	mov.b32 	%f248, %r93;
	add.f32 	%f249, %f247, %f248;
	selp.f32 	%f250, %f247, %f249, %p37;
	mov.b32 	%r99, %f250;
	mov.b32 	%r100, 4;
	// begin inline asm
	shfl.sync.down.b32 %r98, %r99, %r100, %r111, %r112;
	// end inline asm
	add.s32 	%r118, %r87, 4;
	setp.gt.s32 	%p38, %r118, %r111;
	mov.b32 	%f251, %r98;
	add.f32 	%f252, %f250, %f251;
	selp.f32 	%f253, %f250, %f252, %p38;
	mov.b32 	%r104, %f253;
	mov.b32 	%r105, 8;
	// begin inline asm
	shfl.sync.down.b32 %r103, %r104, %r105, %r111, %r112;
	// end inline asm
	add.s32 	%r119, %r87, 8;
	setp.gt.s32 	%p39, %r119, %r111;
	mov.b32 	%f254, %r103;
	add.f32 	%f255, %f253, %f254;
	selp.f32 	%f256, %f253, %f255, %p39;
	mov.b32 	%r109, %f256;
	mov.b32 	%r110, 16;
	// begin inline asm
	shfl.sync.down.b32 %r108, %r109, %r110, %r111, %r112;
	// end inline asm
	add.s32 	%r120, %r87, 16;
	setp.gt.s32 	%p40, %r120, %r111;
	mov.b32 	%f257, %r108;
	add.f32 	%f258, %f256, %f257;
	selp.f32 	%f327, %f256, %f258, %p40;
	setp.ne.s32 	%p41, %r87, 0;
	@%p41 bra 	$L__BB6_26;
	shr.u32 	%r121, %r2, 3;
	and.b32  	%r122, %r121, 124;
	mov.u32 	%r123, _ZZN3cub18CUB_300001_SM_10006detail6reduce28DeviceReduceSingleTileKernelINS2_10policy_hubIfyN4cuda3std3__44plusIfEEE10Policy1000EN6thrust24THRUST_300001_SM_1000_NS10device_ptrIfEEPfyS9_ffNS7_10__identityEEEvT0_T1_T2_T3_T4_T6_E12temp_storage;
	add.s32 	%r124, %r123, %r122;
	st.shared.f32 	[%r124+8], %f327;
$L__BB6_26:
	bar.sync 	0;
	setp.ne.s32 	%p42, %r2, 0;
	@%p42 bra 	$L__BB6_49;
	setp.gt.u64 	%p43, %rd19, 32;
	ld.shared.f32 	%f259, [_ZZN3cub18CUB_300001_SM_10006detail6reduce28DeviceReduceSingleTileKernelINS2_10policy_hubIfyN4cuda3std3__44plusIfEEE10Policy1000EN6thrust24THRUST_300001_SM_1000_NS10device_ptrIfEEPfyS9_ffNS7_10__identityEEEvT0_T1_T2_T3_T4_T6_E12temp_storage+12];
	add.f32 	%f260, %f327, %f259;
	selp.f32 	%f261, %f260, %f327, %p43;
	setp.gt.u64 	%p44, %rd19, 64;
	ld.shared.f32 	%f262, [_ZZN3cub18CUB_300001_SM_10006detail6reduce28DeviceReduceSingleTileKernelINS2_10policy_hubIfyN4cuda3std3__44plusIfEEE10Policy1000EN6thrust24THRUST_300001_SM_1000_NS10device_ptrIfEEPfyS9_ffNS7_10__identityEEEvT0_T1_T2_T3_T4_T6_E12temp_storage+16];
	add.f32 	%f263, %f262, %f261;
	selp.f32 	%f264, %f263, %f261, %p44;
	setp.gt.u64 	%p45, %rd19, 96;
	ld.shared.f32 	%f265, [_ZZN3cub18CUB_300001_SM_10006detail6reduce28DeviceReduceSingleTileKernelINS2_10policy_hubIfyN4cuda3std3__44plusIfEEE10Policy1000EN6thrust24THRUST_300001_SM_1000_NS10device_ptrIfEEPfyS9_ffNS7_10__identityEEEvT0_T1_T2_T3_T4_T6_E12temp_storage+20];
	add.f32 	%f266, %f265, %f264;
	selp.f32 	%f267, %f266, %f264, %p45;
	setp.gt.u64 	%p46, %rd19, 128;
	ld.shared.f32 	%f268, [_ZZN3cub18CUB_300001_SM_10006detail6reduce28DeviceReduceSingleTileKernelINS2_10policy_hubIfyN4cuda3std3__44plusIfEEE10Policy1000EN6thrust24THRUST_300001_SM_1000_NS10device_ptrIfEEPfyS9_ffNS7_10__identityEEEvT0_T1_T2_T3_T4_T6_E12temp_storage+24];
	add.f32 	%f269, %f268, %f267;
	selp.f32 	%f270, %f269, %f267, %p46;
	setp.gt.u64 	%p47, %rd19, 160;
	ld.shared.f32 	%f271, [_ZZN3cub18CUB_300001_SM_10006detail6reduce28DeviceReduceSingleTileKernelINS2_10policy_hubIfyN4cuda3std3__44plusIfEEE10Policy1000EN6thrust24THRUST_300001_SM_1000_NS10device_ptrIfEEPfyS9_ffNS7_10__identityEEEvT0_T1_T2_T3_T4_T6_E12temp_storage+28];
	add.f32 	%f272, %f271, %f270;
	selp.f32 	%f273, %f272, %f270, %p47;
	setp.gt.u64 	%p48, %rd19, 192;
	ld.shared.f32 	%f274, [_ZZN3cub18CUB_300001_SM_10006detail6reduce28DeviceReduceSingleTileKernelINS2_10policy_hubIfyN4cuda3std3__44plusIfEEE10Policy1000EN6thrust24THRUST_300001_SM_1000_NS10device_ptrIfEEPfyS9_ffNS7_10__identityEEEvT0_T1_T2_T3_T4_T6_E12temp_storage+32];
	add.f32 	%f275, %f274, %f273;
	selp.f32 	%f276, %f275, %f273, %p48;
	setp.gt.u64 	%p49, %rd19, 224;
	ld.shared.f32 	%f277, [_ZZN3cub18CUB_300001_SM_10006detail6reduce28DeviceReduceSingleTileKernelINS2_10policy_hubIfyN4cuda3std3__44plusIfEEE10Policy1000EN6thrust24THRUST_300001_SM_1000_NS10device_ptrIfEEPfyS9_ffNS7_10__identityEEEvT0_T1_T2_T3_T4_T6_E12temp_storage+36];
	add.f32 	%f278, %f277, %f276;
	selp.f32 	%f327, %f278, %f276, %p49;
	bra.uni 	$L__BB6_49;
$L__BB6_28:
	mov.u32 	%r24, %tid.x;
	cvt.u64.u32 	%rd6, %r24;
	mul.wide.u32 	%rd22, %r24, 4;
	add.s64 	%rd7, %rd2, %rd22;
	ld.global.f32 	%f43, [%rd7];
	ld.global.f32 	%f44, [%rd7+1024];
	ld.global.f32 	%f45, [%rd7+2048];
	ld.global.f32 	%f46, [%rd7+3072];
	ld.global.f32 	%f47, [%rd7+4096];
	ld.global.f32 	%f48, [%rd7+5120];
	ld.global.f32 	%f49, [%rd7+6144];
	ld.global.f32 	%f50, [%rd7+7168];
	ld.global.f32 	%f51, [%rd7+8192];
	ld.global.f32 	%f52, [%rd7+9216];
	ld.global.f32 	%f53, [%rd7+10240];
	ld.global.f32 	%f54, [%rd7+11264];
	ld.global.f32 	%f55, [%rd7+12288];
	ld.global.f32 	%f56, [%rd7+13312];
	ld.global.f32 	%f57, [%rd7+14336];
	ld.global.f32 	%f58, [%rd7+15360];
	add.f32 	%f59, %f43, %f44;
	add.f32 	%f60, %f45, %f46;
	add.f32 	%f61, %f47, %f48;
	add.f32 	%f62, %f49, %f50;
	add.f32 	%f63, %f51, %f52;
	add.f32 	%f64, %f53, %f54;
	add.f32 	%f65, %f55, %f56;
	add.f32 	%f66, %f57, %f58;
	add.f32 	%f67, %f59, %f60;
	add.f32 	%f68, %f61, %f62;
	add.f32 	%f69, %f63, %f64;
	add.f32 	%f70, %f65, %f66;
	add.f32 	%f71, %f67, %f68;
	add.f32 	%f72, %f69, %f70;
	add.f32 	%f326, %f71, %f72;
	add.s64 	%rd8, %rd19, -4096;
	setp.lt.u64 	%p3, %rd8, 4096;
	mov.b64 	%rd53, 4096;
	@%p3 bra 	$L__BB6_32;
	mov.b64 	%rd53, 4096;
$L__BB6_30:
	shl.b64 	%rd24, %rd53, 2;
	add.s64 	%rd25, %rd7, %rd24;
	ld.global.f32 	%f73, [%rd25];
	ld.global.f32 	%f74, [%rd25+1024];
	ld.global.f32 	%f75, [%rd25+2048];
	ld.global.f32 	%f76, [%rd25+3072];
	ld.global.f32 	%f77, [%rd25+4096];
	ld.global.f32 	%f78, [%rd25+5120];
	ld.global.f32 	%f79, [%rd25+6144];
	ld.global.f32 	%f80, [%rd25+7168];
	ld.global.f32 	%f81, [%rd25+8192];
	ld.global.f32 	%f82, [%rd25+9216];
	ld.global.f32 	%f83, [%rd25+10240];
	ld.global.f32 	%f84, [%rd25+11264];
	ld.global.f32 	%f85, [%rd25+12288];
	ld.global.f32 	%f86, [%rd25+13312];
	ld.global.f32 	%f87, [%rd25+14336];
	ld.global.f32 	%f88, [%rd25+15360];
	add.f32 	%f89, %f326, %f73;
	add.f32 	%f90, %f74, %f75;
	add.f32 	%f91, %f76, %f77;
	add.f32 	%f92, %f78, %f79;
	add.f32 	%f93, %f80, %f81;
	add.f32 	%f94, %f82, %f83;
	add.f32 	%f95, %f84, %f85;
	add.f32 	%f96, %f86, %f87;
	add.f32 	%f97, %f89, %f90;
	add.f32 	%f98, %f91, %f92;
	add.f32 	%f99, %f93, %f94;
	add.f32 	%f100, %f95, %f96;
	add.f32 	%f101, %f97, %f98;
	add.f32 	%f102, %f99, %f100;
	add.f32 	%f103, %f101, %f102;
	add.f32 	%f326, %f103, %f88;
	sub.s64 	%rd26, %rd19, %rd53;
	setp.lt.u64 	%p4, %rd26, 4096;
	@%p4 bra 	$L__BB6_45;
	add.s64 	%rd53, %rd53, 4096;
	setp.le.u64 	%p5, %rd53, %rd8;
	@%p5 bra 	$L__BB6_30;
$L__BB6_32:
	setp.le.u64 	%p6, %rd19, %rd53;
	cvt.u32.u64 	%r42, %rd53;
	cvt.u32.u64 	%r43, %rd19;
	sub.s32 	%r44, %r43, %r42;
	setp.ge.s32 	%p7, %r24, %r44;
	or.pred  	%p8, %p6, %p7;
	@%p8 bra 	$L__BB6_45;
	not.b32 	%r47, %r24;
	add.s32 	%r48, %r47, %r43;
	sub.s32 	%r50, %r48, %r42;
	shr.u32 	%r51, %r50, 8;
	add.s32 	%r25, %r51, 1;
	and.b32  	%r26, %r25, 15;
	setp.lt.u32 	%p9, %r50, 3840;
	mov.u32 	%r167, %r24;
	@%p9 bra 	$L__BB6_36;
	and.b32  	%r52, %r25, 33554416;
	neg.s32 	%r165, %r52;
	add.s64 	%rd27, %rd53, %rd6;
	shl.b64 	%rd28, %rd27, 2;
	add.s64 	%rd29, %rd28, %rd2;
	add.s64 	%rd54, %rd29, 8192;
	mov.u32 	%r167, %r24;
$L__BB6_35:
	.pragma "nounroll";
	ld.global.f32 	%f105, [%rd54+-8192];
	add.f32 	%f106, %f326, %f105;
	ld.global.f32 	%f107, [%rd54+-7168];
	add.f32 	%f108, %f106, %f107;
	ld.global.f32 	%f109, [%rd54+-6144];
	add.f32 	%f110, %f108, %f109;
	ld.global.f32 	%f111, [%rd54+-5120];
	add.f32 	%f112, %f110, %f111;
	ld.global.f32 	%f113, [%rd54+-4096];
	add.f32 	%f114, %f112, %f113;
	ld.global.f32 	%f115, [%rd54+-3072];
	add.f32 	%f116, %f114, %f115;
	ld.global.f32 	%f117, [%rd54+-2048];
	add.f32 	%f118, %f116, %f117;
	ld.global.f32 	%f119, [%rd54+-1024];
	add.f32 	%f120, %f118, %f119;
	ld.global.f32 	%f121, [%rd54];
	add.f32 	%f122, %f120, %f121;
	ld.global.f32 	%f123, [%rd54+1024];
	add.f32 	%f124, %f122, %f123;
	ld.global.f32 	%f125, [%rd54+2048];
	add.f32 	%f126, %f124, %f125;
	ld.global.f32 	%f127, [%rd54+3072];
	add.f32 	%f128, %f126, %f127;
	ld.global.f32 	%f129, [%rd54+4096];
	add.f32 	%f130, %f128, %f129;
	ld.global.f32 	%f131, [%rd54+5120];
	add.f32 	%f132, %f130, %f131;
	ld.global.f32 	%f133, [%rd54+6144];
	add.f32 	%f134, %f132, %f133;
	ld.global.f32 	%f135, [%rd54+7168];
	add.f32 	%f326, %f134, %f135;
	add.s32 	%r167, %r167, 4096;
	add.s32 	%r165, %r165, 16;
	add.s64 	%rd54, %rd54, 16384;
	setp.ne.s32 	%p10, %r165, 0;
	@%p10 bra 	$L__BB6_35;
$L__BB6_36:
	setp.eq.s32 	%p11, %r26, 0;
	@%p11 bra 	$L__BB6_45;
	and.b32  	%r33, %r25, 7;
	setp.lt.u32 	%p12, %r26, 8;
	@%p12 bra 	$L__BB6_39;
	cvt.u64.u32 	%rd30, %r167;
	add.s64 	%rd31, %rd53, %rd30;
	shl.b64 	%rd32, %rd31, 2;
	add.s64 	%rd33, %rd2, %rd32;
	ld.global.f32 	%f137, [%rd33];
	add.f32 	%f138, %f326, %f137;
	ld.global.f32 	%f139, [%rd33+1024];
	add.f32 	%f140, %f138, %f139;
	ld.global.f32 	%f141, [%rd33+2048];
	add.f32 	%f142, %f140, %f141;
	ld.global.f32 	%f143, [%rd33+3072];
	add.f32 	%f144, %f142, %f143;
	ld.global.f32 	%f145, [%rd33+4096];
	add.f32 	%f146, %f144, %f145;
	ld.global.f32 	%f147, [%rd33+5120];
	add.f32 	%f148, %f146, %f147;
	ld.global.f32 	%f149, [%rd33+6144];
	add.f32 	%f150, %f148, %f149;
	ld.global.f32 	%f151, [%rd33+7168];
	add.f32 	%f326, %f150, %f151;
	add.s32 	%r167, %r167, 2048;
$L__BB6_39:
	setp.eq.s32 	%p13, %r33, 0;
	@%p13 bra 	$L__BB6_45;
	and.b32  	%r36, %r25, 3;
	setp.lt.u32 	%p14, %r33, 4;
	@%p14 bra 	$L__BB6_42;
	cvt.u64.u32 	%rd34, %r167;
	add.s64 	%rd35, %rd53, %rd34;
	shl.b64 	%rd36, %rd35, 2;
	add.s64 	%rd37, %rd2, %rd36;
	ld.global.f32 	%f153, [%rd37];
	add.f32 	%f154, %f326, %f153;
	ld.global.f32 	%f155, [%rd37+1024];
	add.f32 	%f156, %f154, %f155;
	ld.global.f32 	%f157, [%rd37+2048];
	add.f32 	%f158, %f156, %f157;
	ld.global.f32 	%f159, [%rd37+3072];
	add.f32 	%f326, %f158, %f159;
	add.s32 	%r167, %r167, 1024;
$L__BB6_42:
	setp.eq.s32 	%p15, %r36, 0;
	@%p15 bra 	$L__BB6_45;
	cvt.u64.u32 	%rd38, %r167;
	add.s64 	%rd39, %rd53, %rd38;
	shl.b64 	%rd40, %rd39, 2;
	add.s64 	%rd55, %rd2, %rd40;
	neg.s32 	%r170, %r36;
$L__BB6_44:
	.pragma "nounroll";
	ld.global.f32 	%f160, [%rd55];
	add.f32 	%f326, %f326, %f160;
	add.s64 	%rd55, %rd55, 1024;
	add.s32 	%r170, %r170, 1;
	setp.ne.s32 	%p16, %r170, 0;
	@%p16 bra 	$L__BB6_44;
$L__BB6_45:
	// begin inline asm
	mov.u32 %r53, %laneid;
	// end inline asm
	mov.b32 	%r55, %f326;
	mov.b32 	%r56, 1;
	mov.b32 	%r77, 31;
	mov.b32 	%r78, -1;
	// begin inline asm
	shfl.sync.down.b32 %r54, %r55, %r56, %r77, %r78;
	// end inline asm
	setp.gt.s32 	%p17, %r53, 30;
	mov.b32 	%f161, %r54;
	add.f32 	%f162, %f326, %f161;
	selp.f32 	%f163, %f326, %f162, %p17;
	mov.b32 	%r60, %f163;
	mov.b32 	%r61, 2;
	// begin inline asm
	shfl.sync.down.b32 %r59, %r60, %r61, %r77, %r78;
	// end inline asm
	setp.gt.s32 	%p18, %r53, 29;
	mov.b32 	%f164, %r59;
	add.f32 	%f165, %f163, %f164;
	selp.f32 	%f166, %f163, %f165, %p18;
	mov.b32 	%r65, %f166;
	mov.b32 	%r66, 4;
	// begin inline asm
	shfl.sync.down.b32 %r64, %r65, %r66, %r77, %r78;
	// end inline asm
	setp.gt.s32 	%p19, %r53, 27;
	mov.b32 	%f167, %r64;
	add.f32 	%f168, %f166, %f167;
	selp.f32 	%f169, %f166, %f168, %p19;
	mov.b32 	%r70, %f169;
	mov.b32 	%r71, 8;
	// begin inline asm
	shfl.sync.down.b32 %r69, %r70, %r71, %r77, %r78;
	// end inline asm
	setp.gt.s32 	%p20, %r53, 23;
	mov.b32 	%f170, %r69;
	add.f32 	%f171, %f169, %f170;
	selp.f32 	%f172, %f169, %f171, %p20;
	mov.b32 	%r75, %f172;
	mov.b32 	%r76, 16;
	// begin inline asm
	shfl.sync.down.b32 %r74, %r75, %r76, %r77, %r78;
	// end inline asm
	setp.gt.s32 	%p21, %r53, 15;
	mov.b32 	%f173, %r74;
	add.f32 	%f38, %f172, %f173;
	selp.f32 	%f327, %f172, %f38, %p21;
	setp.ne.s32 	%p22, %r53, 0;
	@%p22 bra 	$L__BB6_47;
	shr.u32 	%r79, %r24, 3;
	and.b32  	%r80, %r79, 124;
	mov.u32 	%r81, _ZZN3cub18CUB_300001_SM_10006detail6reduce28DeviceReduceSingleTileKernelINS2_10policy_hubIfyN4cuda3std3__44plusIfEEE10Policy1000EN6thrust24THRUST_300001_SM_1000_NS10device_ptrIfEEPfyS9_ffNS7_10__identityEEEvT0_T1_T2_T3_T4_T6_E12temp_storage;
	add.s32 	%r82, %r81, %r80;
	st.shared.f32 	[%r82+8], %f38;
$L__BB6_47:
	bar.sync 	0;
	setp.ne.s32 	%p23, %r24, 0;
	@%p23 bra 	$L__BB6_49;
	ld.shared.f32 	%f174, [_ZZN3cub18CUB_300001_SM_10006detail6reduce28DeviceReduceSingleTileKernelINS2_10policy_hubIfyN4cuda3std3__44plusIfEEE10Policy1000EN6thrust24THRUST_300001_SM_1000_NS10device_ptrIfEEPfyS9_ffNS7_10__identityEEEvT0_T1_T2_T3_T4_T6_E12temp_storage+12];
	add.f32 	%f175, %f327, %f174;
	ld.shared.f32 	%f176, [_ZZN3cub18CUB_300001_SM_10006detail6reduce28DeviceReduceSingleTileKernelINS2_10policy_hubIfyN4cuda3std3__44plusIfEEE10Policy1000EN6thrust24THRUST_300001_SM_1000_NS10device_ptrIfEEPfyS9_ffNS7_10__identityEEEvT0_T1_T2_T3_T4_T6_E12temp_storage+16];
	add.f32 	%f177, %f175, %f176;
	ld.shared.f32 	%f178, [_ZZN3cub18CUB_300001_SM_10006detail6reduce28DeviceReduceSingleTileKernelINS2_10policy_hubIfyN4cuda3std3__44plusIfEEE10Policy1000EN6thrust24THRUST_300001_SM_1000_NS10device_ptrIfEEPfyS9_ffNS7_10__identityEEEvT0_T1_T2_T3_T4_T6_E12temp_storage+20];
	add.f32 	%f179, %f177, %f178;
	ld.shared.f32 	%f180, [_ZZN3cub18CUB_300001_SM_10006detail6reduce28DeviceReduceSingleTileKernelINS2_10policy_hubIfyN4cuda3std3__44plusIfEEE10Policy1000EN6thrust24THRUST_300001_SM_1000_NS10device_ptrIfEEPfyS9_ffNS7_10__identityEEEvT0_T1_T2_T3_T4_T6_E12temp_storage+24];
	add.f32 	%f181, %f179, %f180;
	ld.shared.f32 	%f182, [_ZZN3cub18CUB_300001_SM_10006detail6reduce28DeviceReduceSingleTileKernelINS2_10policy_hubIfyN4cuda3std3__44plusIfEEE10Policy1000EN6thrust24THRUST_300001_SM_1000_NS10device_ptrIfEEPfyS9_ffNS7_10__identityEEEvT0_T1_T2_T3_T4_T6_E12temp_storage+28];
	add.f32 	%f183, %f181, %f182;
	ld.shared.f32 	%f184, [_ZZN3cub18CUB_300001_SM_10006detail6reduce28DeviceReduceSingleTileKernelINS2_10policy_hubIfyN4cuda3std3__44plusIfEEE10Policy1000EN6thrust24THRUST_300001_SM_1000_NS10device_ptrIfEEPfyS9_ffNS7_10__identityEEEvT0_T1_T2_T3_T4_T6_E12temp_storage+32];
	add.f32 	%f185, %f183, %f184;
	ld.shared.f32 	%f186, [_ZZN3cub18CUB_300001_SM_10006detail6reduce28DeviceReduceSingleTileKernelINS2_10policy_hubIfyN4cuda3std3__44plusIfEEE10Policy1000EN6thrust24THRUST_300001_SM_1000_NS10device_ptrIfEEPfyS9_ffNS7_10__identityEEEvT0_T1_T2_T3_T4_T6_E12temp_storage+36];
	add.f32 	%f327, %f185, %f186;
$L__BB6_49:
	mov.u32 	%r155, %tid.x;
	setp.ne.s32 	%p57, %r155, 0;
	@%p57 bra 	$L__BB6_51;
	add.f32 	%f305, %f42, %f327;
	st.global.f32 	[%rd1], %f305;
$L__BB6_51:
	ret;

}
	// .globl	_ZN3cub18CUB_300001_SM_10006detail6reduce18DeviceReduceKernelINS2_10policy_hubIfyN4cuda3std3__44plusIfEEE10Policy1000EN6thrust24THRUST_300001_SM_1000_NS10device_ptrIfEEyS9_fNS7_10__identityEEEvT0_PT3_T1_NS0_13GridEvenShareISK_EET2_T4_
.visible .entry _ZN3cub18CUB_300001_SM_10006detail6reduce18DeviceReduceKernelINS2_10policy_hubIfyN4cuda3std3__44plusIfEEE10Policy1000EN6thrust24THRUST_300001_SM_1000_NS10device_ptrIfEEyS9_fNS7_10__identityEEEvT0_PT3_T1_NS0_13GridEvenShareISK_EET2_T4_(
	.param .align 8 .b8 _ZN3cub18CUB_300001_SM_10006detail6reduce18DeviceReduceKernelINS2_10policy_hubIfyN4cuda3std3__44plusIfEEE10Policy1000EN6thrust24THRUST_300001_SM_1000_NS10device_ptrIfEEyS9_fNS7_10__identityEEEvT0_PT3_T1_NS0_13GridEvenShareISK_EET2_T4__param_0[8],
	.param .u64 .ptr .align 1 _ZN3cub18CUB_300001_SM_10006detail6reduce18DeviceReduceKernelINS2_10policy_hubIfyN4cuda3std3__44plusIfEEE10Policy1000EN6thrust24THRUST_300001_SM_1000_NS10device_ptrIfEEyS9_fNS7_10__identityEEEvT0_PT3_T1_NS0_13GridEvenShareISK_EET2_T4__param_1,
	.param .u64 _ZN3cub18CUB_300001_SM_10006detail6reduce18DeviceReduceKernelINS2_10policy_hubIfyN4cuda3std3__44plusIfEEE10Policy1000EN6thrust24THRUST_300001_SM_1000_NS10device_ptrIfEEyS9_fNS7_10__identityEEEvT0_PT3_T1_NS0_13GridEvenShareISK_EET2_T4__param_2,
	.param .align 8 .b8 _ZN3cub18CUB_300001_SM_10006detail6reduce18DeviceReduceKernelINS2_10policy_hubIfyN4cuda3std3__44plusIfEEE10Policy1000EN6thrust24THRUST_300001_SM_1000_NS10device_ptrIfEEyS9_fNS7_10__identityEEEvT0_PT3_T1_NS0_13GridEvenShareISK_EET2_T4__param_3[72],
	.param .align 1 .b8 _ZN3cub18CUB_300001_SM_10006detail6reduce18DeviceReduceKernelINS2_10policy_hubIfyN4cuda3std3__44plusIfEEE10Policy1000EN6thrust24THRUST_300001_SM_1000_NS10device_ptrIfEEyS9_fNS7_10__identityEEEvT0_PT3_T1_NS0_13GridEvenShareISK_EET2_T4__param_4[1],
	.param .align 1 .b8 _ZN3cub18CUB_300001_SM_10006detail6reduce18DeviceReduceKernelINS2_10policy_hubIfyN4cuda3std3__44plusIfEEE10Policy1000EN6thrust24THRUST_300001_SM_1000_NS10device_ptrIfEEyS9_fNS7_10__identityEEEvT0_PT3_T1_NS0_13GridEvenShareISK_EET2_T4__param_5[1]
)
.maxntid 256
{
	.reg .pred 	%p<57>;
	.reg .b16 	%rs<4>;
	.reg .b32 	%r<206>;
	.reg .b32 	%f<324>;
	.reg .b64 	%rd<78>;
	// demoted variable
	.shared .align 4 .b8 _ZZN3cub18CUB_300001_SM_10006detail6reduce18DeviceReduceKernelINS2_10policy_hubIfyN4cuda3std3__44plusIfEEE10Policy1000EN6thrust24THRUST_300001_SM_1000_NS10device_ptrIfEEyS9_fNS7_10__identityEEEvT0_PT3_T1_NS0_13GridEvenShareISK_EET2_T4_E12temp_storage[44];
	ld.param.u64 	%rd1, [_ZN3cub18CUB_300001_SM_10006detail6reduce18DeviceReduceKernelINS2_10policy_hubIfyN4cuda3std3__44plusIfEEE10Policy1000EN6thrust24THRUST_300001_SM_1000_NS10device_ptrIfEEyS9_fNS7_10__identityEEEvT0_PT3_T1_NS0_13GridEvenShareISK_EET2_T4__param_3+32];
	ld.param.u32 	%r1, [_ZN3cub18CUB_300001_SM_10006detail6reduce18DeviceReduceKernelINS2_10policy_hubIfyN4cuda3std3__44plusIfEEE10Policy1000EN6thrust24THRUST_300001_SM_1000_NS10device_ptrIfEEyS9_fNS7_10__identityEEEvT0_PT3_T1_NS0_13GridEvenShareISK_EET2_T4__param_3+40];
	ld.param.u64 	%rd25, [_ZN3cub18CUB_300001_SM_10006detail6reduce18DeviceReduceKernelINS2_10policy_hubIfyN4cuda3std3__44plusIfEEE10Policy1000EN6thrust24THRUST_300001_SM_1000_NS10device_ptrIfEEyS9_fNS7_10__identityEEEvT0_PT3_T1_NS0_13GridEvenShareISK_EET2_T4__param_0];
	cvta.to.global.u64 	%rd2, %rd25;
	mov.u32 	%r2, %ctaid.x;
	shl.b32 	%r50, %r1, 12;
	cvt.s64.s32 	%rd3, %r50;
	shl.b32 	%r51, %r2, 12;
	cvt.u64.u32 	%rd4, %r51;
	sub.s64 	%rd5, %rd1, %rd4;
	setp.gt.u64 	%p1, %rd5, 4095;
	@%p1 bra 	$L__BB7_25;
	cvt.u32.u64 	%r112, %rd4;
	cvt.u32.u64 	%r3, %rd1;
	sub.s32 	%r4, %r3, %r112;
	mov.u32 	%r5, %tid.x;
	setp.ge.s32 	%p23, %r5, %r4;
	mov.f32 	%f312, 0f00000000;
	mov.u32 	%r193, %r5;
	@%p23 bra 	$L__BB7_3;
	add.s32 	%r114, %r112, %r5;
	mul.wide.u32 	%rd51, %r114, 4;
	add.s64 	%rd52, %rd2, %rd51;
	ld.global.f32 	%f312, [%rd52];
	add.s32 	%r193, %r5, 256;
$L__BB7_3:
	setp.ge.s32 	%p24, %r193, %r4;
	@%p24 bra 	$L__BB7_16;
	not.b32 	%r116, %r193;
	add.s32 	%r117, %r116, %r3;
	sub.s32 	%r118, %r117, %r112;
	shr.u32 	%r119, %r118, 8;
	add.s32 	%r8, %r119, 1;
	and.b32  	%r9, %r8, 15;
	setp.lt.u32 	%p25, %r118, 3840;
	@%p25 bra 	$L__BB7_7;
	and.b32  	%r120, %r8, 33554416;
	neg.s32 	%r191, %r120;
	mul.wide.u32 	%rd53, %r2, 16384;
	mul.wide.u32 	%rd54, %r193, 4;
	or.b64  	%rd55, %rd53, %rd54;
	add.s64 	%rd56, %rd55, %rd2;
	add.s64 	%rd72, %rd56, 8192;
$L__BB7_6:
	.pragma "nounroll";
	ld.global.f32 	%f187, [%rd72+-8192];
	add.f32 	%f188, %f312, %f187;
	ld.global.f32 	%f189, [%rd72+-7168];
	add.f32 	%f190, %f188, %f189;
	ld.global.f32 	%f191, [%rd72+-6144];
	add.f32 	%f192, %f190, %f191;
	ld.global.f32 	%f193, [%rd72+-5120];
	add.f32 	%f194, %f192, %f193;
	ld.global.f32 	%f195, [%rd72+-4096];
	add.f32 	%f196, %f194, %f195;
	ld.global.f32 	%f197, [%rd72+-3072];
	add.f32 	%f198, %f196, %f197;
	ld.global.f32 	%f199, [%rd72+-2048];
	add.f32 	%f200, %f198, %f199;
	ld.global.f32 	%f201, [%rd72+-1024];
	add.f32 	%f202, %f200, %f201;
	ld.global.f32 	%f203, [%rd72];
	add.f32 	%f204, %f202, %f203;
	ld.global.f32 	%f205, [%rd72+1024];
	add.f32 	%f206, %f204, %f205;
	ld.global.f32 	%f207, [%rd72+2048];
	add.f32 	%f208, %f206, %f207;
	ld.global.f32 	%f209, [%rd72+3072];
	add.f32 	%f210, %f208, %f209;
	ld.global.f32 	%f211, [%rd72+4096];
	add.f32 	%f212, %f210, %f211;
	ld.global.f32 	%f213, [%rd72+5120];
	add.f32 	%f214, %f212, %f213;
	ld.global.f32 	%f215, [%rd72+6144];
	add.f32 	%f216, %f214, %f215;
	ld.global.f32 	%f217, [%rd72+7168];
	add.f32 	%f312, %f216, %f217;
	add.s32 	%r193, %r193, 4096;
	add.s32 	%r191, %r191, 16;
	add.s64 	%rd72, %rd72, 16384;
	setp.ne.s32 	%p26, %r191, 0;
	@%p26 bra 	$L__BB7_6;
$L__BB7_7:
	setp.eq.s32 	%p27, %r9, 0;
	@%p27 bra 	$L__BB7_16;
	and.b32  	%r16, %r8, 7;
	setp.lt.u32 	%p28, %r9, 8;
	@%p28 bra 	$L__BB7_10;
	cvt.s64.s32 	%rd57, %r193;
	add.s64 	%rd58, %rd57, %rd4;
	shl.b64 	%rd59, %rd58, 2;
	add.s64 	%rd60, %rd2, %rd59;
	ld.global.f32 	%f219, [%rd60];
	add.f32 	%f220, %f312, %f219;
	ld.global.f32 	%f221, [%rd60+1024];
	add.f32 	%f222, %f220, %f221;
	ld.global.f32 	%f223, [%rd60+2048];
	add.f32 	%f224, %f222, %f223;
	ld.global.f32 	%f225, [%rd60+3072];
	add.f32 	%f226, %f224, %f225;
	ld.global.f32 	%f227, [%rd60+4096];
	add.f32 	%f228, %f226, %f227;
	ld.global.f32 	%f229, [%rd60+5120];
	add.f32 	%f230, %f228, %f229;
	ld.global.f32 	%f231, [%rd60+6144];
	add.f32 	%f232, %f230, %f231;
	ld.global.f32 	%f233, [%rd60+7168];
	add.f32 	%f312, %f232, %f233;
	add.s32 	%r193, %r193, 2048;
$L__BB7_10:
	setp.eq.s32 	%p29, %r16, 0;
	@%p29 bra 	$L__BB7_16;
	and.b32  	%r19, %r8, 3;
	setp.lt.u32 	%p30, %r16, 4;
	@%p30 bra 	$L__BB7_13;
	cvt.s64.s32 	%rd61, %r193;
	add.s64 	%rd62, %rd61, %rd4;
	shl.b64 	%rd63, %rd62, 2;
	add.s64 	%rd64, %rd2, %rd63;
	ld.global.f32 	%f235, [%rd64];
	add.f32 	%f236, %f312, %f235;
	ld.global.f32 	%f237, [%rd64+1024];
	add.f32 	%f238, %f236, %f237;
	ld.global.f32 	%f239, [%rd64+2048];
	add.f32 	%f240, %f238, %f239;
	ld.global.f32 	%f241, [%rd64+3072];
	add.f32 	%f312, %f240, %f241;
	add.s32 	%r193, %r193, 1024;
$L__BB7_13:
	setp.eq.s32 	%p31, %r19, 0;
	@%p31 bra 	$L__BB7_16;
	mul.wide.u32 	%rd65, %r2, 16384;
	add.s64 	%rd9, %rd2, %rd65;
	neg.s32 	%r196, %r19;
$L__BB7_15:
	.pragma "nounroll";
	mul.wide.s32 	%rd66, %r193, 4;
	add.s64 	%rd67, %rd9, %rd66;
	ld.global.f32 	%f242, [%rd67];
	add.f32 	%f312, %f312, %f242;
	add.s32 	%r193, %r193, 256;
	add.s32 	%r196, %r196, 1;
	setp.ne.s32 	%p32, %r196, 0;
	@%p32 bra 	$L__BB7_15;
$L__BB7_16:
	setp.lt.s32 	%p33, %r4, 256;
	@%p33 bra 	$L__BB7_21;
	// begin inline asm
	mov.u32 %r159, %laneid;
	// end inline asm
	mov.b32 	%r161, %f312;
	mov.b32 	%r162, 1;
	mov.b32 	%r183, 31;
	mov.b32 	%r184, -1;
	// begin inline asm
	shfl.sync.down.b32 %r160, %r161, %r162, %r183, %r184;
	// end inline asm
	setp.gt.s32 	%p49, %r159, 30;
	mov.b32 	%f277, %r160;
	add.f32 	%f278, %f312, %f277;
	selp.f32 	%f279, %f312, %f278, %p49;
	mov.b32 	%r166, %f279;
	mov.b32 	%r167, 2;
	// begin inline asm
	shfl.sync.down.b32 %r165, %r166, %r167, %r183, %r184;
	// end inline asm
	setp.gt.s32 	%p50, %r159, 29;
	mov.b32 	%f280, %r165;
	add.f32 	%f281, %f279, %f280;
	selp.f32 	%f282, %f279, %f281, %p50;
	mov.b32 	%r171, %f282;
	mov.b32 	%r172, 4;
	// begin inline asm
	shfl.sync.down.b32 %r170, %r171, %r172, %r183, %r184;
	// end inline asm
	setp.gt.s32 	%p51, %r159, 27;
	mov.b32 	%f283, %r170;
	add.f32 	%f284, %f282, %f283;
	selp.f32 	%f285, %f282, %f284, %p51;
	mov.b32 	%r176, %f285;
	mov.b32 	%r177, 8;
	// begin inline asm
	shfl.sync.down.b32 %r175, %r176, %r177, %r183, %r184;
	// end inline asm
	setp.gt.s32 	%p52, %r159, 23;
	mov.b32 	%f286, %r175;
	add.f32 	%f287, %f285, %f286;
	selp.f32 	%f288, %f285, %f287, %p52;
	mov.b32 	%r181, %f288;
	mov.b32 	%r182, 16;
	// begin inline asm
	shfl.sync.down.b32 %r180, %r181, %r182, %r183, %r184;
	// end inline asm
	setp.gt.s32 	%p53, %r159, 15;
	mov.b32 	%f289, %r180;
	add.f32 	%f16, %f288, %f289;
	selp.f32 	%f323, %f288, %f16, %p53;
	setp.ne.s32 	%p54, %r159, 0;
	@%p54 bra 	$L__BB7_19;
	shr.u32 	%r185, %r5, 3;
	and.b32  	%r186, %r185, 124;
	mov.u32 	%r187, _ZZN3cub18CUB_300001_SM_10006detail6reduce18DeviceReduceKernelINS2_10policy_hubIfyN4cuda3std3__44plusIfEEE10Policy1000EN6thrust24THRUST_300001_SM_1000_NS10device_ptrIfEEyS9_fNS7_10__identityEEEvT0_PT3_T1_NS0_13GridEvenShareISK_EET2_T4_E12temp_storage;
	add.s32 	%r188, %r187, %r186;
	st.shared.f32 	[%r188+8], %f16;
$L__BB7_19:
	bar.sync 	0;
	setp.ne.s32 	%p55, %r5, 0;
	@%p55 bra 	$L__BB7_46;
	ld.shared.f32 	%f290, [_ZZN3cub18CUB_300001_SM_10006detail6reduce18DeviceReduceKernelINS2_10policy_hubIfyN4cuda3std3__44plusIfEEE10Policy1000EN6thrust24THRUST_300001_SM_1000_NS10device_ptrIfEEyS9_fNS7_10__identityEEEvT0_PT3_T1_NS0_13GridEvenShareISK_EET2_T4_E12temp_storage+12];
	add.f32 	%f291, %f323, %f290;
	ld.shared.f32 	%f292, [_ZZN3cub18CUB_300001_SM_10006detail6reduce18DeviceReduceKernelINS2_10policy_hubIfyN4cuda3std3__44plusIfEEE10Policy1000EN6thrust24THRUST_300001_SM_1000_NS10device_ptrIfEEyS9_fNS7_10__identityEEEvT0_PT3_T1_NS0_13GridEvenShareISK_EET2_T4_E12temp_storage+16];
	add.f32 	%f293, %f291, %f292;
	ld.shared.f32 	%f294, [_ZZN3cub18CUB_300001_SM_10006detail6reduce18DeviceReduceKernelINS2_10policy_hubIfyN4cuda3std3__44plusIfEEE10Policy1000EN6thrust24THRUST_300001_SM_1000_NS10device_ptrIfEEyS9_fNS7_10__identityEEEvT0_PT3_T1_NS0_13GridEvenShareISK_EET2_T4_E12temp_storage+20];
	add.f32 	%f295, %f293, %f294;
	ld.shared.f32 	%f296, [_ZZN3cub18CUB_300001_SM_10006detail6reduce18DeviceReduceKernelINS2_10policy_hubIfyN4cuda3std3__44plusIfEEE10Policy1000EN6thrust24THRUST_300001_SM_1000_NS10device_ptrIfEEyS9_fNS7_10__identityEEEvT0_PT3_T1_NS0_13GridEvenShareISK_EET2_T4_E12temp_storage+24];
	add.f32 	%f297, %f295, %f296;
	ld.shared.f32 	%f298, [_ZZN3cub18CUB_300001_SM_10006detail6reduce18DeviceReduceKernelINS2_10policy_hubIfyN4cuda3std3__44plusIfEEE10Policy1000EN6thrust24THRUST_300001_SM_1000_NS10device_ptrIfEEyS9_fNS7_10__identityEEEvT0_PT3_T1_NS0_13GridEvenShareISK_EET2_T4_E12temp_storage+28];
	add.f32 	%f299, %f297, %f298;
	ld.shared.f32 	%f300, [_ZZN3cub18CUB_300001_SM_10006detail6reduce18DeviceReduceKernelINS2_10policy_hubIfyN4cuda3std3__44plusIfEEE10Policy1000EN6thrust24THRUST_300001_SM_1000_NS10device_ptrIfEEyS9_fNS7_10__identityEEEvT0_PT3_T1_NS0_13GridEvenShareISK_EET2_T4_E12temp_storage+32];
	add.f32 	%f301, %f299, %f300;
	ld.shared.f32 	%f302, [_ZZN3cub18CUB_300001_SM_10006detail6reduce18DeviceReduceKernelINS2_10policy_hubIfyN4cuda3std3__44plusIfEEE10Policy1000EN6thrust24THRUST_300001_SM_1000_NS10device_ptrIfEEyS9_fNS7_10__identityEEEvT0_PT3_T1_NS0_13GridEvenShareISK_EET2_T4_E12temp_storage+36];
	add.f32 	%f323, %f301, %f302;
	bra.uni 	$L__BB7_46;
$L__BB7_21:
	// begin inline asm
	mov.u32 %r121, %laneid;
	// end inline asm
	and.b32  	%r147, %r5, 992;
	add.s32 	%r148, %r147, 32;
	setp.gt.s32 	%p34, %r148, %r4;
	not.b32 	%r149, %r147;
	add.s32 	%r150, %r4, %r149;
	selp.b32 	%r145, %r150, 31, %p34;
	mov.b32 	%r123, %f312;
	mov.b32 	%r124, 1;
	mov.b32 	%r146, -1;
	// begin inline asm
	shfl.sync.down.b32 %r122, %r123, %r124, %r145, %r146;
	// end inline asm
	setp.lt.s32 	%p35, %r121, %r145;
	mov.b32 	%f243, %r122;
	add.f32 	%f244, %f312, %f243;
	selp.f32 	%f245, %f244, %f312, %p35;
	mov.b32 	%r128, %f245;
	mov.b32 	%r129, 2;
	// begin inline asm
	shfl.sync.down.b32 %r127, %r128, %r129, %r145, %r146;
	// end inline asm
	add.s32 	%r151, %r121, 2;
	setp.gt.s32 	%p36, %r151, %r145;
	mov.b32 	%f246, %r127;
	add.f32 	%f247, %f245, %f246;
	selp.f32 	%f248, %f245, %f247, %p36;
	mov.b32 	%r133, %f248;
	mov.b32 	%r134, 4;
	// begin inline asm
	shfl.sync.down.b32 %r132, %r133, %r134, %r145, %r146;
	// end inline asm
	add.s32 	%r152, %r121, 4;
	setp.gt.s32 	%p37, %r152, %r145;
	mov.b32 	%f249, %r132;
	add.f32 	%f250, %f248, %f249;
	selp.f32 	%f251, %f248, %f250, %p37;
	mov.b32 	%r138, %f251;
	mov.b32 	%r139, 8;
	// begin inline asm
	shfl.sync.down.b32 %r137, %r138, %r139, %r145, %r146;
	// end inline asm
	add.s32 	%r153, %r121, 8;
	setp.gt.s32 	%p38, %r153, %r145;
	mov.b32 	%f252, %r137;
	add.f32 	%f253, %f251, %f252;
	selp.f32 	%f254, %f251, %f253, %p38;
	mov.b32 	%r143, %f254;
	mov.b32 	%r144, 16;
	// begin inline asm
	shfl.sync.down.b32 %r142, %r143, %r144, %r145, %r146;
	// end inline asm
	add.s32 	%r154, %r121, 16;
	setp.gt.s32 	%p39, %r154, %r145;
	mov.b32 	%f255, %r142;
	add.f32 	%f256, %f254, %f255;
	selp.f32 	%f323, %f254, %f256, %p39;
	setp.ne.s32 	%p40, %r121, 0;
	@%p40 bra 	$L__BB7_23;
	shr.u32 	%r155, %r5, 3;
	and.b32  	%r156, %r155, 124;
	mov.u32 	%r157, _ZZN3cub18CUB_300001_SM_10006detail6reduce18DeviceReduceKernelINS2_10policy_hubIfyN4cuda3std3__44plusIfEEE10Policy1000EN6thrust24THRUST_300001_SM_1000_NS10device_ptrIfEEyS9_fNS7_10__identityEEEvT0_PT3_T1_NS0_13GridEvenShareISK_EET2_T4_E12temp_storage;
	add.s32 	%r158, %r157, %r156;
	st.shared.f32 	[%r158+8], %f323;
$L__BB7_23:
	bar.sync 	0;
	setp.ne.s32 	%p41, %r5, 0;
	@%p41 bra 	$L__BB7_46;
	setp.gt.s32 	%p42, %r4, 32;
	ld.shared.f32 	%f257, [_ZZN3cub18CUB_300001_SM_10006detail6reduce18DeviceReduceKernelINS2_10policy_hubIfyN4cuda3std3__44plusIfEEE10Policy1000EN6thrust24THRUST_300001_SM_1000_NS10device_ptrIfEEyS9_fNS7_10__identityEEEvT0_PT3_T1_NS0_13GridEvenShareISK_EET2_T4_E12temp_storage+12];
	add.f32 	%f258, %f323, %f257;
	selp.f32 	%f259, %f258, %f323, %p42;
	setp.gt.s32 	%p43, %r4, 64;
	ld.shared.f32 	%f260, [_ZZN3cub18CUB_300001_SM_10006detail6reduce18DeviceReduceKernelINS2_10policy_hubIfyN4cuda3std3__44plusIfEEE10Policy1000EN6thrust24THRUST_300001_SM_1000_NS10device_ptrIfEEyS9_fNS7_10__identityEEEvT0_PT3_T1_NS0_13GridEvenShareISK_EET2_T4_E12temp_storage+16];
	add.f32 	%f261, %f260, %f259;
	selp.f32 	%f262, %f261, %f259, %p43;
	setp.gt.s32 	%p44, %r4, 96;
	ld.shared.f32 	%f263, [_ZZN3cub18CUB_300001_SM_10006detail6reduce18DeviceReduceKernelINS2_10policy_hubIfyN4cuda3std3__44plusIfEEE10Policy1000EN6thrust24THRUST_300001_SM_1000_NS10device_ptrIfEEyS9_fNS7_10__identityEEEvT0_PT3_T1_NS0_13GridEvenShareISK_EET2_T4_E12temp_storage+20];
	add.f32 	%f264, %f263, %f262;
	selp.f32 	%f265, %f264, %f262, %p44;
	setp.gt.s32 	%p45, %r4, 128;
	ld.shared.f32 	%f266, [_ZZN3cub18CUB_300001_SM_10006detail6reduce18DeviceReduceKernelINS2_10policy_hubIfyN4cuda3std3__44plusIfEEE10Policy1000EN6thrust24THRUST_300001_SM_1000_NS10device_ptrIfEEyS9_fNS7_10__identityEEEvT0_PT3_T1_NS0_13GridEvenShareISK_EET2_T4_E12temp_storage+24];
	add.f32 	%f267, %f266, %f265;
	selp.f32 	%f268, %f267, %f265, %p45;
	setp.gt.s32 	%p46, %r4, 160;
	ld.shared.f32 	%f269, [_ZZN3cub18CUB_300001_SM_10006detail6reduce18DeviceReduceKernelINS2_10policy_hubIfyN4cuda3std3__44plusIfEEE10Policy1000EN6thrust24THRUST_300001_SM_1000_NS10device_ptrIfEEyS9_fNS7_10__identityEEEvT0_PT3_T1_NS0_13GridEvenShareISK_EET2_T4_E12temp_storage+28];
	add.f32 	%f270, %f269, %f268;
	selp.f32 	%f271, %f270, %f268, %p46;
	setp.gt.s32 	%p47, %r4, 192;
	ld.shared.f32 	%f272, [_ZZN3cub18CUB_300001_SM_10006detail6reduce18DeviceReduceKernelINS2_10policy_hubIfyN4cuda3std3__44plusIfEEE10Policy1000EN6thrust24THRUST_300001_SM_1000_NS10device_ptrIfEEyS9_fNS7_10__identityEEEvT0_PT3_T1_NS0_13GridEvenShareISK_EET2_T4_E12temp_storage+32];
	add.f32 	%f273, %f272, %f271;
	selp.f32 	%f274, %f273, %f271, %p47;
	setp.gt.s32 	%p48, %r4, 224;
	ld.shared.f32 	%f275, [_ZZN3cub18CUB_300001_SM_10006detail6reduce18DeviceReduceKernelINS2_10policy_hubIfyN4cuda3std3__44plusIfEEE10Policy1000EN6thrust24THRUST_300001_SM_1000_NS10device_ptrIfEEyS9_fNS7_10__identityEEEvT0_PT3_T1_NS0_13GridEvenShareISK_EET2_T4_E12temp_storage+36];
	add.f32 	%f276, %f275, %f274;
	selp.f32 	%f323, %f276, %f274, %p48;
	bra.uni 	$L__BB7_46;
$L__BB7_25:
	cvt.u32.u64 	%r52, %rd4;
	mov.u32 	%r27, %tid.x;
	add.s32 	%r53, %r27, %r52;
	mul.wide.u32 	%rd26, %r53, 4;
	add.s64 	%rd27, %rd2, %rd26;
	ld.global.f32 	%f41, [%rd27];
	ld.global.f32 	%f42, [%rd27+1024];
	ld.global.f32 	%f43, [%rd27+2048];
	ld.global.f32 	%f44, [%rd27+3072];
	ld.global.f32 	%f45, [%rd27+4096];
	ld.global.f32 	%f46, [%rd27+5120];
	ld.global.f32 	%f47, [%rd27+6144];
	ld.global.f32 	%f48, [%rd27+7168];
	ld.global.f32 	%f49, [%rd27+8192];
	ld.global.f32 	%f50, [%rd27+9216];
	ld.global.f32 	%f51, [%rd27+10240];
	ld.global.f32 	%f52, [%rd27+11264];
	ld.global.f32 	%f53, [%rd27+12288];
	ld.global.f32 	%f54, [%rd27+13312];
	ld.global.f32 	%f55, [%rd27+14336];
	ld.global.f32 	%f56, [%rd27+15360];
	add.f32 	%f57, %f41, %f42;
	add.f32 	%f58, %f43, %f44;
	add.f32 	%f59, %f45, %f46;
	add.f32 	%f60, %f47, %f48;
	add.f32 	%f61, %f49, %f50;
	add.f32 	%f62, %f51, %f52;
	add.f32 	%f63, %f53, %f54;
	add.f32 	%f64, %f55, %f56;
	add.f32 	%f65, %f57, %f58;
	add.f32 	%f66, %f59, %f60;
	add.f32 	%f67, %f61, %f62;
	add.f32 	%f68, %f63, %f64;
	add.f32 	%f69, %f65, %f66;
	add.f32 	%f70, %f67, %f68;
	add.f32 	%f322, %f69, %f70;
	setp.lt.u64 	%p2, %rd5, %rd3;
	@%p2 bra 	$L__BB7_42;
	cvt.u32.u64 	%r55, %rd3;
	cvt.u64.u32 	%rd28, %r27;
	add.s64 	%rd74, %rd4, %rd3;
	cvt.u32.u64 	%r28, %rd1;
	not.b32 	%r57, %r27;
	add.s32 	%r58, %r57, %r28;
	sub.s32 	%r59, %r58, %r55;
	sub.s32 	%r198, %r59, %r52;
	add.s64 	%rd29, %rd74, %rd28;
	shl.b64 	%rd30, %rd29, 2;
	add.s64 	%rd31, %rd30, %rd2;
	add.s64 	%rd73, %rd31, 8192;
	mov.b32 	%r199, 0;
	shl.b32 	%r60, %r1, 12;
	mov.u64 	%rd75, %rd4;
$L__BB7_27:
	cvt.s64.s32 	%rd15, %r60;
	add.s64 	%rd75, %rd75, %rd15;
	add.s64 	%rd32, %rd1, -4096;
	setp.gt.u64 	%p3, %rd75, %rd32;
	@%p3 bra 	$L__BB7_29;
	shl.b32 	%r61, %r1, 12;
	cvt.s64.s32 	%rd33, %r61;
	cvt.u64.u32 	%rd34, %r27;
	add.s64 	%rd35, %rd75, %rd34;
	shl.b64 	%rd36, %rd35, 2;
	add.s64 	%rd37, %rd2, %rd36;
	ld.global.f32 	%f71, [%rd37];
	ld.global.f32 	%f72, [%rd37+1024];
	ld.global.f32 	%f73, [%rd37+2048];
	ld.global.f32 	%f74, [%rd37+3072];
	ld.global.f32 	%f75, [%rd37+4096];
	ld.global.f32 	%f76, [%rd37+5120];
	ld.global.f32 	%f77, [%rd37+6144];
	ld.global.f32 	%f78, [%rd37+7168];
	ld.global.f32 	%f79, [%rd37+8192];
	ld.global.f32 	%f80, [%rd37+9216];
	ld.global.f32 	%f81, [%rd37+10240];
	ld.global.f32 	%f82, [%rd37+11264];
	ld.global.f32 	%f83, [%rd37+12288];
	ld.global.f32 	%f84, [%rd37+13312];
	ld.global.f32 	%f85, [%rd37+14336];
	ld.global.f32 	%f86, [%rd37+15360];
	add.f32 	%f87, %f322, %f71;
	add.f32 	%f88, %f72, %f73;
	add.f32 	%f89, %f74, %f75;
	add.f32 	%f90, %f76, %f77;
	add.f32 	%f91, %f78, %f79;
	add.f32 	%f92, %f80, %f81;
	add.f32 	%f93, %f82, %f83;
	add.f32 	%f94, %f84, %f85;
	add.f32 	%f95, %f87, %f88;
	add.f32 	%f96, %f89, %f90;
	add.f32 	%f97, %f91, %f92;
	add.f32 	%f98, %f93, %f94;
	add.f32 	%f99, %f95, %f96;
	add.f32 	%f100, %f97, %f98;
	add.f32 	%f101, %f99, %f100;
	add.f32 	%f322, %f101, %f86;
	sub.s64 	%rd38, %rd1, %rd75;
	setp.lt.u64 	%p4, %rd38, %rd33;
	add.s32 	%r199, %r199, 1;
	add.s64 	%rd74, %rd74, %rd33;
	sub.s32 	%r198, %r198, %r61;
	mul.wide.s32 	%rd39, %r61, 4;
	add.s64 	%rd73, %rd73, %rd39;
	@%p4 bra 	$L__BB7_42;
	bra.uni 	$L__BB7_27;
$L__BB7_29:
	setp.le.u64 	%p5, %rd1, %rd75;
	cvt.u32.u64 	%r62, %rd75;
	cvt.u32.u64 	%r63, %rd1;
	sub.s32 	%r64, %r63, %r62;
	setp.ge.s32 	%p6, %r27, %r64;
	or.pred  	%p7, %p5, %p6;
	@%p7 bra 	$L__BB7_42;
	cvt.u32.u64 	%r66, %rd15;
	cvt.u32.u64 	%r67, %rd4;
	not.b32 	%r68, %r27;
	add.s32 	%r69, %r68, %r28;
	add.s32 	%r70, %r66, %r67;
	sub.s32 	%r71, %r69, %r70;
	mul.lo.s32 	%r72, %r1, %r199;
	shl.b32 	%r73, %r72, 12;
	sub.s32 	%r74, %r71, %r73;
	shr.u32 	%r75, %r74, 8;
	add.s32 	%r34, %r75, 1;
	and.b32  	%r35, %r34, 15;
	setp.lt.u32 	%p8, %r74, 3840;
	mov.u32 	%r202, %r27;
	@%p8 bra 	$L__BB7_33;
	shr.u32 	%r76, %r198, 8;
	add.s32 	%r77, %r76, 1;
	and.b32  	%r78, %r77, 33554416;
	neg.s32 	%r200, %r78;
	mov.u32 	%r202, %r27;
$L__BB7_32:
	.pragma "nounroll";
	ld.global.f32 	%f103, [%rd73+-8192];
	add.f32 	%f104, %f322, %f103;
	ld.global.f32 	%f105, [%rd73+-7168];
	add.f32 	%f106, %f104, %f105;
	ld.global.f32 	%f107, [%rd73+-6144];
	add.f32 	%f108, %f106, %f107;
	ld.global.f32 	%f109, [%rd73+-5120];
	add.f32 	%f110, %f108, %f109;
	ld.global.f32 	%f111, [%rd73+-4096];
	add.f32 	%f112, %f110, %f111;
	ld.global.f32 	%f113, [%rd73+-3072];
	add.f32 	%f114, %f112, %f113;
	ld.global.f32 	%f115, [%rd73+-2048];
	add.f32 	%f116, %f114, %f115;
	ld.global.f32 	%f117, [%rd73+-1024];
	add.f32 	%f118, %f116, %f117;
	ld.global.f32 	%f119, [%rd73];
	add.f32 	%f120, %f118, %f119;
	ld.global.f32 	%f121, [%rd73+1024];
	add.f32 	%f122, %f120, %f121;
	ld.global.f32 	%f123, [%rd73+2048];
	add.f32 	%f124, %f122, %f123;
	ld.global.f32 	%f125, [%rd73+3072];
	add.f32 	%f126, %f124, %f125;
	ld.global.f32 	%f127, [%rd73+4096];
	add.f32 	%f128, %f126, %f127;
	ld.global.f32 	%f129, [%rd73+5120];
	add.f32 	%f130, %f128, %f129;
	ld.global.f32 	%f131, [%rd73+6144];
	add.f32 	%f132, %f130, %f131;
	ld.global.f32 	%f133, [%rd73+7168];
	add.f32 	%f322, %f132, %f133;
	add.s32 	%r202, %r202, 4096;
	add.s32 	%r200, %r200, 16;
	add.s64 	%rd73, %rd73, 16384;
	setp.ne.s32 	%p9, %r200, 0;
	@%p9 bra 	$L__BB7_32;
$L__BB7_33:
	setp.eq.s32 	%p10, %r35, 0;
	@%p10 bra 	$L__BB7_42;
	and.b32  	%r42, %r34, 7;
	setp.lt.u32 	%p11, %r35, 8;
	@%p11 bra 	$L__BB7_36;
	cvt.u64.u32 	%rd40, %r202;
	add.s64 	%rd41, %rd75, %rd40;
	shl.b64 	%rd42, %rd41, 2;
	add.s64 	%rd43, %rd2, %rd42;
	ld.global.f32 	%f135, [%rd43];
	add.f32 	%f136, %f322, %f135;
	ld.global.f32 	%f137, [%rd43+1024];
	add.f32 	%f138, %f136, %f137;
	ld.global.f32 	%f139, [%rd43+2048];
	add.f32 	%f140, %f138, %f139;
	ld.global.f32 	%f141, [%rd43+3072];
	add.f32 	%f142, %f140, %f141;
	ld.global.f32 	%f143, [%rd43+4096];
	add.f32 	%f144, %f142, %f143;
	ld.global.f32 	%f145, [%rd43+5120];
	add.f32 	%f146, %f144, %f145;
	ld.global.f32 	%f147, [%rd43+6144];
	add.f32 	%f148, %f146, %f147;
	ld.global.f32 	%f149, [%rd43+7168];
	add.f32 	%f322, %f148, %f149;
	add.s32 	%r202, %r202, 2048;
$L__BB7_36:
	setp.eq.s32 	%p12, %r42, 0;
	@%p12 bra 	$L__BB7_42;
	setp.lt.u32 	%p13, %r42, 4;
	@%p13 bra 	$L__BB7_39;
	cvt.u64.u32 	%rd44, %r202;
	add.s64 	%rd45, %rd75, %rd44;
	shl.b64 	%rd46, %rd45, 2;
	add.s64 	%rd47, %rd2, %rd46;
	ld.global.f32 	%f151, [%rd47];
	add.f32 	%f152, %f322, %f151;
	ld.global.f32 	%f153, [%rd47+1024];
	add.f32 	%f154, %f152, %f153;
	ld.global.f32 	%f155, [%rd47+2048];
	add.f32 	%f156, %f154, %f155;
	ld.global.f32 	%f157, [%rd47+3072];
	add.f32 	%f322, %f156, %f157;
	add.s32 	%r202, %r202, 1024;
$L__BB7_39:
	and.b32  	%r79, %r34, 3;
	setp.eq.s32 	%p14, %r79, 0;
	@%p14 bra 	$L__BB7_42;
	cvt.u64.u32 	%rd48, %r202;
	add.s64 	%rd49, %rd48, %rd74;
	shl.b64 	%rd50, %rd49, 2;
	add.s64 	%rd77, %rd2, %rd50;
	cvt.u16.u32 	%rs1, %r198;
	shr.u16 	%rs2, %rs1, 8;
	add.s16 	%rs3, %rs2, 1;
	cvt.u32.u16 	%r80, %rs3;
	and.b32  	%r81, %r80, 3;
	neg.s32 	%r205, %r81;
$L__BB7_41:
	.pragma "nounroll";
	ld.global.f32 	%f158, [%rd77];
	add.f32 	%f322, %f322, %f158;
	add.s64 	%rd77, %rd77, 1024;
	add.s32 	%r205, %r205, 1;
	setp.ne.s32 	%p15, %r205, 0;
	@%p15 bra 	$L__BB7_41;
$L__BB7_42:
	// begin inline asm
	mov.u32 %r82, %laneid;
	// end inline asm
	mov.b32 	%r84, %f322;
	mov.b32 	%r85, 1;
	mov.b32 	%r106, 31;
	mov.b32 	%r107, -1;
	// begin inline asm
	shfl.sync.down.b32 %r83, %r84, %r85, %r106, %r107;
	// end inline asm
	setp.gt.s32 	%p16, %r82, 30;
	mov.b32 	%f159, %r83;
	add.f32 	%f160, %f322, %f159;
	selp.f32 	%f161, %f322, %f160, %p16;
	mov.b32 	%r89, %f161;
	mov.b32 	%r90, 2;
	// begin inline asm
	shfl.sync.down.b32 %r88, %r89, %r90, %r106, %r107;
	// end inline asm
	setp.gt.s32 	%p17, %r82, 29;
	mov.b32 	%f162, %r88;
	add.f32 	%f163, %f161, %f162;
	selp.f32 	%f164, %f161, %f163, %p17;
	mov.b32 	%r94, %f164;
	mov.b32 	%r95, 4;
	// begin inline asm
	shfl.sync.down.b32 %r93, %r94, %r95, %r106, %r107;
	// end inline asm
	setp.gt.s32 	%p18, %r82, 27;
	mov.b32 	%f165, %r93;
	add.f32 	%f166, %f164, %f165;
	selp.f32 	%f167, %f164, %f166, %p18;
	mov.b32 	%r99, %f167;
	mov.b32 	%r100, 8;
	// begin inline asm
	shfl.sync.down.b32 %r98, %r99, %r100, %r106, %r107;
	// end inline asm
	setp.gt.s32 	%p19, %r82, 23;
	mov.b32 	%f168, %r98;
	add.f32 	%f169, %f167, %f168;
	selp.f32 	%f170, %f167, %f169, %p19;
	mov.b32 	%r104, %f170;
	mov.b32 	%r105, 16;
	// begin inline asm
	shfl.sync.down.b32 %r103, %r104, %r105, %r106, %r107;
	// end inline asm
	setp.gt.s32 	%p20, %r82, 15;
	mov.b32 	%f171, %r103;
	add.f32 	%f37, %f170, %f171;
	selp.f32 	%f323, %f170, %f37, %p20;
	setp.ne.s32 	%p21, %r82, 0;
	@%p21 bra 	$L__BB7_44;
	shr.u32 	%r108, %r27, 3;
	and.b32  	%r109, %r108, 124;
	mov.u32 	%r110, _ZZN3cub18CUB_300001_SM_10006detail6reduce18DeviceReduceKernelINS2_10policy_hubIfyN4cuda3std3__44plusIfEEE10Policy1000EN6thrust24THRUST_300001_SM_1000_NS10device_ptrIfEEyS9_fNS7_10__identityEEEvT0_PT3_T1_NS0_13GridEvenShareISK_EET2_T4_E12temp_storage;
	add.s32 	%r111, %r110, %r109;
	st.shared.f32 	[%r111+8], %f37;
$L__BB7_44:
	bar.sync 	0;
	setp.ne.s32 	%p22, %r27, 0;
	@%p22 bra 	$L__BB7_46;
	ld.shared.f32 	%f172, [_ZZN3cub18CUB_300001_SM_10006detail6reduce18DeviceReduceKernelINS2_10policy_hubIfyN4cuda3std3__44plusIfEEE10Policy1000EN6thrust24THRUST_300001_SM_1000_NS10device_ptrIfEEyS9_fNS7_10__identityEEEvT0_PT3_T1_NS0_13GridEvenShareISK_EET2_T4_E12temp_storage+12];
	add.f32 	%f173, %f323, %f172;
	ld.shared.f32 	%f174, [_ZZN3cub18CUB_300001_SM_10006detail6reduce18DeviceReduceKernelINS2_10policy_hubIfyN4cuda3std3__44plusIfEEE10Policy1000EN6thrust24THRUST_300001_SM_1000_NS10device_ptrIfEEyS9_fNS7_10__identityEEEvT0_PT3_T1_NS0_13GridEvenShareISK_EET2_T4_E12temp_storage+16];
	add.f32 	%f175, %f173, %f174;
	ld.shared.f32 	%f176, [_ZZN3cub18CUB_300001_SM_10006detail6reduce18DeviceReduceKernelINS2_10policy_hubIfyN4cuda3std3__44plusIfEEE10Policy1000EN6thrust24THRUST_300001_SM_1000_NS10device_ptrIfEEyS9_fNS7_10__identityEEEvT0_PT3_T1_NS0_13GridEvenShareISK_EET2_T4_E12temp_storage+20];
	add.f32 	%f177, %f175, %f176;
	ld.shared.f32 	%f178, [_ZZN3cub18CUB_300001_SM_10006detail6reduce18DeviceReduceKernelINS2_10policy_hubIfyN4cuda3std3__44plusIfEEE10Policy1000EN6thrust24THRUST_300001_SM_1000_NS10device_ptrIfEEyS9_fNS7_10__identityEEEvT0_PT3_T1_NS0_13GridEvenShareISK_EET2_T4_E12temp_storage+24];
	add.f32 	%f179, %f177, %f178;
	ld.shared.f32 	%f180, [_ZZN3cub18CUB_300001_SM_10006detail6reduce18DeviceReduceKernelINS2_10policy_hubIfyN4cuda3std3__44plusIfEEE10Policy1000EN6thrust24THRUST_300001_SM_1000_NS10device_ptrIfEEyS9_fNS7_10__identityEEEvT0_PT3_T1_NS0_13GridEvenShareISK_EET2_T4_E12temp_storage+28];
	add.f32 	%f181, %f179, %f180;
	ld.shared.f32 	%f182, [_ZZN3cub18CUB_300001_SM_10006detail6reduce18DeviceReduceKernelINS2_10policy_hubIfyN4cuda3std3__44plusIfEEE10Policy1000EN6thrust24THRUST_300001_SM_1000_NS10device_ptrIfEEyS9_fNS7_10__identityEEEvT0_PT3_T1_NS0_13GridEvenShareISK_EET2_T4_E12temp_storage+32];
	add.f32 	%f183, %f181, %f182;
	ld.shared.f32 	%f184, [_ZZN3cub18CUB_300001_SM_10006detail6reduce18DeviceReduceKernelINS2_10policy_hubIfyN4cuda3std3__44plusIfEEE10Policy1000EN6thrust24THRUST_300001_SM_1000_NS10device_ptrIfEEyS9_fNS7_10__identityEEEvT0_PT3_T1_NS0_13GridEvenShareISK_EET2_T4_E12temp_storage+36];
	add.f32 	%f323, %f183, %f184;
$L__BB7_46:
	mov.u32 	%r189, %tid.x;
	setp.ne.s32 	%p56, %r189, 0;
	@%p56 bra 	$L__BB7_48;
	ld.param.u64 	%rd71, [_ZN3cub18CUB_300001_SM_10006detail6reduce18DeviceReduceKernelINS2_10policy_hubIfyN4cuda3std3__44plusIfEEE10Policy1000EN6thrust24THRUST_300001_SM_1000_NS10device_ptrIfEEyS9_fNS7_10__identityEEEvT0_PT3_T1_NS0_13GridEvenShareISK_EET2_T4__param_1];
	cvta.to.global.u64 	%rd68, %rd71;
	mul.wide.u32 	%rd69, %r2, 4;
	add.s64 	%rd70, %rd68, %rd69;
	st.global.f32 	[%rd70], %f323;
$L__BB7_48:
	ret;

}
	// .globl	_ZN3cub18CUB_300001_SM_10006detail6reduce28DeviceReduceSingleTileKernelINS2_10policy_hubIfyN4cuda3std3__44plusIfEEE10Policy1000EPfSC_iS9_ffNS7_10__identityEEEvT0_T1_T2_T3_T4_T6_
.visible .entry _ZN3cub18CUB_300001_SM_10006detail6reduce28DeviceReduceSingleTileKernelINS2_10policy_hubIfyN4cuda3std3__44plusIfEEE10Policy1000EPfSC_iS9_ffNS7_10__identityEEEvT0_T1_T2_T3_T4_T6_(
	.param .u64 .ptr .align 1 _ZN3cub18CUB_300001_SM_10006detail6reduce28DeviceReduceSingleTileKernelINS2_10policy_hubIfyN4cuda3std3__44plusIfEEE10Policy1000EPfSC_iS9_ffNS7_10__identityEEEvT0_T1_T2_T3_T4_T6__param_0,
	.param .u64 .ptr .align 1 _ZN3cub18CUB_300001_SM_10006detail6reduce28DeviceReduceSingleTileKernelINS2_10policy_hubIfyN4cuda3std3__44plusIfEEE10Policy1000EPfSC_iS9_ffNS7_10__identityEEEvT0_T1_T2_T3_T4_T6__param_1,
	.param .u32 _ZN3cub18CUB_300001_SM_10006detail6reduce28DeviceReduceSingleTileKernelINS2_10policy_hubIfyN4cuda3std3__44plusIfEEE10Policy1000EPfSC_iS9_ffNS7_10__identityEEEvT0_T1_T2_T3_T4_T6__param_2,
	.param .align 1 .b8 _ZN3cub18CUB_300001_SM_10006detail6reduce28DeviceReduceSingleTileKernelINS2_10policy_hubIfyN4cuda3std3__44plusIfEEE10Policy1000EPfSC_iS9_ffNS7_10__identityEEEvT0_T1_T2_T3_T4_T6__param_3[1],
	.param .f32 _ZN3cub18CUB_300001_SM_10006detail6reduce28DeviceReduceSingleTileKernelINS2_10policy_hubIfyN4cuda3std3__44plusIfEEE10Policy1000EPfSC_iS9_ffNS7_10__identityEEEvT0_T1_T2_T3_T4_T6__param_4,
	.param .align 1 .b8 _ZN3cub18CUB_300001_SM_10006detail6reduce28DeviceReduceSingleTileKernelINS2_10policy_hubIfyN4cuda3std3__44plusIfEEE10Policy1000EPfSC_iS9_ffNS7_10__identityEEEvT0_T1_T2_T3_T4_T6__param_5[1]
)
.maxntid 256
.minnctapersm 1
{
	.reg .pred 	%p<97>;
	.reg .b32 	%r<407>;
	.reg .b32 	%f<419>;
	.reg .b64 	%rd<125>;
	// demoted variable
	.shared .align 4 .b8 _ZZN3cub18CUB_300001_SM_10006detail6reduce28DeviceReduceSingleTileKernelINS2_10policy_hubIfyN4cuda3std3__44plusIfEEE10Policy1000EPfSC_iS9_ffNS7_10__identityEEEvT0_T1_T2_T3_T4_T6_E12temp_storage[44];
	ld.param.u64 	%rd16, [_ZN3cub18CUB_300001_SM_10006detail6reduce28DeviceReduceSingleTileKernelINS2_10policy_hubIfyN4cuda3std3__44plusIfEEE10Policy1000EPfSC_iS9_ffNS7_10__identityEEEvT0_T1_T2_T3_T4_T6__param_0];
	ld.param.u64 	%rd17, [_ZN3cub18CUB_300001_SM_10006detail6reduce28DeviceReduceSingleTileKernelINS2_10policy_hubIfyN4cuda3std3__44plusIfEEE10Policy1000EPfSC_iS9_ffNS7_10__identityEEEvT0_T1_T2_T3_T4_T6__param_1];
	ld.param.u32 	%r67, [_ZN3cub18CUB_300001_SM_10006detail6reduce28DeviceReduceSingleTileKernelINS2_10policy_hubIfyN4cuda3std3__44plusIfEEE10Policy1000EPfSC_iS9_ffNS7_10__identityEEEvT0_T1_T2_T3_T4_T6__param_2];
	ld.param.f32 	%f58, [_ZN3cub18CUB_300001_SM_10006detail6reduce28DeviceReduceSingleTileKernelINS2_10policy_hubIfyN4cuda3std3__44plusIfEEE10Policy1000EPfSC_iS9_ffNS7_10__identityEEEvT0_T1_T2_T3_T4_T6__param_4];
	cvta.to.global.u64 	%rd1, %rd17;
	setp.ne.s32 	%p1, %r67, 0;
	@%p1 bra 	$L__BB8_3;
	mov.u32 	%r380, %tid.x;
	setp.ne.s32 	%p96, %r380, 0;
	@%p96 bra 	$L__BB8_74;
	st.global.f32 	[%rd1], %f58;
	bra.uni 	$L__BB8_74;
$L__BB8_3:
	and.b64  	%rd18, %rd16, 15;
	setp.ne.s64 	%p2, %rd18, 0;
	@%p2 bra 	$L__BB8_38;
	setp.gt.s32 	%p49, %r67, 4095;
	@%p49 bra 	$L__BB8_22;
	mov.u32 	%r1, %tid.x;
	setp.ge.s32 	%p66, %r1, %r67;
	mov.f32 	%f397, 0f00000000;
	mov.u32 	%r384, %r1;
	@%p66 bra 	$L__BB8_7;
	mul.wide.u32 	%rd113, %r1, 4;
	add.s64 	%rd112, %rd16, %rd113;
	// begin inline asm
	ld.global.nc.u32 %r300, [%rd112];
	// end inline asm
	mov.b32 	%f397, %r300;
	add.s32 	%r384, %r1, 256;
$L__BB8_7:
	setp.ge.s32 	%p67, %r384, %r67;
	@%p67 bra 	$L__BB8_13;
	not.b32 	%r301, %r384;
	add.s32 	%r4, %r67, %r301;
	and.b32  	%r302, %r4, 768;
	setp.eq.s32 	%p68, %r302, 768;
	@%p68 bra 	$L__BB8_11;
	mul.wide.u32 	%rd114, %r384, 4;
	add.s64 	%rd121, %rd16, %rd114;
	shr.u32 	%r303, %r4, 8;
	add.s32 	%r304, %r303, 1;
	and.b32  	%r305, %r304, 3;
	neg.s32 	%r382, %r305;
$L__BB8_10:
	.pragma "nounroll";
	// begin inline asm
	ld.global.nc.u32 %r306, [%rd121];
	// end inline asm
	mov.b32 	%f323, %r306;
	add.f32 	%f397, %f397, %f323;
	add.s32 	%r384, %r384, 256;
	add.s64 	%rd121, %rd121, 1024;
	add.s32 	%r382, %r382, 1;
	setp.ne.s32 	%p69, %r382, 0;
	@%p69 bra 	$L__BB8_10;
$L__BB8_11:
	setp.lt.u32 	%p70, %r4, 768;
	@%p70 bra 	$L__BB8_13;
$L__BB8_12:
	mul.wide.s32 	%rd120, %r384, 4;
	add.s64 	%rd116, %rd16, %rd120;
	// begin inline asm
	ld.global.nc.u32 %r307, [%rd116];
	// end inline asm
	mov.b32 	%f324, %r307;
	add.f32 	%f325, %f397, %f324;
	add.s64 	%rd117, %rd116, 1024;
	// begin inline asm
	ld.global.nc.u32 %r308, [%rd117];
	// end inline asm
	mov.b32 	%f326, %r308;
	add.f32 	%f327, %f325, %f326;
	add.s64 	%rd118, %rd116, 2048;
	// begin inline asm
	ld.global.nc.u32 %r309, [%rd118];
	// end inline asm
	mov.b32 	%f328, %r309;
	add.f32 	%f329, %f327, %f328;
	add.s64 	%rd119, %rd116, 3072;
	// begin inline asm
	ld.global.nc.u32 %r310, [%rd119];
	// end inline asm
	mov.b32 	%f330, %r310;
	add.f32 	%f397, %f329, %f330;
	add.s32 	%r384, %r384, 1024;
	setp.lt.s32 	%p71, %r384, %r67;
	@%p71 bra 	$L__BB8_12;
$L__BB8_13:
	setp.lt.s32 	%p72, %r67, 256;
	@%p72 bra 	$L__BB8_18;
	// begin inline asm
	mov.u32 %r349, %laneid;
	// end inline asm
	mov.b32 	%r351, %f397;
	mov.b32 	%r352, 1;
	mov.b32 	%r373, 31;
	mov.b32 	%r374, -1;
	// begin inline asm
	shfl.sync.down.b32 %r350, %r351, %r352, %r373, %r374;
	// end inline asm
	setp.gt.s32 	%p88, %r349, 30;
	mov.b32 	%f365, %r350;
	add.f32 	%f366, %f397, %f365;
	selp.f32 	%f367, %f397, %f366, %p88;
	mov.b32 	%r356, %f367;
	mov.b32 	%r357, 2;
	// begin inline asm
	shfl.sync.down.b32 %r355, %r356, %r357, %r373, %r374;
	// end inline asm
	setp.gt.s32 	%p89, %r349, 29;
	mov.b32 	%f368, %r355;
	add.f32 	%f369, %f367, %f368;
	selp.f32 	%f370, %f367, %f369, %p89;
	mov.b32 	%r361, %f370;
	mov.b32 	%r362, 4;
	// begin inline asm
	shfl.sync.down.b32 %r360, %r361, %r362, %r373, %r374;
	// end inline asm
	setp.gt.s32 	%p90, %r349, 27;
	mov.b32 	%f371, %r360;
	add.f32 	%f372, %f370, %f371;
	selp.f32 	%f373, %f370, %f372, %p90;
	mov.b32 	%r366, %f373;
	mov.b32 	%r367, 8;
	// begin inline asm
	shfl.sync.down.b32 %r365, %r366, %r367, %r373, %r374;
	// end inline asm
	setp.gt.s32 	%p91, %r349, 23;
	mov.b32 	%f374, %r365;
	add.f32 	%f375, %f373, %f374;
	selp.f32 	%f376, %f373, %f375, %p91;
	mov.b32 	%r371, %f376;
	mov.b32 	%r372, 16;
	// begin inline asm
	shfl.sync.down.b32 %r370, %r371, %r372, %r373, %r374;
	// end inline asm
	setp.gt.s32 	%p92, %r349, 15;
	mov.b32 	%f377, %r370;
	add.f32 	%f10, %f376, %f377;
	selp.f32 	%f418, %f376, %f10, %p92;
	setp.ne.s32 	%p93, %r349, 0;
	@%p93 bra 	$L__BB8_16;
	shr.u32 	%r375, %r1, 3;
	and.b32  	%r376, %r375, 124;
	mov.u32 	%r377, _ZZN3cub18CUB_300001_SM_10006detail6reduce28DeviceReduceSingleTileKernelINS2_10policy_hubIfyN4cuda3std3__44plusIfEEE10Policy1000EPfSC_iS9_ffNS7_10__identityEEEvT0_T1_T2_T3_T4_T6_E12temp_storage;
	add.s32 	%r378, %r377, %r376;
	st.shared.f32 	[%r378+8], %f10;
$L__BB8_16:
	bar.sync 	0;
	setp.ne.s32 	%p94, %r1, 0;
	@%p94 bra 	$L__BB8_72;
	ld.shared.f32 	%f378, [_ZZN3cub18CUB_300001_SM_10006detail6reduce28DeviceReduceSingleTileKernelINS2_10policy_hubIfyN4cuda3std3__44plusIfEEE10Policy1000EPfSC_iS9_ffNS7_10__identityEEEvT0_T1_T2_T3_T4_T6_E12temp_storage+12];
	add.f32 	%f379, %f418, %f378;
	ld.shared.f32 	%f380, [_ZZN3cub18CUB_300001_SM_10006detail6reduce28DeviceReduceSingleTileKernelINS2_10policy_hubIfyN4cuda3std3__44plusIfEEE10Policy1000EPfSC_iS9_ffNS7_10__identityEEEvT0_T1_T2_T3_T4_T6_E12temp_storage+16];
	add.f32 	%f381, %f379, %f380;
	ld.shared.f32 	%f382, [_ZZN3cub18CUB_300001_SM_10006detail6reduce28DeviceReduceSingleTileKernelINS2_10policy_hubIfyN4cuda3std3__44plusIfEEE10Policy1000EPfSC_iS9_ffNS7_10__identityEEEvT0_T1_T2_T3_T4_T6_E12temp_storage+20];
	add.f32 	%f383, %f381, %f382;
	ld.shared.f32 	%f384, [_ZZN3cub18CUB_300001_SM_10006detail6reduce28DeviceReduceSingleTileKernelINS2_10policy_hubIfyN4cuda3std3__44plusIfEEE10Policy1000EPfSC_iS9_ffNS7_10__identityEEEvT0_T1_T2_T3_T4_T6_E12temp_storage+24];
	add.f32 	%f385, %f383, %f384;
	ld.shared.f32 	%f386, [_ZZN3cub18CUB_300001_SM_10006detail6reduce28DeviceReduceSingleTileKernelINS2_10policy_hubIfyN4cuda3std3__44plusIfEEE10Policy1000EPfSC_iS9_ffNS7_10__identityEEEvT0_T1_T2_T3_T4_T6_E12temp_storage+28];
	add.f32 	%f387, %f385, %f386;
	ld.shared.f32 	%f388, [_ZZN3cub18CUB_300001_SM_10006detail6reduce28DeviceReduceSingleTileKernelINS2_10policy_hubIfyN4cuda3std3__44plusIfEEE10Policy1000EPfSC_iS9_ffNS7_10__identityEEEvT0_T1_T2_T3_T4_T6_E12temp_storage+32];
	add.f32 	%f389, %f387, %f388;
	ld.shared.f32 	%f390, [_ZZN3cub18CUB_300001_SM_10006detail6reduce28DeviceReduceSingleTileKernelINS2_10policy_hubIfyN4cuda3std3__44plusIfEEE10Policy1000EPfSC_iS9_ffNS7_10__identityEEEvT0_T1_T2_T3_T4_T6_E12temp_storage+36];
	add.f32 	%f418, %f389, %f390;
	bra.uni 	$L__BB8_72;
$L__BB8_18:
	// begin inline asm
	mov.u32 %r311, %laneid;
	// end inline asm
	and.b32  	%r337, %r1, 992;
	add.s32 	%r338, %r337, 32;
	setp.gt.s32 	%p73, %r338, %r67;
	not.b32 	%r339, %r337;
	add.s32 	%r340, %r67, %r339;
	selp.b32 	%r335, %r340, 31, %p73;
	mov.b32 	%r313, %f397;
	mov.b32 	%r314, 1;
	mov.b32 	%r336, -1;
	// begin inline asm
	shfl.sync.down.b32 %r312, %r313, %r314, %r335, %r336;
	// end inline asm
	setp.lt.s32 	%p74, %r311, %r335;
	mov.b32 	%f331, %r312;
	add.f32 	%f332, %f397, %f331;
	selp.f32 	%f333, %f332, %f397, %p74;
	mov.b32 	%r318, %f333;
	mov.b32 	%r319, 2;
	// begin inline asm
	shfl.sync.down.b32 %r317, %r318, %r319, %r335, %r336;
	// end inline asm
	add.s32 	%r341, %r311, 2;
	setp.gt.s32 	%p75, %r341, %r335;
	mov.b32 	%f334, %r317;
	add.f32 	%f335, %f333, %f334;
	selp.f32 	%f336, %f333, %f335, %p75;
	mov.b32 	%r323, %f336;
	mov.b32 	%r324, 4;
	// begin inline asm
	shfl.sync.down.b32 %r322, %r323, %r324, %r335, %r336;
	// end inline asm
	add.s32 	%r342, %r311, 4;
	setp.gt.s32 	%p76, %r342, %r335;
	mov.b32 	%f337, %r322;
	add.f32 	%f338, %f336, %f337;
	selp.f32 	%f339, %f336, %f338, %p76;
	mov.b32 	%r328, %f339;
	mov.b32 	%r329, 8;
	// begin inline asm
	shfl.sync.down.b32 %r327, %r328, %r329, %r335, %r336;
	// end inline asm
	add.s32 	%r343, %r311, 8;
	setp.gt.s32 	%p77, %r343, %r335;
	mov.b32 	%f340, %r327;
	add.f32 	%f341, %f339, %f340;
	selp.f32 	%f342, %f339, %f341, %p77;
	mov.b32 	%r333, %f342;
	mov.b32 	%r334, 16;
	// begin inline asm
	shfl.sync.down.b32 %r332, %r333, %r334, %r335, %r336;
	// end inline asm
	add.s32 	%r344, %r311, 16;
	setp.gt.s32 	%p78, %r344, %r335;
	mov.b32 	%f343, %r332;
	add.f32 	%f344, %f342, %f343;
	selp.f32 	%f418, %f342, %f344, %p78;
	setp.ne.s32 	%p79, %r311, 0;
	@%p79 bra 	$L__BB8_20;
	shr.u32 	%r345, %r1, 3;
	and.b32  	%r346, %r345, 124;
	mov.u32 	%r347, _ZZN3cub18CUB_300001_SM_10006detail6reduce28DeviceReduceSingleTileKernelINS2_10policy_hubIfyN4cuda3std3__44plusIfEEE10Policy1000EPfSC_iS9_ffNS7_10__identityEEEvT0_T1_T2_T3_T4_T6_E12temp_storage;
	add.s32 	%r348, %r347, %r346;
	st.shared.f32 	[%r348+8], %f418;
$L__BB8_20:
	bar.sync 	0;
	setp.ne.s32 	%p80, %r1, 0;
	@%p80 bra 	$L__BB8_72;
	setp.gt.s32 	%p81, %r67, 32;
	ld.shared.f32 	%f345, [_ZZN3cub18CUB_300001_SM_10006detail6reduce28DeviceReduceSingleTileKernelINS2_10policy_hubIfyN4cuda3std3__44plusIfEEE10Policy1000EPfSC_iS9_ffNS7_10__identityEEEvT0_T1_T2_T3_T4_T6_E12temp_storage+12];
	add.f32 	%f346, %f418, %f345;
	selp.f32 	%f347, %f346, %f418, %p81;
	setp.gt.s32 	%p82, %r67, 64;
	ld.shared.f32 	%f348, [_ZZN3cub18CUB_300001_SM_10006detail6reduce28DeviceReduceSingleTileKernelINS2_10policy_hubIfyN4cuda3std3__44plusIfEEE10Policy1000EPfSC_iS9_ffNS7_10__identityEEEvT0_T1_T2_T3_T4_T6_E12temp_storage+16];
	add.f32 	%f349, %f348, %f347;
	selp.f32 	%f350, %f349, %f347, %p82;
	setp.gt.s32 	%p83, %r67, 96;
	ld.shared.f32 	%f351, [_ZZN3cub18CUB_300001_SM_10006detail6reduce28DeviceReduceSingleTileKernelINS2_10policy_hubIfyN4cuda3std3__44plusIfEEE10Policy1000EPfSC_iS9_ffNS7_10__identityEEEvT0_T1_T2_T3_T4_T6_E12temp_storage+20];
	add.f32 	%f352, %f351, %f350;
	selp.f32 	%f353, %f352, %f350, %p83;
	setp.gt.s32 	%p84, %r67, 128;
	ld.shared.f32 	%f354, [_ZZN3cub18CUB_300001_SM_10006detail6reduce28DeviceReduceSingleTileKernelINS2_10policy_hubIfyN4cuda3std3__44plusIfEEE10Policy1000EPfSC_iS9_ffNS7_10__identityEEEvT0_T1_T2_T3_T4_T6_E12temp_storage+24];
	add.f32 	%f355, %f354, %f353;
	selp.f32 	%f356, %f355, %f353, %p84;
	setp.gt.s32 	%p85, %r67, 160;
	ld.shared.f32 	%f357, [_ZZN3cub18CUB_300001_SM_10006detail6reduce28DeviceReduceSingleTileKernelINS2_10policy_hubIfyN4cuda3std3__44plusIfEEE10Policy1000EPfSC_iS9_ffNS7_10__identityEEEvT0_T1_T2_T3_T4_T6_E12temp_storage+28];
	add.f32 	%f358, %f357, %f356;
	selp.f32 	%f359, %f358, %f356, %p85;
	setp.gt.s32 	%p86, %r67, 192;
	ld.shared.f32 	%f360, [_ZZN3cub18CUB_300001_SM_10006detail6reduce28DeviceReduceSingleTileKernelINS2_10policy_hubIfyN4cuda3std3__44plusIfEEE10Policy1000EPfSC_iS9_ffNS7_10__identityEEEvT0_T1_T2_T3_T4_T6_E12temp_storage+32];
	add.f32 	%f361, %f360, %f359;
	selp.f32 	%f362, %f361, %f359, %p86;
	setp.gt.s32 	%p87, %r67, 224;
	ld.shared.f32 	%f363, [_ZZN3cub18CUB_300001_SM_10006detail6reduce28DeviceReduceSingleTileKernelINS2_10policy_hubIfyN4cuda3std3__44plusIfEEE10Policy1000EPfSC_iS9_ffNS7_10__identityEEEvT0_T1_T2_T3_T4_T6_E12temp_storage+36];
	add.f32 	%f364, %f363, %f362;
	selp.f32 	%f418, %f364, %f362, %p87;
	bra.uni 	$L__BB8_72;
$L__BB8_22:
	mov.u32 	%r13, %tid.x;
	shl.b32 	%r224, %r13, 2;
	mul.wide.u32 	%rd86, %r224, 4;
	add.s64 	%rd76, %rd16, %rd86;
	// begin inline asm
	ld.global.nc.v2.u64 {%rd74, %rd75}, [%rd76];
	// end inline asm
	mov.b64 	{%r225, %r226}, %rd75;
	mov.b64 	{%r227, %r228}, %rd74;
	mov.b32 	%f225, %r228;
	mov.b32 	%f226, %r227;
	mov.b32 	%f227, %r226;
	mov.b32 	%f228, %r225;
	add.s64 	%rd79, %rd76, 4096;
	// begin inline asm
	ld.global.nc.v2.u64 {%rd77, %rd78}, [%rd79];
	// end inline asm
	mov.b64 	{%r229, %r230}, %rd78;
	mov.b64 	{%r231, %r232}, %rd77;
	mov.b32 	%f229, %r232;
	mov.b32 	%f230, %r231;
	mov.b32 	%f231, %r230;
	mov.b32 	%f232, %r229;
	add.s64 	%rd82, %rd76, 8192;
	// begin inline asm
	ld.global.nc.v2.u64 {%rd80, %rd81}, [%rd82];
	// end inline asm
	mov.b64 	{%r233, %r234}, %rd81;
	mov.b64 	{%r235, %r236}, %rd80;
	mov.b32 	%f233, %r236;
	mov.b32 	%f234, %r235;
	mov.b32 	%f235, %r234;
	mov.b32 	%f236, %r233;
	add.s64 	%rd85, %rd76, 12288;
	// begin inline asm
	ld.global.nc.v2.u64 {%rd83, %rd84}, [%rd85];
	// end inline asm
	mov.b64 	{%r237, %r238}, %rd84;
	mov.b64 	{%r239, %r240}, %rd83;
	mov.b32 	%f237, %r240;
	mov.b32 	%f238, %r239;
	mov.b32 	%f239, %r238;
	mov.b32 	%f240, %r237;
	add.f32 	%f241, %f226, %f225;
	add.f32 	%f242, %f228, %f227;
	add.f32 	%f243, %f230, %f229;
	add.f32 	%f244, %f232, %f231;
	add.f32 	%f245, %f234, %f233;
	add.f32 	%f246, %f236, %f235;
	add.f32 	%f247, %f238, %f237;
	add.f32 	%f248, %f240, %f239;
	add.f32 	%f249, %f241, %f242;
	add.f32 	%f250, %f243, %f244;
	add.f32 	%f251, %f245, %f246;
	add.f32 	%f252, %f247, %f248;
	add.f32 	%f253, %f249, %f250;
	add.f32 	%f254, %f251, %f252;
	add.f32 	%f404, %f253, %f254;
	setp.lt.u32 	%p50, %r67, 8192;
	mov.b32 	%r387, 4096;
	@%p50 bra 	$L__BB8_26;
	add.s32 	%r14, %r67, -4096;
	mov.b32 	%r387, 4096;
$L__BB8_24:
	mul.wide.s32 	%rd99, %r387, 4;
	add.s64 	%rd89, %rd76, %rd99;
	// begin inline asm
	ld.global.nc.v2.u64 {%rd87, %rd88}, [%rd89];
	// end inline asm
	mov.b64 	{%r242, %r243}, %rd88;
	mov.b64 	{%r244, %r245}, %rd87;
	mov.b32 	%f255, %r245;
	mov.b32 	%f256, %r244;
	mov.b32 	%f257, %r243;
	mov.b32 	%f258, %r242;
	add.s64 	%rd92, %rd89, 4096;
	// begin inline asm
	ld.global.nc.v2.u64 {%rd90, %rd91}, [%rd92];
	// end inline asm
	mov.b64 	{%r246, %r247}, %rd91;
	mov.b64 	{%r248, %r249}, %rd90;
	mov.b32 	%f259, %r249;
	mov.b32 	%f260, %r248;
	mov.b32 	%f261, %r247;
	mov.b32 	%f262, %r246;
	add.s64 	%rd95, %rd89, 8192;
	// begin inline asm
	ld.global.nc.v2.u64 {%rd93, %rd94}, [%rd95];
	// end inline asm
	mov.b64 	{%r250, %r251}, %rd94;
	mov.b64 	{%r252, %r253}, %rd93;
	mov.b32 	%f263, %r253;
	mov.b32 	%f264, %r252;
	mov.b32 	%f265, %r251;
	mov.b32 	%f266, %r250;
	add.s64 	%rd98, %rd89, 12288;
	// begin inline asm
	ld.global.nc.v2.u64 {%rd96, %rd97}, [%rd98];
	// end inline asm
	mov.b64 	{%r254, %r255}, %rd97;
	mov.b64 	{%r256, %r257}, %rd96;
	mov.b32 	%f267, %r257;
	mov.b32 	%f268, %r256;
	mov.b32 	%f269, %r255;
	mov.b32 	%f270, %r254;
	add.f32 	%f271, %f404, %f256;
	add.f32 	%f272, %f255, %f258;
	add.f32 	%f273, %f257, %f260;
	add.f32 	%f274, %f259, %f262;
	add.f32 	%f275, %f261, %f264;
	add.f32 	%f276, %f263, %f266;
	add.f32 	%f277, %f265, %f268;
	add.f32 	%f278, %f267, %f270;
	add.f32 	%f279, %f271, %f272;
	add.f32 	%f280, %f273, %f274;
	add.f32 	%f281, %f275, %f276;
	add.f32 	%f282, %f277, %f278;
	add.f32 	%f283, %f279, %f280;
	add.f32 	%f284, %f281, %f282;
	add.f32 	%f285, %f283, %f284;
	add.f32 	%f404, %f285, %f269;
	sub.s32 	%r258, %r67, %r387;
	setp.lt.s32 	%p51, %r258, 4096;
	@%p51 bra 	$L__BB8_34;
	add.s32 	%r387, %r387, 4096;
	setp.le.s32 	%p52, %r387, %r14;
	@%p52 bra 	$L__BB8_24;
$L__BB8_26:
	setp.le.s32 	%p53, %r67, %r387;
	@%p53 bra 	$L__BB8_34;
	sub.s32 	%r18, %r67, %r387;
	setp.ge.s32 	%p54, %r13, %r18;
	@%p54 bra 	$L__BB8_34;
	not.b32 	%r259, %r13;
	add.s32 	%r260, %r67, %r259;
	sub.s32 	%r19, %r260, %r387;
	and.b32  	%r261, %r19, 768;
	setp.eq.s32 	%p55, %r261, 768;
	mov.u32 	%r391, %r13;
	@%p55 bra 	$L__BB8_31;
	add.s32 	%r389, %r13, %r387;
	shr.u32 	%r262, %r19, 8;
	add.s32 	%r263, %r262, 1;
	and.b32  	%r264, %r263, 3;
	neg.s32 	%r388, %r264;
	mov.u32 	%r391, %r13;
$L__BB8_30:
	.pragma "nounroll";
	mul.wide.u32 	%rd101, %r389, 4;
	add.s64 	%rd100, %rd16, %rd101;
	// begin inline asm
	ld.global.nc.u32 %r265, [%rd100];
	// end inline asm
	mov.b32 	%f287, %r265;
	add.f32 	%f404, %f404, %f287;
	add.s32 	%r391, %r391, 256;
	add.s32 	%r389, %r389, 256;
	add.s32 	%r388, %r388, 1;
	setp.ne.s32 	%p56, %r388, 0;
	@%p56 bra 	$L__BB8_30;
$L__BB8_31:
	setp.lt.u32 	%p57, %r19, 768;
	@%p57 bra 	$L__BB8_34;
	cvt.u64.u32 	%rd102, %r391;
	cvt.u64.u32 	%rd103, %r387;
	add.s64 	%rd104, %rd102, %rd103;
	shl.b64 	%rd105, %rd104, 2;
	add.s64 	%rd106, %rd105, %rd16;
	add.s64 	%rd122, %rd106, 2048;
	add.s32 	%r392, %r391, %r387;
$L__BB8_33:
	mul.wide.u32 	%rd111, %r392, 4;
	add.s64 	%rd107, %rd16, %rd111;
	// begin inline asm
	ld.global.nc.u32 %r266, [%rd107];
	// end inline asm
	mov.b32 	%f288, %r266;
	add.f32 	%f289, %f404, %f288;
	add.s64 	%rd108, %rd122, -1024;
	// begin inline asm
	ld.global.nc.u32 %r267, [%rd108];
	// end inline asm
	mov.b32 	%f290, %r267;
	add.f32 	%f291, %f289, %f290;
	// begin inline asm
	ld.global.nc.u32 %r268, [%rd122];
	// end inline asm
	mov.b32 	%f292, %r268;
	add.f32 	%f293, %f291, %f292;
	add.s64 	%rd110, %rd122, 1024;
	// begin inline asm
	ld.global.nc.u32 %r269, [%rd110];
	// end inline asm
	mov.b32 	%f294, %r269;
	add.f32 	%f404, %f293, %f294;
	add.s32 	%r391, %r391, 1024;
	add.s64 	%rd122, %rd122, 4096;
	add.s32 	%r392, %r392, 1024;
	setp.lt.s32 	%p58, %r391, %r18;
	@%p58 bra 	$L__BB8_33;
$L__BB8_34:
	// begin inline asm
	mov.u32 %r270, %laneid;
	// end inline asm
	mov.b32 	%r272, %f404;
	mov.b32 	%r273, 1;
	mov.b32 	%r294, 31;
	mov.b32 	%r295, -1;
	// begin inline asm
	shfl.sync.down.b32 %r271, %r272, %r273, %r294, %r295;
	// end inline asm
	setp.gt.s32 	%p59, %r270, 30;
	mov.b32 	%f295, %r271;
	add.f32 	%f296, %f404, %f295;
	selp.f32 	%f297, %f404, %f296, %p59;
	mov.b32 	%r277, %f297;
	mov.b32 	%r278, 2;
	// begin inline asm
	shfl.sync.down.b32 %r276, %r277, %r278, %r294, %r295;
	// end inline asm
	setp.gt.s32 	%p60, %r270, 29;
	mov.b32 	%f298, %r276;
	add.f32 	%f299, %f297, %f298;
	selp.f32 	%f300, %f297, %f299, %p60;
	mov.b32 	%r282, %f300;
	mov.b32 	%r283, 4;
	// begin inline asm
	shfl.sync.down.b32 %r281, %r282, %r283, %r294, %r295;
	// end inline asm
	setp.gt.s32 	%p61, %r270, 27;
	mov.b32 	%f301, %r281;
	add.f32 	%f302, %f300, %f301;
	selp.f32 	%f303, %f300, %f302, %p61;
	mov.b32 	%r287, %f303;
	mov.b32 	%r288, 8;
	// begin inline asm
	shfl.sync.down.b32 %r286, %r287, %r288, %r294, %r295;
	// end inline asm
	setp.gt.s32 	%p62, %r270, 23;
	mov.b32 	%f304, %r286;
	add.f32 	%f305, %f303, %f304;
	selp.f32 	%f306, %f303, %f305, %p62;
	mov.b32 	%r292, %f306;
	mov.b32 	%r293, 16;
	// begin inline asm
	shfl.sync.down.b32 %r291, %r292, %r293, %r294, %r295;
	// end inline asm
	setp.gt.s32 	%p63, %r270, 15;
	mov.b32 	%f307, %r291;
	add.f32 	%f26, %f306, %f307;
	selp.f32 	%f418, %f306, %f26, %p63;
	setp.ne.s32 	%p64, %r270, 0;
	@%p64 bra 	$L__BB8_36;
	shr.u32 	%r296, %r13, 3;
	and.b32  	%r297, %r296, 124;
	mov.u32 	%r298, _ZZN3cub18CUB_300001_SM_10006detail6reduce28DeviceReduceSingleTileKernelINS2_10policy_hubIfyN4cuda3std3__44plusIfEEE10Policy1000EPfSC_iS9_ffNS7_10__identityEEEvT0_T1_T2_T3_T4_T6_E12temp_storage;
	add.s32 	%r299, %r298, %r297;
	st.shared.f32 	[%r299+8], %f26;
$L__BB8_36:
	bar.sync 	0;
	setp.ne.s32 	%p65, %r13, 0;
	@%p65 bra 	$L__BB8_72;
	ld.shared.f32 	%f308, [_ZZN3cub18CUB_300001_SM_10006detail6reduce28DeviceReduceSingleTileKernelINS2_10policy_hubIfyN4cuda3std3__44plusIfEEE10Policy1000EPfSC_iS9_ffNS7_10__identityEEEvT0_T1_T2_T3_T4_T6_E12temp_storage+12];
	add.f32 	%f309, %f418, %f308;
	ld.shared.f32 	%f310, [_ZZN3cub18CUB_300001_SM_10006detail6reduce28DeviceReduceSingleTileKernelINS2_10policy_hubIfyN4cuda3std3__44plusIfEEE10Policy1000EPfSC_iS9_ffNS7_10__identityEEEvT0_T1_T2_T3_T4_T6_E12temp_storage+16];
	add.f32 	%f311, %f309, %f310;
	ld.shared.f32 	%f312, [_ZZN3cub18CUB_300001_SM_10006detail6reduce28DeviceReduceSingleTileKernelINS2_10policy_hubIfyN4cuda3std3__44plusIfEEE10Policy1000EPfSC_iS9_ffNS7_10__identityEEEvT0_T1_T2_T3_T4_T6_E12temp_storage+20];
	add.f32 	%f313, %f311, %f312;
	ld.shared.f32 	%f314, [_ZZN3cub18CUB_300001_SM_10006detail6reduce28DeviceReduceSingleTileKernelINS2_10policy_hubIfyN4cuda3std3__44plusIfEEE10Policy1000EPfSC_iS9_ffNS7_10__identityEEEvT0_T1_T2_T3_T4_T6_E12temp_storage+24];
	add.f32 	%f315, %f313, %f314;
	ld.shared.f32 	%f316, [_ZZN3cub18CUB_300001_SM_10006detail6reduce28DeviceReduceSingleTileKernelINS2_10policy_hubIfyN4cuda3std3__44plusIfEEE10Policy1000EPfSC_iS9_ffNS7_10__identityEEEvT0_T1_T2_T3_T4_T6_E12temp_storage+28];
	add.f32 	%f317, %f315, %f316;
	ld.shared.f32 	%f318, [_ZZN3cub18CUB_300001_SM_10006detail6reduce28DeviceReduceSingleTileKernelINS2_10policy_hubIfyN4cuda3std3__44plusIfEEE10Policy1000EPfSC_iS9_ffNS7_10__identityEEEvT0_T1_T2_T3_T4_T6_E12temp_storage+32];
	add.f32 	%f319, %f317, %f318;
	ld.shared.f32 	%f320, [_ZZN3cub18CUB_300001_SM_10006detail6reduce28DeviceReduceSingleTileKernelINS2_10policy_hubIfyN4cuda3std3__44plusIfEEE10Policy1000EPfSC_iS9_ffNS7_10__identityEEEvT0_T1_T2_T3_T4_T6_E12temp_storage+36];
	add.f32 	%f418, %f319, %f320;
	bra.uni 	$L__BB8_72;
$L__BB8_38:
	setp.gt.s32 	%p3, %r67, 4095;
	@%p3 bra 	$L__BB8_56;
	mov.u32 	%r34, %tid.x;
	setp.ge.s32 	%p20, %r34, %r67;
	mov.f32 	%f410, 0f00000000;
	mov.u32 	%r397, %r34;
	@%p20 bra 	$L__BB8_41;
	mul.wide.u32 	%rd66, %r34, 4;
	add.s64 	%rd65, %rd16, %rd66;
	// begin inline asm
	ld.global.nc.u32 %r144, [%rd65];
	// end inline asm
	mov.b32 	%f410, %r144;
	add.s32 	%r397, %r34, 256;
$L__BB8_41:
	setp.ge.s32 	%p21, %r397, %r67;
	@%p21 bra 	$L__BB8_47;
	not.b32 	%r145, %r397;
	add.s32 	%r37, %r67, %r145;
	and.b32  	%r146, %r37, 768;
	setp.eq.s32 	%p22, %r146, 768;
	@%p22 bra 	$L__BB8_45;
	mul.wide.u32 	%rd67, %r397, 4;
	add.s64 	%rd123, %rd16, %rd67;
	shr.u32 	%r147, %r37, 8;
	add.s32 	%r148, %r147, 1;
	and.b32  	%r149, %r148, 3;
	neg.s32 	%r395, %r149;
$L__BB8_44:
	.pragma "nounroll";
	// begin inline asm
	ld.global.nc.u32 %r150, [%rd123];
	// end inline asm
	mov.b32 	%f157, %r150;
	add.f32 	%f410, %f410, %f157;
	add.s32 	%r397, %r397, 256;
	add.s64 	%rd123, %rd123, 1024;
	add.s32 	%r395, %r395, 1;
	setp.ne.s32 	%p23, %r395, 0;
	@%p23 bra 	$L__BB8_44;
$L__BB8_45:
	setp.lt.u32 	%p24, %r37, 768;
	@%p24 bra 	$L__BB8_47;
$L__BB8_46:
	mul.wide.s32 	%rd73, %r397, 4;
	add.s64 	%rd69, %rd16, %rd73;
	// begin inline asm
	ld.global.nc.u32 %r151, [%rd69];
	// end inline asm
	mov.b32 	%f158, %r151;
	add.f32 	%f159, %f410, %f158;
	add.s64 	%rd70, %rd69, 1024;
	// begin inline asm
	ld.global.nc.u32 %r152, [%rd70];
	// end inline asm
	mov.b32 	%f160, %r152;
	add.f32 	%f161, %f159, %f160;
	add.s64 	%rd71, %rd69, 2048;
	// begin inline asm
	ld.global.nc.u32 %r153, [%rd71];
	// end inline asm
	mov.b32 	%f162, %r153;
	add.f32 	%f163, %f161, %f162;
	add.s64 	%rd72, %rd69, 3072;
	// begin inline asm
	ld.global.nc.u32 %r154, [%rd72];
	// end inline asm
	mov.b32 	%f164, %r154;
	add.f32 	%f410, %f163, %f164;
	add.s32 	%r397, %r397, 1024;
	setp.lt.s32 	%p25, %r397, %r67;
	@%p25 bra 	$L__BB8_46;
$L__BB8_47:
	setp.lt.s32 	%p26, %r67, 256;
	@%p26 bra 	$L__BB8_52;
	// begin inline asm
	mov.u32 %r193, %laneid;
	// end inline asm
	mov.b32 	%r195, %f410;
	mov.b32 	%r196, 1;
	mov.b32 	%r217, 31;
	mov.b32 	%r218, -1;
	// begin inline asm
	shfl.sync.down.b32 %r194, %r195, %r196, %r217, %r218;
	// end inline asm
	setp.gt.s32 	%p42, %r193, 30;
	mov.b32 	%f199, %r194;
	add.f32 	%f200, %f410, %f199;
	selp.f32 	%f201, %f410, %f200, %p42;
	mov.b32 	%r200, %f201;
	mov.b32 	%r201, 2;
	// begin inline asm
	shfl.sync.down.b32 %r199, %r200, %r201, %r217, %r218;
	// end inline asm
	setp.gt.s32 	%p43, %r193, 29;
	mov.b32 	%f202, %r199;
	add.f32 	%f203, %f201, %f202;
	selp.f32 	%f204, %f201, %f203, %p43;
	mov.b32 	%r205, %f204;
	mov.b32 	%r206, 4;
	// begin inline asm
	shfl.sync.down.b32 %r204, %r205, %r206, %r217, %r218;
	// end inline asm
	setp.gt.s32 	%p44, %r193, 27;
	mov.b32 	%f205, %r204;
	add.f32 	%f206, %f204, %f205;
	selp.f32 	%f207, %f204, %f206, %p44;
	mov.b32 	%r210, %f207;
	mov.b32 	%r211, 8;
	// begin inline asm
	shfl.sync.down.b32 %r209, %r210, %r211, %r217, %r218;
	// end inline asm
	setp.gt.s32 	%p45, %r193, 23;
	mov.b32 	%f208, %r209;
	add.f32 	%f209, %f207, %f208;
	selp.f32 	%f210, %f207, %f209, %p45;
	mov.b32 	%r215, %f210;
	mov.b32 	%r216, 16;
	// begin inline asm
	shfl.sync.down.b32 %r214, %r215, %r216, %r217, %r218;
	// end inline asm
	setp.gt.s32 	%p46, %r193, 15;
	mov.b32 	%f211, %r214;
	add.f32 	%f38, %f210, %f211;
	selp.f32 	%f418, %f210, %f38, %p46;
	setp.ne.s32 	%p47, %r193, 0;
	@%p47 bra 	$L__BB8_50;
	shr.u32 	%r219, %r34, 3;
	and.b32  	%r220, %r219, 124;
	mov.u32 	%r221, _ZZN3cub18CUB_300001_SM_10006detail6reduce28DeviceReduceSingleTileKernelINS2_10policy_hubIfyN4cuda3std3__44plusIfEEE10Policy1000EPfSC_iS9_ffNS7_10__identityEEEvT0_T1_T2_T3_T4_T6_E12temp_storage;
	add.s32 	%r222, %r221, %r220;
	st.shared.f32 	[%r222+8], %f38;
$L__BB8_50:
	bar.sync 	0;
	setp.ne.s32 	%p48, %r34, 0;
	@%p48 bra 	$L__BB8_72;
	ld.shared.f32 	%f212, [_ZZN3cub18CUB_300001_SM_10006detail6reduce28DeviceReduceSingleTileKernelINS2_10policy_hubIfyN4cuda3std3__44plusIfEEE10Policy1000EPfSC_iS9_ffNS7_10__identityEEEvT0_T1_T2_T3_T4_T6_E12temp_storage+12];
	add.f32 	%f213, %f418, %f212;
	ld.shared.f32 	%f214, [_ZZN3cub18CUB_300001_SM_10006detail6reduce28DeviceReduceSingleTileKernelINS2_10policy_hubIfyN4cuda3std3__44plusIfEEE10Policy1000EPfSC_iS9_ffNS7_10__identityEEEvT0_T1_T2_T3_T4_T6_E12temp_storage+16];
	add.f32 	%f215, %f213, %f214;
	ld.shared.f32 	%f216, [_ZZN3cub18CUB_300001_SM_10006detail6reduce28DeviceReduceSingleTileKernelINS2_10policy_hubIfyN4cuda3std3__44plusIfEEE10Policy1000EPfSC_iS9_ffNS7_10__identityEEEvT0_T1_T2_T3_T4_T6_E12temp_storage+20];
	add.f32 	%f217, %f215, %f216;
	ld.shared.f32 	%f218, [_ZZN3cub18CUB_300001_SM_10006detail6reduce28DeviceReduceSingleTileKernelINS2_10policy_hubIfyN4cuda3std3__44plusIfEEE10Policy1000EPfSC_iS9_ffNS7_10__identityEEEvT0_T1_T2_T3_T4_T6_E12temp_storage+24];
	add.f32 	%f219, %f217, %f218;
	ld.shared.f32 	%f220, [_ZZN3cub18CUB_300001_SM_10006detail6reduce28DeviceReduceSingleTileKernelINS2_10policy_hubIfyN4cuda3std3__44plusIfEEE10Policy1000EPfSC_iS9_ffNS7_10__identityEEEvT0_T1_T2_T3_T4_T6_E12temp_storage+28];
	add.f32 	%f221, %f219, %f220;
	ld.shared.f32 	%f222, [_ZZN3cub18CUB_300001_SM_10006detail6reduce28DeviceReduceSingleTileKernelINS2_10policy_hubIfyN4cuda3std3__44plusIfEEE10Policy1000EPfSC_iS9_ffNS7_10__identityEEEvT0_T1_T2_T3_T4_T6_E12temp_storage+32];
	add.f32 	%f223, %f221, %f222;
	ld.shared.f32 	%f224, [_ZZN3cub18CUB_300001_SM_10006detail6reduce28DeviceReduceSingleTileKernelINS2_10policy_hubIfyN4cuda3std3__44plusIfEEE10Policy1000EPfSC_iS9_ffNS7_10__identityEEEvT0_T1_T2_T3_T4_T6_E12temp_storage+36];
	add.f32 	%f418, %f223, %f224;
	bra.uni 	$L__BB8_72;
$L__BB8_52:
	// begin inline asm
	mov.u32 %r155, %laneid;
	// end inline asm
	and.b32  	%r181, %r34, 992;
	add.s32 	%r182, %r181, 32;
	setp.gt.s32 	%p27, %r182, %r67;
	not.b32 	%r183, %r181;
	add.s32 	%r184, %r67, %r183;
	selp.b32 	%r179, %r184, 31, %p27;
	mov.b32 	%r157, %f410;
	mov.b32 	%r158, 1;
	mov.b32 	%r180, -1;
	// begin inline asm
	shfl.sync.down.b32 %r156, %r157, %r158, %r179, %r180;
	// end inline asm
	setp.lt.s32 	%p28, %r155, %r179;
	mov.b32 	%f165, %r156;
	add.f32 	%f166, %f410, %f165;
	selp.f32 	%f167, %f166, %f410, %p28;
	mov.b32 	%r162, %f167;
	mov.b32 	%r163, 2;
	// begin inline asm
	shfl.sync.down.b32 %r161, %r162, %r163, %r179, %r180;
	// end inline asm
	add.s32 	%r185, %r155, 2;
	setp.gt.s32 	%p29, %r185, %r179;
	mov.b32 	%f168, %r161;
	add.f32 	%f169, %f167, %f168;
	selp.f32 	%f170, %f167, %f169, %p29;
	mov.b32 	%r167, %f170;
	mov.b32 	%r168, 4;
	// begin inline asm
	shfl.sync.down.b32 %r166, %r167, %r168, %r179, %r180;
	// end inline asm
	add.s32 	%r186, %r155, 4;
	setp.gt.s32 	%p30, %r186, %r179;
	mov.b32 	%f171, %r166;
	add.f32 	%f172, %f170, %f171;
	selp.f32 	%f173, %f170, %f172, %p30;
	mov.b32 	%r172, %f173;
	mov.b32 	%r173, 8;
	// begin inline asm
	shfl.sync.down.b32 %r171, %r172, %r173, %r179, %r180;
	// end inline asm
	add.s32 	%r187, %r155, 8;
	setp.gt.s32 	%p31, %r187, %r179;
	mov.b32 	%f174, %r171;
	add.f32 	%f175, %f173, %f174;
	selp.f32 	%f176, %f173, %f175, %p31;
	mov.b32 	%r177, %f176;
	mov.b32 	%r178, 16;
	// begin inline asm
	shfl.sync.down.b32 %r176, %r177, %r178, %r179, %r180;
	// end inline asm
	add.s32 	%r188, %r155, 16;
	setp.gt.s32 	%p32, %r188, %r179;
	mov.b32 	%f177, %r176;
	add.f32 	%f178, %f176, %f177;
	selp.f32 	%f418, %f176, %f178, %p32;
	setp.ne.s32 	%p33, %r155, 0;
	@%p33 bra 	$L__BB8_54;
	shr.u32 	%r189, %r34, 3;
	and.b32  	%r190, %r189, 124;
	mov.u32 	%r191, _ZZN3cub18CUB_300001_SM_10006detail6reduce28DeviceReduceSingleTileKernelINS2_10policy_hubIfyN4cuda3std3__44plusIfEEE10Policy1000EPfSC_iS9_ffNS7_10__identityEEEvT0_T1_T2_T3_T4_T6_E12temp_storage;
	add.s32 	%r192, %r191, %r190;
	st.shared.f32 	[%r192+8], %f418;
$L__BB8_54:
	bar.sync 	0;
	setp.ne.s32 	%p34, %r34, 0;
	@%p34 bra 	$L__BB8_72;
	setp.gt.s32 	%p35, %r67, 32;
	ld.shared.f32 	%f179, [_ZZN3cub18CUB_300001_SM_10006detail6reduce28DeviceReduceSingleTileKernelINS2_10policy_hubIfyN4cuda3std3__44plusIfEEE10Policy1000EPfSC_iS9_ffNS7_10__identityEEEvT0_T1_T2_T3_T4_T6_E12temp_storage+12];
	add.f32 	%f180, %f418, %f179;
	selp.f32 	%f181, %f180, %f418, %p35;
	setp.gt.s32 	%p36, %r67, 64;
	ld.shared.f32 	%f182, [_ZZN3cub18CUB_300001_SM_10006detail6reduce28DeviceReduceSingleTileKernelINS2_10policy_hubIfyN4cuda3std3__44plusIfEEE10Policy1000EPfSC_iS9_ffNS7_10__identityEEEvT0_T1_T2_T3_T4_T6_E12temp_storage+16];
	add.f32 	%f183, %f182, %f181;
	selp.f32 	%f184, %f183, %f181, %p36;
	setp.gt.s32 	%p37, %r67, 96;
	ld.shared.f32 	%f185, [_ZZN3cub18CUB_300001_SM_10006detail6reduce28DeviceReduceSingleTileKernelINS2_10policy_hubIfyN4cuda3std3__44plusIfEEE10Policy1000EPfSC_iS9_ffNS7_10__identityEEEvT0_T1_T2_T3_T4_T6_E12temp_storage+20];
	add.f32 	%f186, %f185, %f184;
	selp.f32 	%f187, %f186, %f184, %p37;
	setp.gt.s32 	%p38, %r67, 128;
	ld.shared.f32 	%f188, [_ZZN3cub18CUB_300001_SM_10006detail6reduce28DeviceReduceSingleTileKernelINS2_10policy_hubIfyN4cuda3std3__44plusIfEEE10Policy1000EPfSC_iS9_ffNS7_10__identityEEEvT0_T1_T2_T3_T4_T6_E12temp_storage+24];
	add.f32 	%f189, %f188, %f187;
	selp.f32 	%f190, %f189, %f187, %p38;
	setp.gt.s32 	%p39, %r67, 160;
	ld.shared.f32 	%f191, [_ZZN3cub18CUB_300001_SM_10006detail6reduce28DeviceReduceSingleTileKernelINS2_10policy_hubIfyN4cuda3std3__44plusIfEEE10Policy1000EPfSC_iS9_ffNS7_10__identityEEEvT0_T1_T2_T3_T4_T6_E12temp_storage+28];
	add.f32 	%f192, %f191, %f190;
	selp.f32 	%f193, %f192, %f190, %p39;
	setp.gt.s32 	%p40, %r67, 192;
	ld.shared.f32 	%f194, [_ZZN3cub18CUB_300001_SM_10006detail6reduce28DeviceReduceSingleTileKernelINS2_10policy_hubIfyN4cuda3std3__44plusIfEEE10Policy1000EPfSC_iS9_ffNS7_10__identityEEEvT0_T1_T2_T3_T4_T6_E12temp_storage+32];
	add.f32 	%f195, %f194, %f193;
	selp.f32 	%f196, %f195, %f193, %p40;
	setp.gt.s32 	%p41, %r67, 224;
	ld.shared.f32 	%f197, [_ZZN3cub18CUB_300001_SM_10006detail6reduce28DeviceReduceSingleTileKernelINS2_10policy_hubIfyN4cuda3std3__44plusIfEEE10Policy1000EPfSC_iS9_ffNS7_10__identityEEEvT0_T1_T2_T3_T4_T6_E12temp_storage+36];
	add.f32 	%f198, %f197, %f196;
	selp.f32 	%f418, %f198, %f196, %p41;
	bra.uni 	$L__BB8_72;
$L__BB8_56:
	mov.u32 	%r46, %tid.x;
	mul.wide.u32 	%rd35, %r46, 4;
	add.s64 	%rd19, %rd16, %rd35;
	// begin inline asm
	ld.global.nc.u32 %r68, [%rd19];
	// end inline asm
	mov.b32 	%f59, %r68;
	add.s64 	%rd20, %rd19, 1024;
	// begin inline asm
	ld.global.nc.u32 %r69, [%rd20];
	// end inline asm
	mov.b32 	%f60, %r69;
	add.s64 	%rd21, %rd19, 2048;
	// begin inline asm
	ld.global.nc.u32 %r70, [%rd21];
	// end inline asm
	mov.b32 	%f61, %r70;
	add.s64 	%rd22, %rd19, 3072;
	// begin inline asm
	ld.global.nc.u32 %r71, [%rd22];
	// end inline asm
	mov.b32 	%f62, %r71;
	add.s64 	%rd23, %rd19, 4096;
	// begin inline asm
	ld.global.nc.u32 %r72, [%rd23];
	// end inline asm
	mov.b32 	%f63, %r72;
	add.s64 	%rd24, %rd19, 5120;
	// begin inline asm
	ld.global.nc.u32 %r73, [%rd24];
	// end inline asm
	mov.b32 	%f64, %r73;
	add.s64 	%rd25, %rd19, 6144;
	// begin inline asm
	ld.global.nc.u32 %r74, [%rd25];
	// end inline asm
	mov.b32 	%f65, %r74;
	add.s64 	%rd26, %rd19, 7168;
	// begin inline asm
	ld.global.nc.u32 %r75, [%rd26];
	// end inline asm
	mov.b32 	%f66, %r75;
	add.s64 	%rd27, %rd19, 8192;
	// begin inline asm
	ld.global.nc.u32 %r76, [%rd27];
	// end inline asm
	mov.b32 	%f67, %r76;
	add.s64 	%rd28, %rd19, 9216;
	// begin inline asm
	ld.global.nc.u32 %r77, [%rd28];
	// end inline asm
	mov.b32 	%f68, %r77;
	add.s64 	%rd29, %rd19, 10240;
	// begin inline asm
	ld.global.nc.u32 %r78, [%rd29];
	// end inline asm
	mov.b32 	%f69, %r78;
	add.s64 	%rd30, %rd19, 11264;
	// begin inline asm
	ld.global.nc.u32 %r79, [%rd30];
	// end inline asm
	mov.b32 	%f70, %r79;
	add.s64 	%rd31, %rd19, 12288;
	// begin inline asm
	ld.global.nc.u32 %r80, [%rd31];
	// end inline asm
	mov.b32 	%f71, %r80;
	add.s64 	%rd32, %rd19, 13312;
	// begin inline asm
	ld.global.nc.u32 %r81, [%rd32];
	// end inline asm
	mov.b32 	%f72, %r81;
	add.s64 	%rd33, %rd19, 14336;
	// begin inline asm
	ld.global.nc.u32 %r82, [%rd33];
	// end inline asm
	mov.b32 	%f73, %r82;
	add.s64 	%rd34, %rd19, 15360;
	// begin inline asm
	ld.global.nc.u32 %r83, [%rd34];
	// end inline asm
	mov.b32 	%f74, %r83;
	add.f32 	%f75, %f59, %f60;
	add.f32 	%f76, %f61, %f62;
	add.f32 	%f77, %f63, %f64;
	add.f32 	%f78, %f65, %f66;
	add.f32 	%f79, %f67, %f68;
	add.f32 	%f80, %f69, %f70;
	add.f32 	%f81, %f71, %f72;
	add.f32 	%f82, %f73, %f74;
	add.f32 	%f83, %f75, %f76;
	add.f32 	%f84, %f77, %f78;
	add.f32 	%f85, %f79, %f80;
	add.f32 	%f86, %f81, %f82;
	add.f32 	%f87, %f83, %f84;
	add.f32 	%f88, %f85, %f86;
	add.f32 	%f417, %f87, %f88;
	setp.lt.u32 	%p4, %r67, 8192;
	mov.b32 	%r400, 4096;
	@%p4 bra 	$L__BB8_60;
	add.s32 	%r47, %r67, -4096;
	mov.b32 	%r400, 4096;
$L__BB8_58:
	mul.wide.s32 	%rd52, %r400, 4;
	add.s64 	%rd36, %rd19, %rd52;
	// begin inline asm
	ld.global.nc.u32 %r86, [%rd36];
	// end inline asm
	mov.b32 	%f89, %r86;
	add.s64 	%rd37, %rd36, 1024;
	// begin inline asm
	ld.global.nc.u32 %r87, [%rd37];
	// end inline asm
	mov.b32 	%f90, %r87;
	add.s64 	%rd38, %rd36, 2048;
	// begin inline asm
	ld.global.nc.u32 %r88, [%rd38];
	// end inline asm
	mov.b32 	%f91, %r88;
	add.s64 	%rd39, %rd36, 3072;
	// begin inline asm
	ld.global.nc.u32 %r89, [%rd39];
	// end inline asm
	mov.b32 	%f92, %r89;
	add.s64 	%rd40, %rd36, 4096;
	// begin inline asm
	ld.global.nc.u32 %r90, [%rd40];
	// end inline asm
	mov.b32 	%f93, %r90;
	add.s64 	%rd41, %rd36, 5120;
	// begin inline asm
	ld.global.nc.u32 %r91, [%rd41];
	// end inline asm
	mov.b32 	%f94, %r91;
	add.s64 	%rd42, %rd36, 6144;
	// begin inline asm
	ld.global.nc.u32 %r92, [%rd42];
	// end inline asm
	mov.b32 	%f95, %r92;
	add.s64 	%rd43, %rd36, 7168;
	// begin inline asm
	ld.global.nc.u32 %r93, [%rd43];
	// end inline asm
	mov.b32 	%f96, %r93;
	add.s64 	%rd44, %rd36, 8192;
	// begin inline asm
	ld.global.nc.u32 %r94, [%rd44];
	// end inline asm
	mov.b32 	%f97, %r94;
	add.s64 	%rd45, %rd36, 9216;
	// begin inline asm
	ld.global.nc.u32 %r95, [%rd45];
	// end inline asm
	mov.b32 	%f98, %r95;
	add.s64 	%rd46, %rd36, 10240;
	// begin inline asm
	ld.global.nc.u32 %r96, [%rd46];
	// end inline asm
	mov.b32 	%f99, %r96;
	add.s64 	%rd47, %rd36, 11264;
	// begin inline asm
	ld.global.nc.u32 %r97, [%rd47];
	// end inline asm
	mov.b32 	%f100, %r97;
	add.s64 	%rd48, %rd36, 12288;
	// begin inline asm
	ld.global.nc.u32 %r98, [%rd48];
	// end inline asm
	mov.b32 	%f101, %r98;
	add.s64 	%rd49, %rd36, 13312;
	// begin inline asm
	ld.global.nc.u32 %r99, [%rd49];
	// end inline asm
	mov.b32 	%f102, %r99;
	add.s64 	%rd50, %rd36, 14336;
	// begin inline asm
	ld.global.nc.u32 %r100, [%rd50];
	// end inline asm
	mov.b32 	%f103, %r100;
	add.s64 	%rd51, %rd36, 15360;
	// begin inline asm
	ld.global.nc.u32 %r101, [%rd51];
	// end inline asm
	mov.b32 	%f104, %r101;
	add.f32 	%f105, %f417, %f89;
	add.f32 	%f106, %f90, %f91;
	add.f32 	%f107, %f92, %f93;
	add.f32 	%f108, %f94, %f95;
	add.f32 	%f109, %f96, %f97;
	add.f32 	%f110, %f98, %f99;
	add.f32 	%f111, %f100, %f101;
	add.f32 	%f112, %f102, %f103;
	add.f32 	%f113, %f105, %f106;
	add.f32 	%f114, %f107, %f108;
	add.f32 	%f115, %f109, %f110;
	add.f32 	%f116, %f111, %f112;
	add.f32 	%f117, %f113, %f114;
	add.f32 	%f118, %f115, %f116;
	add.f32 	%f119, %f117, %f118;
	add.f32 	%f417, %f119, %f104;
	sub.s32 	%r102, %r67, %r400;
	setp.lt.s32 	%p5, %r102, 4096;
	@%p5 bra 	$L__BB8_68;
	add.s32 	%r400, %r400, 4096;
	setp.le.s32 	%p6, %r400, %r47;
	@%p6 bra 	$L__BB8_58;
$L__BB8_60:
	setp.le.s32 	%p7, %r67, %r400;
	@%p7 bra 	$L__BB8_68;
	sub.s32 	%r51, %r67, %r400;
	setp.ge.s32 	%p8, %r46, %r51;
	@%p8 bra 	$L__BB8_68;
	not.b32 	%r103, %r46;
	add.s32 	%r104, %r67, %r103;
	sub.s32 	%r52, %r104, %r400;
	and.b32  	%r105, %r52, 768;
	setp.eq.s32 	%p9, %r105, 768;
	mov.u32 	%r404, %r46;
	@%p9 bra 	$L__BB8_65;
	add.s32 	%r402, %r46, %r400;
	shr.u32 	%r106, %r52, 8;
	add.s32 	%r107, %r106, 1;
	and.b32  	%r108, %r107, 3;
	neg.s32 	%r401, %r108;
	mov.u32 	%r404, %r46;
$L__BB8_64:
	.pragma "nounroll";
	mul.wide.u32 	%rd54, %r402, 4;
	add.s64 	%rd53, %rd16, %rd54;
	// begin inline asm
	ld.global.nc.u32 %r109, [%rd53];
	// end inline asm
	mov.b32 	%f121, %r109;
	add.f32 	%f417, %f417, %f121;
	add.s32 	%r404, %r404, 256;
	add.s32 	%r402, %r402, 256;
	add.s32 	%r401, %r401, 1;
	setp.ne.s32 	%p10, %r401, 0;
	@%p10 bra 	$L__BB8_64;
$L__BB8_65:
	setp.lt.u32 	%p11, %r52, 768;
	@%p11 bra 	$L__BB8_68;
	cvt.u64.u32 	%rd55, %r404;
	cvt.u64.u32 	%rd56, %r400;
	add.s64 	%rd57, %rd55, %rd56;
	shl.b64 	%rd58, %rd57, 2;
	add.s64 	%rd59, %rd58, %rd16;
	add.s64 	%rd124, %rd59, 2048;
	add.s32 	%r405, %r404, %r400;
$L__BB8_67:
	mul.wide.u32 	%rd64, %r405, 4;
	add.s64 	%rd60, %rd16, %rd64;
	// begin inline asm
	ld.global.nc.u32 %r110, [%rd60];
	// end inline asm
	mov.b32 	%f122, %r110;
	add.f32 	%f123, %f417, %f122;
	add.s64 	%rd61, %rd124, -1024;
	// begin inline asm
	ld.global.nc.u32 %r111, [%rd61];
	// end inline asm
	mov.b32 	%f124, %r111;
	add.f32 	%f125, %f123, %f124;
	// begin inline asm
	ld.global.nc.u32 %r112, [%rd124];
	// end inline asm
	mov.b32 	%f126, %r112;
	add.f32 	%f127, %f125, %f126;
	add.s64 	%rd63, %rd124, 1024;
	// begin inline asm
	ld.global.nc.u32 %r113, [%rd63];
	// end inline asm
	mov.b32 	%f128, %r113;
	add.f32 	%f417, %f127, %f128;
	add.s32 	%r404, %r404, 1024;
	add.s64 	%rd124, %rd124, 4096;
	add.s32 	%r405, %r405, 1024;
	setp.lt.s32 	%p12, %r404, %r51;
	@%p12 bra 	$L__BB8_67;
$L__BB8_68:
	// begin inline asm
	mov.u32 %r114, %laneid;
	// end inline asm
	mov.b32 	%r116, %f417;
	mov.b32 	%r117, 1;
	mov.b32 	%r138, 31;
	mov.b32 	%r139, -1;
	// begin inline asm
	shfl.sync.down.b32 %r115, %r116, %r117, %r138, %r139;
	// end inline asm
	setp.gt.s32 	%p13, %r114, 30;
	mov.b32 	%f129, %r115;
	add.f32 	%f130, %f417, %f129;
	selp.f32 	%f131, %f417, %f130, %p13;
	mov.b32 	%r121, %f131;
	mov.b32 	%r122, 2;
	// begin inline asm
	shfl.sync.down.b32 %r120, %r121, %r122, %r138, %r139;
	// end inline asm
	setp.gt.s32 	%p14, %r114, 29;
	mov.b32 	%f132, %r120;
	add.f32 	%f133, %f131, %f132;
	selp.f32 	%f134, %f131, %f133, %p14;
	mov.b32 	%r126, %f134;
	mov.b32 	%r127, 4;
	// begin inline asm
	shfl.sync.down.b32 %r125, %r126, %r127, %r138, %r139;
	// end inline asm
	setp.gt.s32 	%p15, %r114, 27;
	mov.b32 	%f135, %r125;
	add.f32 	%f136, %f134, %f135;
	selp.f32 	%f137, %f134, %f136, %p15;
	mov.b32 	%r131, %f137;
	mov.b32 	%r132, 8;
	// begin inline asm
	shfl.sync.down.b32 %r130, %r131, %r132, %r138, %r139;
	// end inline asm
	setp.gt.s32 	%p16, %r114, 23;
	mov.b32 	%f138, %r130;
	add.f32 	%f139, %f137, %f138;
	selp.f32 	%f140, %f137, %f139, %p16;
	mov.b32 	%r136, %f140;
	mov.b32 	%r137, 16;
	// begin inline asm
	shfl.sync.down.b32 %r135, %r136, %r137, %r138, %r139;
	// end inline asm
	setp.gt.s32 	%p17, %r114, 15;
	mov.b32 	%f141, %r135;
	add.f32 	%f54, %f140, %f141;
	selp.f32 	%f418, %f140, %f54, %p17;
	setp.ne.s32 	%p18, %r114, 0;
	@%p18 bra 	$L__BB8_70;
	shr.u32 	%r140, %r46, 3;
	and.b32  	%r141, %r140, 124;
	mov.u32 	%r142, _ZZN3cub18CUB_300001_SM_10006detail6reduce28DeviceReduceSingleTileKernelINS2_10policy_hubIfyN4cuda3std3__44plusIfEEE10Policy1000EPfSC_iS9_ffNS7_10__identityEEEvT0_T1_T2_T3_T4_T6_E12temp_storage;
	add.s32 	%r143, %r142, %r141;
	st.shared.f32 	[%r143+8], %f54;
$L__BB8_70:
	bar.sync 	0;
	setp.ne.s32 	%p19, %r46, 0;
	@%p19 bra 	$L__BB8_72;
	ld.shared.f32 	%f142, [_ZZN3cub18CUB_300001_SM_10006detail6reduce28DeviceReduceSingleTileKernelINS2_10policy_hubIfyN4cuda3std3__44plusIfEEE10Policy1000EPfSC_iS9_ffNS7_10__identityEEEvT0_T1_T2_T3_T4_T6_E12temp_storage+12];
	add.f32 	%f143, %f418, %f142;
	ld.shared.f32 	%f144, [_ZZN3cub18CUB_300001_SM_10006detail6reduce28DeviceReduceSingleTileKernelINS2_10policy_hubIfyN4cuda3std3__44plusIfEEE10Policy1000EPfSC_iS9_ffNS7_10__identityEEEvT0_T1_T2_T3_T4_T6_E12temp_storage+16];
	add.f32 	%f145, %f143, %f144;
	ld.shared.f32 	%f146, [_ZZN3cub18CUB_300001_SM_10006detail6reduce28DeviceReduceSingleTileKernelINS2_10policy_hubIfyN4cuda3std3__44plusIfEEE10Policy1000EPfSC_iS9_ffNS7_10__identityEEEvT0_T1_T2_T3_T4_T6_E12temp_storage+20];
	add.f32 	%f147, %f145, %f146;
	ld.shared.f32 	%f148, [_ZZN3cub18CUB_300001_SM_10006detail6reduce28DeviceReduceSingleTileKernelINS2_10policy_hubIfyN4cuda3std3__44plusIfEEE10Policy1000EPfSC_iS9_ffNS7_10__identityEEEvT0_T1_T2_T3_T4_T6_E12temp_storage+24];
	add.f32 	%f149, %f147, %f148;
	ld.shared.f32 	%f150, [_ZZN3cub18CUB_300001_SM_10006detail6reduce28DeviceReduceSingleTileKernelINS2_10policy_hubIfyN4cuda3std3__44plusIfEEE10Policy1000EPfSC_iS9_ffNS7_10__identityEEEvT0_T1_T2_T3_T4_T6_E12temp_storage+28];
	add.f32 	%f151, %f149, %f150;
	ld.shared.f32 	%f152, [_ZZN3cub18CUB_300001_SM_10006detail6reduce28DeviceReduceSingleTileKernelINS2_10policy_hubIfyN4cuda3std3__44plusIfEEE10Policy1000EPfSC_iS9_ffNS7_10__identityEEEvT0_T1_T2_T3_T4_T6_E12temp_storage+32];
	add.f32 	%f153, %f151, %f152;
	ld.shared.f32 	%f154, [_ZZN3cub18CUB_300001_SM_10006detail6reduce28DeviceReduceSingleTileKernelINS2_10policy_hubIfyN4cuda3std3__44plusIfEEE10Policy1000EPfSC_iS9_ffNS7_10__identityEEEvT0_T1_T2_T3_T4_T6_E12temp_storage+36];
	add.f32 	%f418, %f153, %f154;
$L__BB8_72:
	mov.u32 	%r379, %tid.x;
	setp.ne.s32 	%p95, %r379, 0;
	@%p95 bra 	$L__BB8_74;
	add.f32 	%f391, %f58, %f418;
	st.global.f32 	[%rd1], %f391;
$L__BB8_74:
	ret;

}


// ===== COMPILED SASS (sm_100) =====

	.target	sm_100

	.elftype	@"ET_EXEC"


//--------------------- .note.nv.tkinfo           --------------------------
	.section	.note.nv.tkinfo,"",@"SHT_NOTE"
	.sectionflags	@"SHF_NOTE_NV_TKINFO"
	.tkinfo
        /*0018*/ 	.word	0x00000002
        /*0030*/ 	.string	""
        /*0030*/ 	.string	"ptxas"
        /*0030*/ 	.string	"Cuda compilation tools, release 13.0, V13.0.88"
        /*0030*/ 	.string	"Build cuda_13.0.r13.0/compiler.36424714_0"
        /*0030*/ 	.string	"-arch sm_100 -m 64 "



//--------------------- .note.nv.cuinfo           --------------------------
	.section	.note.nv.cuinfo,"",@"SHT_NOTE"
	.sectionflags	@"SHF_NOTE_NV_CUINFO"
        /*0018*/ 	.short	0x0002
        /*001a*/ 	.short	0x0064
        /*001c*/ 	.short	0x0082
	.zero		2


//--------------------- .nv.info                  --------------------------
	.section	.nv.info,"",@"SHT_CUDA_INFO"
	.align	4


	//----- nvinfo : EIATTR_REGCOUNT
	.align		4
        /*0000*/ 	.byte	0x04, 0x2f
        /*0002*/ 	.short	(.L_44 - .L_43)
	.align		4
.L_43:
        /*0004*/ 	.word	index@(_Z16reduction_KerneliPfS_)
        /*0008*/ 	.word	0x0000000a


	//----- nvinfo : EIATTR_FRAME_SIZE
	.align		4
.L_44:
        /*000c*/ 	.byte	0x04, 0x11
        /*000e*/ 	.short	(.L_46 - .L_45)
	.align		4
.L_45:
        /*0010*/ 	.word	index@(_Z16reduction_KerneliPfS_)
        /*0014*/ 	.word	0x00000000


	//----- nvinfo : EIATTR_REGCOUNT
	.align		4
.L_46:
        /*0018*/ 	.byte	0x04, 0x2f
        /*001a*/ 	.short	(.L_48 - .L_47)
	.align		4
.L_47:
        /*001c*/ 	.word	index@(_Z17reduction_Kernel2iPfS_)
        /*0020*/ 	.word	0x0000000c


	//----- nvinfo : EIATTR_FRAME_SIZE
	.align		4
.L_48:
        /*0024*/ 	.byte	0x04, 0x11
        /*0026*/ 	.short	(.L_50 - .L_49)
	.align		4
.L_49:
        /*0028*/ 	.word	index@(_Z17reduction_Kernel2iPfS_)
        /*002c*/ 	.word	0x00000000


	//----- nvinfo : EIATTR_REGCOUNT
	.align		4
.L_50:
        /*0030*/ 	.byte	0x04, 0x2f
        /*0032*/ 	.short	(.L_52 - .L_51)
	.align		4
.L_51:
        /*0034*/ 	.word	index@(_ZN3cub18CUB_300001_SM_10006detail11EmptyKernelIvEEvv)
        /*0038*/ 	.word	0x00000004


	//----- nvinfo : EIATTR_FRAME_SIZE
	.align		4
.L_52:
        /*003c*/ 	.byte	0x04, 0x11
        /*003e*/ 	.short	(.L_54 - .L_53)
	.align		4
.L_53:
        /*0040*/ 	.word	index@(_ZN3cub18CUB_300001_SM_10006detail11EmptyKernelIvEEvv)
        /*0044*/ 	.word	0x00000000


	//----- nvinfo : EIATTR_REGCOUNT
	.align		4
.L_54:
        /*0048*/ 	.byte	0x04, 0x2f
        /*004a*/ 	.short	(.L_56 - .L_55)
	.align		4
.L_55:
        /*004c*/ 	.word	index@(_ZN3cub18CUB_300001_SM_10006detail6reduce28DeviceReduceSingleTileKernelINS2_10policy_hubIfjN4cuda3std3__44plusIfEEE10Policy1000EN6thrust24THRUST_300001_SM_1000_NS10device_ptrIfEEPfjS9_ffNS7_10__identityEEEvT0_T1_T2_T3_T4_T6_)
        /*0050*/ 	.word	0x00000020


	//----- nvinfo : EIATTR_FRAME_SIZE
	.align		4
.L_56:
        /*0054*/ 	.byte	0x04, 0x11
        /*0056*/ 	.short	(.L_58 - .L_57)
	.align		4
.L_57:
        /*0058*/ 	.word	index@(_ZN3cub18CUB_300001_SM_10006detail6reduce28DeviceReduceSingleTileKernelINS2_10policy_hubIfjN4cuda3std3__44plusIfEEE10Policy1000EN6thrust24THRUST_300001_SM_1000_NS10device_ptrIfEEPfjS9_ffNS7_10__identityEEEvT0_T1_T2_T3_T4_T6_)
        /*005c*/ 	.word	0x00000000


	//----- nvinfo : EIATTR_REGCOUNT
	.align		4
.L_58:
        /*0060*/ 	.byte	0x04, 0x2f
        /*0062*/ 	.short	(.L_60 - .L_59)
	.align		4
.L_59:
        /*0064*/ 	.word	index@(_ZN3cub18CUB_300001_SM_10006detail6reduce18DeviceReduceKernelINS2_10policy_hubIfjN4cuda3std3__44plusIfEEE10Policy1000EN6thrust24THRUST_300001_SM_1000_NS10device_ptrIfEEjS9_fNS7_10__identityEEEvT0_PT3_T1_NS0_13GridEvenShareISK_EET2_T4_)
        /*0068*/ 	.word	0x00000020


	//----- nvinfo : EIATTR_FRAME_SIZE
	.align		4
.L_60:
        /*006c*/ 	.byte	0x04, 0x11
        /*006e*/ 	.short	(.L_62 - .L_61)
	.align		4
.L_61:
        /*0070*/ 	.word	index@(_ZN3cub18CUB_300001_SM_10006detail6reduce18DeviceReduceKernelINS2_10policy_hubIfjN4cuda3std3__44plusIfEEE10Policy1000EN6thrust24THRUST_300001_SM_1000_NS10device_ptrIfEEjS9_fNS7_10__identityEEEvT0_PT3_T1_NS0_13GridEvenShareISK_EET2_T4_)
        /*0074*/ 	.word	0x00000000


	//----- nvinfo : EIATTR_REGCOUNT
	.align		4
.L_62:
        /*0078*/ 	.byte	0x04, 0x2f
        /*007a*/ 	.short	(.L_64 - .L_63)
	.align		4
.L_63:
        /*007c*/ 	.word	index@(_ZN3cub18CUB_300001_SM_10006detail6reduce28DeviceReduceSingleTileKernelINS2_10policy_hubIfjN4cuda3std3__44plusIfEEE10Policy1000EPfSC_iS9_ffNS7_10__identityEEEvT0_T1_T2_T3_T4_T6_)
        /*0080*/ 	.word	0x0000001e


	//----- nvinfo : EIATTR_FRAME_SIZE
	.align		4
.L_64:
        /*0084*/ 	.byte	0x04, 0x11
        /*0086*/ 	.short	(.L_66 - .L_65)
	.align		4
.L_65:
        /*0088*/ 	.word	index@(_ZN3cub18CUB_300001_SM_10006detail6reduce28DeviceReduceSingleTileKernelINS2_10policy_hubIfjN4cuda3std3__44plusIfEEE10Policy1000EPfSC_iS9_ffNS7_10__identityEEEvT0_T1_T2_T3_T4_T6_)
        /*008c*/ 	.word	0x00000000


	//----- nvinfo : EIATTR_REGCOUNT
	.align		4
.L_66:
        /*0090*/ 	.byte	0x04, 0x2f
        /*0092*/ 	.short	(.L_68 - .L_67)
	.align		4
.L_67:
        /*0094*/ 	.word	index@(_ZN3cub18CUB_300001_SM_10006detail6reduce28DeviceReduceSingleTileKernelINS2_10policy_hubIfyN4cuda3std3__44plusIfEEE10Policy1000EN6thrust24THRUST_300001_SM_1000_NS10device_ptrIfEEPfyS9_ffNS7_10__identityEEEvT0_T1_T2_T3_T4_T6_)
        /*0098*/ 	.word	0x00000020


	//----- nvinfo : EIATTR_FRAME_SIZE
	.align		4
.L_68:
        /*009c*/ 	.byte	0x04, 0x11
        /*009e*/ 	.short	(.L_70 - .L_69)
	.align		4
.L_69:
        /*00a0*/ 	.word	index@(_ZN3cub18CUB_300001_SM_10006detail6reduce28DeviceReduceSingleTileKernelINS2_10policy_hubIfyN4cuda3std3__44plusIfEEE10Policy1000EN6thrust24THRUST_300001_SM_1000_NS10device_ptrIfEEPfyS9_ffNS7_10__identityEEEvT0_T1_T2_T3_T4_T6_)
        /*00a4*/ 	.word	0x00000000


	//----- nvinfo : EIATTR_REGCOUNT
	.align		4
.L_70:
        /*00a8*/ 	.byte	0x04, 0x2f
        /*00aa*/ 	.short	(.L_72 - .L_71)
	.align		4
.L_71:
        /*00ac*/ 	.word	index@(_ZN3cub18CUB_300001_SM_10006detail6reduce18DeviceReduceKernelINS2_10policy_hubIfyN4cuda3std3__44plusIfEEE10Policy1000EN6thrust24THRUST_300001_SM_1000_NS10device_ptrIfEEyS9_fNS7_10__identityEEEvT0_PT3_T1_NS0_13GridEvenShareISK_EET2_T4_)
        /*00b0*/ 	.word	0x0000001e


	//----- nvinfo : EIATTR_FRAME_SIZE
	.align		4
.L_72:
        /*00b4*/ 	.byte	0x04, 0x11
        /*00b6*/ 	.short	(.L_74 - .L_73)
	.align		4
.L_73:
        /*00b8*/ 	.word	index@(_ZN3cub18CUB_300001_SM_10006detail6reduce18DeviceReduceKernelINS2_10policy_hubIfyN4cuda3std3__44plusIfEEE10Policy1000EN6thrust24THRUST_300001_SM_1000_NS10device_ptrIfEEyS9_fNS7_10__identityEEEvT0_PT3_T1_NS0_13GridEvenShareISK_EET2_T4_)
        /*00bc*/ 	.word	0x00000000


	//----- nvinfo : EIATTR_REGCOUNT
	.align		4
.L_74:
        /*00c0*/ 	.byte	0x04, 0x2f
        /*00c2*/ 	.short	(.L_76 - .L_75)
	.align		4
.L_75:
        /*00c4*/ 	.word	index@(_ZN3cub18CUB_300001_SM_10006detail6reduce28DeviceReduceSingleTileKernelINS2_10policy_hubIfyN4cuda3std3__44plusIfEEE10Policy1000EPfSC_iS9_ffNS7_10__identityEEEvT0_T1_T2_T3_T4_T6_)
        /*00c8*/ 	.word	0x0000001e


	//----- nvinfo : EIATTR_FRAME_SIZE
	.align		4
.L_76:
        /*00cc*/ 	.byte	0x04, 0x11
        /*00ce*/ 	.short	(.L_78 - .L_77)
	.align		4
.L_77:
        /*00d0*/ 	.word	index@(_ZN3cub18CUB_300001_SM_10006detail6reduce28DeviceReduceSingleTileKernelINS2_10policy_hubIfyN4cuda3std3__44plusIfEEE10Policy1000EPfSC_iS9_ffNS7_10__identityEEEvT0_T1_T2_T3_T4_T6_)
        /*00d4*/ 	.word	0x00000000


	//----- nvinfo : EIATTR_MIN_STACK_SIZE
	.align		4
.L_78:
        /*00d8*/ 	.byte	0x04, 0x12
        /*00da*/ 	.short	(.L_80 - .L_79)
	.align		4
.L_79:
        /*00dc*/ 	.word	index@(_ZN3cub18CUB_300001_SM_10006detail6reduce28DeviceReduceSingleTileKernelINS2_10policy_hubIfyN4cuda3std3__44plusIfEEE10Policy1000EPfSC_iS9_ffNS7_10__identityEEEvT0_T1_T2_T3_T4_T6_)
        /*00e0*/ 	.word	0x00000000


	//----- nvinfo : EIATTR_MIN_STACK_SIZE
	.align		4
.L_80:
        /*00e4*/ 	.byte	0x04, 0x12
        /*00e6*/ 	.short	(.L_82 - .L_81)
	.align		4
.L_81:
        /*00e8*/ 	.word	index@(_ZN3cub18CUB_300001_SM_10006detail6reduce18DeviceReduceKernelINS2_10policy_hubIfyN4cuda3std3__44plusIfEEE10Policy1000EN6thrust24THRUST_300001_SM_1000_NS10device_ptrIfEEyS9_fNS7_10__identityEEEvT0_PT3_T1_NS0_13GridEvenShareISK_EET2_T4_)
        /*00ec*/ 	.word	0x00000000


	//----- nvinfo : EIATTR_MIN_STACK_SIZE
	.align		4
.L_82:
        /*00f0*/ 	.byte	0x04, 0x12
        /*00f2*/ 	.short	(.L_84 - .L_83)
	.align		4
.L_83:
        /*00f4*/ 	.word	index@(_ZN3cub18CUB_300001_SM_10006detail6reduce28DeviceReduceSingleTileKernelINS2_10policy_hubIfyN4cuda3std3__44plusIfEEE10Policy1000EN6thrust24THRUST_300001_SM_1000_NS10device_ptrIfEEPfyS9_ffNS7_10__identityEEEvT0_T1_T2_T3_T4_T6_)
        /*00f8*/ 	.word	0x00000000


	//----- nvinfo : EIATTR_MIN_STACK_SIZE
	.align		4
.L_84:
        /*00fc*/ 	.byte	0x04, 0x12
        /*00fe*/ 	.short	(.L_86 - .L_85)
	.align		4
.L_85:
        /*0100*/ 	.word	index@(_ZN3cub18CUB_300001_SM_10006detail6reduce28DeviceReduceSingleTileKernelINS2_10policy_hubIfjN4cuda3std3__44plusIfEEE10Policy1000EPfSC_iS9_ffNS7_10__identityEEEvT0_T1_T2_T3_T4_T6_)
        /*0104*/ 	.word	0x00000000


	//----- nvinfo : EIATTR_MIN_STACK_SIZE
	.align		4
.L_86:
        /*0108*/ 	.byte	0x04, 0x12
        /*010a*/ 	.short	(.L_88 - .L_87)
	.align		4
.L_87:
        /*010c*/ 	.word	index@(_ZN3cub18CUB_300001_SM_10006detail6reduce18DeviceReduceKernelINS2_10policy_hubIfjN4cuda3std3__44plusIfEEE10Policy1000EN6thrust24THRUST_300001_SM_1000_NS10device_ptrIfEEjS9_fNS7_10__identityEEEvT0_PT3_T1_NS0_13GridEvenShareISK_EET2_T4_)
        /*0110*/ 	.word	0x00000000


	//----- nvinfo : EIATTR_MIN_STACK_SIZE
	.align		4
.L_88:
        /*0114*/ 	.byte	0x04, 0x12
        /*0116*/ 	.short	(.L_90 - .L_89)
	.align		4
.L_89:
        /*0118*/ 	.word	index@(_ZN3cub18CUB_300001_SM_10006detail6reduce28DeviceReduceSingleTileKernelINS2_10policy_hubIfjN4cuda3std3__44plusIfEEE10Policy1000EN6thrust24THRUST_300001_SM_1000_NS10device_ptrIfEEPfjS9_ffNS7_10__identityEEEvT0_T1_T2_T3_T4_T6_)
        /*011c*/ 	.word	0x00000000


	//----- nvinfo : EIATTR_MIN_STACK_SIZE
	.align		4
.L_90:
        /*0120*/ 	.byte	0x04, 0x12
        /*0122*/ 	.short	(.L_92 - .L_91)
	.align		4
.L_91:
        /*0124*/ 	.word	index@(_ZN3cub18CUB_300001_SM_10006detail11EmptyKernelIvEEvv)
        /*0128*/ 	.word	0x00000000


	//----- nvinfo : EIATTR_MIN_STACK_SIZE
	.align		4
.L_92:
        /*012c*/ 	.byte	0x04, 0x12
        /*012e*/ 	.short	(.L_94 - .L_93)
	.align		4
.L_93:
        /*0130*/ 	.word	index@(_Z17reduction_Kernel2iPfS_)
        /*0134*/ 	.word	0x00000000


	//----- nvinfo : EIATTR_MIN_STACK_SIZE
	.align		4
.L_94:
        /*0138*/ 	.byte	0x04, 0x12
        /*013a*/ 	.short	(.L_96 - .L_95)
	.align		4
.L_95:
        /*013c*/ 	.word	index@(_Z16reduction_KerneliPfS_)
        /*0140*/ 	.word	0x00000000
.L_96:


//--------------------- .nv.compat                --------------------------
	.section	.nv.compat,"",@"SHT_CUDA_COMPAT_INFO"
	.align	4
        /*0000*/ 	.byte	0x02, 0x09, 0x00, 0x00, 0x02, 0x02, 0x01, 0x00, 0x02, 0x05, 0x05, 0x00, 0x03, 0x07, 0x01, 0x01
        /*0010*/ 	.byte	0x02, 0x03, 0x00, 0x00, 0x02, 0x06, 0x01, 0x00, 0x04, 0x0b, 0x08, 0x00, 0x09, 0x00, 0x00, 0x00
        /*0020*/ 	.byte	0x00, 0x00, 0x00, 0x00


//--------------------- .nv.info._ZN3cub18CUB_300001_SM_10006detail6reduce28DeviceReduceSingleTileKernelINS2_10policy_hubIfyN4cuda3std3__44plusIfEEE10Policy1000EPfSC_iS9_ffNS7_10__identityEEEvT0_T1_T2_T3_T4_T6_ --------------------------
	.section	.nv.info._ZN3cub18CUB_300001_SM_10006detail6reduce28DeviceReduceSingleTileKernelINS2_10policy_hubIfyN4cuda3std3__44plusIfEEE10Policy1000EPfSC_iS9_ffNS7_10__identityEEEvT0_T1_T2_T3_T4_T6_,"",@"SHT_CUDA_INFO"
	.sectionflags	@""
	.align	4


	//----- nvinfo : EIATTR_CUDA_API_VERSION
	.align		4
        /*0000*/ 	.byte	0x04, 0x37
        /*0002*/ 	.short	(.L_98 - .L_97)
.L_97:
        /*0004*/ 	.word	0x00000082


	//----- nvinfo : EIATTR_KPARAM_INFO
	.align		4
.L_98:
        /*0008*/ 	.byte	0x04, 0x17
        /*000a*/ 	.short	(.L_100 - .L_99)
.L_99:
        /*000c*/ 	.word	0x00000000
        /*0010*/ 	.short	0x0005
        /*0012*/ 	.short	0x001c
        /*0014*/ 	.byte	0x00, 0xf0, 0x05, 0x00


	//----- nvinfo : EIATTR_KPARAM_INFO
	.align		4
.L_100:
        /*0018*/ 	.byte	0x04, 0x17
        /*001a*/ 	.short	(.L_102 - .L_101)
.L_101:
        /*001c*/ 	.word	0x00000000
        /*0020*/ 	.short	0x0004
        /*0022*/ 	.short	0x0018
        /*0024*/ 	.byte	0x00, 0xf0, 0x11, 0x00


	//----- nvinfo : EIATTR_KPARAM_INFO
	.align		4
.L_102:
        /*0028*/ 	.byte	0x04, 0x17
        /*002a*/ 	.short	(.L_104 - .L_103)
.L_103:
        /*002c*/ 	.word	0x00000000
        /*0030*/ 	.short	0x0003
        /*0032*/ 	.short	0x0014
        /*0034*/ 	.byte	0x00, 0xf0, 0x05, 0x00


	//----- nvinfo : EIATTR_KPARAM_INFO
	.align		4
.L_104:
        /*0038*/ 	.byte	0x04, 0x17
        /*003a*/ 	.short	(.L_106 - .L_105)
.L_105:
        /*003c*/ 	.word	0x00000000
        /*0040*/ 	.short	0x0002
        /*0042*/ 	.short	0x0010
        /*0044*/ 	.byte	0x00, 0xf0, 0x11, 0x00


	//----- nvinfo : EIATTR_KPARAM_INFO
	.align		4
.L_106:
        /*0048*/ 	.byte	0x04, 0x17
        /*004a*/ 	.short	(.L_108 - .L_107)
.L_107:
        /*004c*/ 	.word	0x00000000
        /*0050*/ 	.short	0x0001
        /*0052*/ 	.short	0x0008
        /*0054*/ 	.byte	0x00, 0xf5, 0x21, 0x00


	//----- nvinfo : EIATTR_KPARAM_INFO
	.align		4
.L_108:
        /*0058*/ 	.byte	0x04, 0x17
        /*005a*/ 	.short	(.L_110 - .L_109)
.L_109:
        /*005c*/ 	.word	0x00000000
        /*0060*/ 	.short	0x0000
        /*0062*/ 	.short	0x0000
        /*0064*/ 	.byte	0x00, 0xf5, 0x21, 0x00


	//----- nvinfo : EIATTR_SPARSE_MMA_MASK
	.align		4
.L_110:
        /*0068*/ 	.byte	0x03, 0x50
        /*006a*/ 	.short	0x0000


	//----- nvinfo : EIATTR_MAXREG_COUNT
	.align		4
        /*006c*/ 	.byte	0x03, 0x1b
        /*006e*/ 	.short	0x00ff


	//----- nvinfo : EIATTR_NUM_BARRIERS
	.align		4
        /*0070*/ 	.byte	0x02, 0x4c
        /*0072*/ 	.byte	0x01
	.zero		1


	//----- nvinfo : EIATTR_MERCURY_ISA_VERSION
	.align		4
        /*0074*/ 	.byte	0x03, 0x5f
        /*0076*/ 	.short	0x0101


	//----- nvinfo : EIATTR_COOP_GROUP_MASK_REGIDS
	.align		4
        /*0078*/ 	.byte	0x04, 0x29
        /*007a*/ 	.short	(.L_112 - .L_111)


	//   ....[0]....
.L_111:
        /*007c*/ 	.word	0xffffffff


	//   ....[1]....
        /*0080*/ 	.word	0xffffffff


	//   ....[2]....
        /*0084*/ 	.word	0xffffffff


	//   ....[3]....
        /*0088*/ 	.word	0xffffffff


	//   ....[4]....
        /*008c*/ 	.word	0xffffffff


	//   ....[5]....
        /*0090*/ 	.word	0xffffffff


	//   ....[6]....
        /*0094*/ 	.word	0xffffffff


	//   ....[7]....
        /*0098*/ 	.word	0xffffffff


	//   ....[8]....
        /*009c*/ 	.word	0xffffffff


	//   ....[9]....
        /*00a0*/ 	.word	0xffffffff


	//   ....[10]....
        /*00a4*/ 	.word	0xffffffff


	//   ....[11]....
        /*00a8*/ 	.word	0xffffffff


	//   ....[12]....
        /*00ac*/ 	.word	0xffffffff


	//   ....[13]....
        /*00b0*/ 	.word	0xffffffff


	//   ....[14]....
        /*00b4*/ 	.word	0xffffffff


	//   ....[15]....
        /*00b8*/ 	.word	0xffffffff


	//   ....[16]....
        /*00bc*/ 	.word	0xffffffff


	//   ....[17]....
        /*00c0*/ 	.word	0xffffffff


	//   ....[18]....
        /*00c4*/ 	.word	0xffffffff


	//   ....[19]....
        /*00c8*/ 	.word	0xffffffff


	//   ....[20]....
        /*00cc*/ 	.word	0xffffffff


	//   ....[21]....
        /*00d0*/ 	.word	0xffffffff


	//   ....[22]....
        /*00d4*/ 	.word	0xffffffff


	//   ....[23]....
        /*00d8*/ 	.word	0xffffffff


	//   ....[24]....
        /*00dc*/ 	.word	0xffffffff


	//   ....[25]....
        /*00e0*/ 	.word	0xffffffff


	//   ....[26]....
        /*00e4*/ 	.word	0xffffffff


	//   ....[27]....
        /*00e8*/ 	.word	0xffffffff


	//   ....[28]....
        /*00ec*/ 	.word	0xffffffff


	//   ....[29]....
        /*00f0*/ 	.word	0xffffffff


	//----- nvinfo : EIATTR_COOP_GROUP_INSTR_OFFSETS
	.align		4
.L_112:
        /*00f4*/ 	.byte	0x04, 0x28
        /*00f6*/ 	.short	(.L_114 - .L_113)


	//   ....[0]....
.L_113:
        /*00f8*/ 	.word	0x00000980


	//   ....[1]....
        /*00fc*/ 	.word	0x000009e0


	//   ....[2]....
        /*0100*/ 	.word	0x00000a50


	//   ....[3]....
        /*0104*/ 	.word	0x00000aa0


	//   ....[4]....
        /*0108*/ 	.word	0x00000ad0


	//   ....[5]....
        /*010c*/ 	.word	0x00000c90


	//   ....[6]....
        /*0110*/ 	.word	0x00000d20


	//   ....[7]....
        /*0114*/ 	.word	0x00000d60


	//   ....[8]....
        /*0118*/ 	.word	0x00000db0


	//   ....[9]....
        /*011c*/ 	.word	0x00000df0


	//   ....[10]....
        /*0120*/ 	.word	0x00001c00


	//   ....[11]....
        /*0124*/ 	.word	0x00001c80


	//   ....[12]....
        /*0128*/ 	.word	0x00001cd0


	//   ....[13]....
        /*012c*/ 	.word	0x00001d10


	//   ....[14]....
        /*0130*/ 	.word	0x00001d40


	//   ....[15]....
        /*0134*/ 	.word	0x00002700


	//   ....[16]....
        /*0138*/ 	.word	0x00002760


	//   ....[17]....
        /*013c*/ 	.word	0x000027d0


	//   ....[18]....
        /*0140*/ 	.word	0x00002820


	//   ....[19]....
        /*0144*/ 	.word	0x00002850


	//   ....[20]....
        /*0148*/ 	.word	0x00002a10


	//   ....[21]....
        /*014c*/ 	.word	0x00002a90


	//   ....[22]....
        /*0150*/ 	.word	0x00002ad0


	//   ....[23]....
        /*0154*/ 	.word	0x00002b10


	//   ....[24]....
        /*0158*/ 	.word	0x00002b70


	//   ....[25]....
        /*015c*/ 	.word	0x00003b00


	//   ....[26]....
        /*0160*/ 	.word	0x00003b80


	//   ....[27]....
        /*0164*/ 	.word	0x00003bd0


	//   ....[28]....
        /*0168*/ 	.word	0x00003c10


	//   ....[29]....
        /*016c*/ 	.word	0x00003c40


	//----- nvinfo : EIATTR_VRC_CTA_INIT_COUNT
	.align		4
.L_114:
        /*0170*/ 	.byte	0x02, 0x4a
	.zero		1
	.zero		1


	//----- nvinfo : EIATTR_EXIT_INSTR_OFFSETS
	.align		4
        /*0174*/ 	.byte	0x04, 0x1c
        /*0176*/ 	.short	(.L_116 - .L_115)


	//   ....[0]....
.L_115:
        /*0178*/ 	.word	0x00000080


	//   ....[1]....
        /*017c*/ 	.word	0x000000c0


	//   ....[2]....
        /*0180*/ 	.word	0x00003d90


	//   ....[3]....
        /*0184*/ 	.word	0x00003de0


	//----- nvinfo : EIATTR_MAX_THREADS
	.align		4
.L_116:
        /*0188*/ 	.byte	0x04, 0x05
        /*018a*/ 	.short	(.L_118 - .L_117)
.L_117:
        /*018c*/ 	.word	0x00000100
        /*0190*/ 	.word	0x00000001
        /*0194*/ 	.word	0x00000001


	//----- nvinfo : EIATTR_CRS_STACK_SIZE
	.align		4
.L_118:
        /*0198*/ 	.byte	0x04, 0x1e
        /*019a*/ 	.short	(.L_120 - .L_119)
.L_119:
        /*019c*/ 	.word	0x00000000


	//----- nvinfo : EIATTR_CBANK_PARAM_SIZE
	.align		4
.L_120:
        /*01a0*/ 	.byte	0x03, 0x19
        /*01a2*/ 	.short	0x001d


	//----- nvinfo : EIATTR_PARAM_CBANK
	.align		4
        /*01a4*/ 	.byte	0x04, 0x0a
        /*01a6*/ 	.short	(.L_122 - .L_121)
	.align		4
.L_121:
        /*01a8*/ 	.word	index@(.nv.constant0._ZN3cub18CUB_300001_SM_10006detail6reduce28DeviceReduceSingleTileKernelINS2_10policy_hubIfyN4cuda3std3__44plusIfEEE10Policy1000EPfSC_iS9_ffNS7_10__identityEEEvT0_T1_T2_T3_T4_T6_)
        /*01ac*/ 	.short	0x0380
        /*01ae*/ 	.short	0x001d


	//----- nvinfo : EIATTR_SW_WAR
	.align		4
.L_122:
        /*01b0*/ 	.byte	0x04, 0x36
        /*01b2*/ 	.short	(.L_124 - .L_123)
.L_123:
        /*01b4*/ 	.word	0x00000008
.L_124:


//--------------------- .nv.info._ZN3cub18CUB_300001_SM_10006detail6reduce18DeviceReduceKernelINS2_10policy_hubIfyN4cuda3std3__44plusIfEEE10Policy1000EN6thrust24THRUST_300001_SM_1000_NS10device_ptrIfEEyS9_fNS7_10__identityEEEvT0_PT3_T1_NS0_13GridEvenShareISK_EET2_T4_ --------------------------
	.section	.nv.info._ZN3cub18CUB_300001_SM_10006detail6reduce18DeviceReduceKernelINS2_10policy_hubIfyN4cuda3std3__44plusIfEEE10Policy1000EN6thrust24THRUST_300001_SM_1000_NS10device_ptrIfEEyS9_fNS7_10__identityEEEvT0_PT3_T1_NS0_13GridEvenShareISK_EET2_T4_,"",@"SHT_CUDA_INFO"
	.sectionflags	@""
	.align	4


	//----- nvinfo : EIATTR_CUDA_API_VERSION
	.align		4
        /*0000*/ 	.byte	0x04, 0x37
        /*0002*/ 	.short	(.L_126 - .L_125)
.L_125:
        /*0004*/ 	.word	0x00000082


	//----- nvinfo : EIATTR_KPARAM_INFO
	.align		4
.L_126:
        /*0008*/ 	.byte	0x04, 0x17
        /*000a*/ 	.short	(.L_128 - .L_127)
.L_127:
        /*000c*/ 	.word	0x00000000
        /*0010*/ 	.short	0x0005
        /*0012*/ 	.short	0x0061
        /*0014*/ 	.byte	0x00, 0xf0, 0x05, 0x00


	//----- nvinfo : EIATTR_KPARAM_INFO
	.align		4
.L_128:
        /*0018*/ 	.byte	0x04, 0x17
        /*001a*/ 	.short	(.L_130 - .L_129)
.L_129:
        /*001c*/ 	.word	0x00000000
        /*0020*/ 	.short	0x0004
        /*0022*/ 	.short	0x0060
        /*0024*/ 	.byte	0x00, 0xf0, 0x05, 0x00


	//----- nvinfo : EIATTR_KPARAM_INFO
	.align		4
.L_130:
        /*0028*/ 	.byte	0x04, 0x17
        /*002a*/ 	.short	(.L_132 - .L_131)
.L_131:
        /*002c*/ 	.word	0x00000000
        /*0030*/ 	.short	0x0003
        /*0032*/ 	.short	0x0018
        /*0034*/ 	.byte	0x00, 0xf0, 0x21, 0x01


	//----- nvinfo : EIATTR_KPARAM_INFO
	.align		4
.L_132:
        /*0038*/ 	.byte	0x04, 0x17
        /*003a*/ 	.short	(.L_134 - .L_133)
.L_133:
        /*003c*/ 	.word	0x00000000
        /*0040*/ 	.short	0x0002
        /*0042*/ 	.short	0x0010
        /*0044*/ 	.byte	0x00, 0xf0, 0x21, 0x00


	//----- nvinfo : EIATTR_KPARAM_INFO
	.align		4
.L_134:
        /*0048*/ 	.byte	0x04, 0x17
        /*004a*/ 	.short	(.L_136 - .L_135)
.L_135:
        /*004c*/ 	.word	0x00000000
        /*0050*/ 	.short	0x0001
        /*0052*/ 	.short	0x0008
        /*0054*/ 	.byte	0x00, 0xf5, 0x21, 0x00


	//----- nvinfo : EIATTR_KPARAM_INFO
	.align		4
.L_136:
        /*0058*/ 	.byte	0x04, 0x17
        /*005a*/ 	.short	(.L_138 - .L_137)
.L_137:
        /*005c*/ 	.word	0x00000000
        /*0060*/ 	.short	0x0000
        /*0062*/ 	.short	0x0000
        /*0064*/ 	.byte	0x00, 0xf0, 0x21, 0x00


	//----- nvinfo : EIATTR_SPARSE_MMA_MASK
	.align		4
.L_138:
        /*0068*/ 	.byte	0x03, 0x50
        /*006a*/ 	.short	0x0000


	//----- nvinfo : EIATTR_MAXREG_COUNT
	.align		4
        /*006c*/ 	.byte	0x03, 0x1b
        /*006e*/ 	.short	0x00ff


	//----- nvinfo : EIATTR_NUM_BARRIERS
	.align		4
        /*0070*/ 	.byte	0x02, 0x4c
        /*0072*/ 	.byte	0x01
	.zero		1


	//----- nvinfo : EIATTR_MERCURY_ISA_VERSION
	.align		4
        /*0074*/ 	.byte	0x03, 0x5f
        /*0076*/ 	.short	0x0101


	//----- nvinfo : EIATTR_COOP_GROUP_MASK_REGIDS
	.align		4
        /*0078*/ 	.byte	0x04, 0x29
        /*007a*/ 	.short	(.L_140 - .L_139)


	//   ....[0]....
.L_139:
        /*007c*/ 	.word	0xffffffff


	//   ....[1]....
        /*0080*/ 	.word	0xffffffff


	//   ....[2]....
        /*0084*/ 	.word	0xffffffff


	//   ....[3]....
        /*0088*/ 	.word	0xffffffff


	//   ....[4]....
        /*008c*/ 	.word	0xffffffff


	//   ....[5]....
        /*0090*/ 	.word	0xffffffff


	//   ....[6]....
        /*0094*/ 	.word	0xffffffff


	//   ....[7]....
        /*0098*/ 	.word	0xffffffff


	//   ....[8]....
        /*009c*/ 	.word	0xffffffff


	//   ....[9]....
        /*00a0*/ 	.word	0xffffffff


	//   ....[10]....
        /*00a4*/ 	.word	0xffffffff


	//   ....[11]....
        /*00a8*/ 	.word	0xffffffff


	//   ....[12]....
        /*00ac*/ 	.word	0xffffffff


	//   ....[13]....
        /*00b0*/ 	.word	0xffffffff


	//   ....[14]....
        /*00b4*/ 	.word	0xffffffff


	//----- nvinfo : EIATTR_COOP_GROUP_INSTR_OFFSETS
	.align		4
.L_140:
        /*00b8*/ 	.byte	0x04, 0x28
        /*00ba*/ 	.short	(.L_142 - .L_141)


	//   ....[0]....
.L_141:
        /*00bc*/ 	.word	0x000009c0


	//   ....[1]....
        /*00c0*/ 	.word	0x00000a20


	//   ....[2]....
        /*00c4*/ 	.word	0x00000a90


	//   ....[3]....
        /*00c8*/ 	.word	0x00000ae0


	//   ....[4]....
        /*00cc*/ 	.word	0x00000b10


	//   ....[5]....
        /*00d0*/ 	.word	0x00000cd0


	//   ....[6]....
        /*00d4*/ 	.word	0x00000d60


	//   ....[7]....
        /*00d8*/ 	.word	0x00000dd0


	//   ....[8]....
        /*00dc*/ 	.word	0x00000e20


	//   ....[9]....
        /*00e0*/ 	.word	0x00000e50


	//   ....[10]....
        /*00e4*/ 	.word	0x00002030


	//   ....[11]....
        /*00e8*/ 	.word	0x000020c0


	//   ....[12]....
        /*00ec*/ 	.word	0x00002110


	//   ....[13]....
        /*00f0*/ 	.word	0x00002150


	//   ....[14]....
        /*00f4*/ 	.word	0x00002180


	//----- nvinfo : EIATTR_VRC_CTA_INIT_COUNT
	.align		4
.L_142:
        /*00f8*/ 	.byte	0x02, 0x4a
	.zero		1
	.zero		1


	//----- nvinfo : EIATTR_EXIT_INSTR_OFFSETS
	.align		4
        /*00fc*/ 	.byte	0x04, 0x1c
        /*00fe*/ 	.short	(.L_144 - .L_143)


	//   ....[0]....
.L_143:
        /*0100*/ 	.word	0x000022d0


	//   ....[1]....
        /*0104*/ 	.word	0x00002330


	//----- nvinfo : EIATTR_MAX_THREADS
	.align		4
.L_144:
        /*0108*/ 	.byte	0x04, 0x05
        /*010a*/ 	.short	(.L_146 - .L_145)
.L_145:
        /*010c*/ 	.word	0x00000100
        /*0110*/ 	.word	0x00000001
        /*0114*/ 	.word	0x00000001


	//----- nvinfo : EIATTR_CRS_STACK_SIZE
	.align		4
.L_146:
        /*0118*/ 	.byte	0x04, 0x1e
        /*011a*/ 	.short	(.L_148 - .L_147)
.L_147:
        /*011c*/ 	.word	0x00000000


	//----- nvinfo : EIATTR_CBANK_PARAM_SIZE
	.align		4
.L_148:
        /*0120*/ 	.byte	0x03, 0x19
        /*0122*/ 	.short	0x0062


	//----- nvinfo : EIATTR_PARAM_CBANK
	.align		4
        /*0124*/ 	.byte	0x04, 0x0a
        /*0126*/ 	.short	(.L_150 - .L_149)
	.align		4
.L_149:
        /*0128*/ 	.word	index@(.nv.constant0._ZN3cub18CUB_300001_SM_10006detail6reduce18DeviceReduceKernelINS2_10policy_hubIfyN4cuda3std3__44plusIfEEE10Policy1000EN6thrust24THRUST_300001_SM_1000_NS10device_ptrIfEEyS9_fNS7_10__identityEEEvT0_PT3_T1_NS0_13GridEvenShareISK_EET2_T4_)
        /*012c*/ 	.short	0x0380
        /*012e*/ 	.short	0x0062


	//----- nvinfo : EIATTR_SW_WAR
	.align		4
.L_150:
        /*0130*/ 	.byte	0x04, 0x36
        /*0132*/ 	.short	(.L_152 - .L_151)
.L_151:
        /*0134*/ 	.word	0x00000008
.L_152:


//--------------------- .nv.info._ZN3cub18CUB_300001_SM_10006detail6reduce28DeviceReduceSingleTileKernelINS2_10policy_hubIfyN4cuda3std3__44plusIfEEE10Policy1000EN6thrust24THRUST_300001_SM_1000_NS10device_ptrIfEEPfyS9_ffNS7_10__identityEEEvT0_T1_T2_T3_T4_T6_ --------------------------
	.section	.nv.info._ZN3cub18CUB_300001_SM_10006detail6reduce28DeviceReduceSingleTileKernelINS2_10policy_hubIfyN4cuda3std3__44plusIfEEE10Policy1000EN6thrust24THRUST_300001_SM_1000_NS10device_ptrIfEEPfyS9_ffNS7_10__identityEEEvT0_T1_T2_T3_T4_T6_,"",@"SHT_CUDA_INFO"
	.sectionflags	@""
	.align	4


	//----- nvinfo : EIATTR_CUDA_API_VERSION
	.align		4
        /*0000*/ 	.byte	0x04, 0x37
        /*0002*/ 	.short	(.L_154 - .L_153)
.L_153:
        /*0004*/ 	.word	0x00000082


	//----- nvinfo : EIATTR_KPARAM_INFO
	.align		4
.L_154:
        /*0008*/ 	.byte	0x04, 0x17
        /*000a*/ 	.short	(.L_156 - .L_155)
.L_155:
        /*000c*/ 	.word	0x00000000
        /*0010*/ 	.short	0x0005
        /*0012*/ 	.short	0x0020
        /*0014*/ 	.byte	0x00, 0xf0, 0x05, 0x00


	//----- nvinfo : EIATTR_KPARAM_INFO
	.align		4
.L_156:
        /*0018*/ 	.byte	0x04, 0x17
        /*001a*/ 	.short	(.L_158 - .L_157)
.L_157:
        /*001c*/ 	.word	0x00000000
        /*0020*/ 	.short	0x0004
        /*0022*/ 	.short	0x001c
        /*0024*/ 	.byte	0x00, 0xf0, 0x11, 0x00


	//----- nvinfo : EIATTR_KPARAM_INFO
	.align		4
.L_158:
        /*0028*/ 	.byte	0x04, 0x17
        /*002a*/ 	.short	(.L_160 - .L_159)
.L_159:
        /*002c*/ 	.word	0x00000000
        /*0030*/ 	.short	0x0003
        /*0032*/ 	.short	0x0018
        /*0034*/ 	.byte	0x00, 0xf0, 0x05, 0x00


	//----- nvinfo : EIATTR_KPARAM_INFO
	.align		4
.L_160:
        /*0038*/ 	.byte	0x04, 0x17
        /*003a*/ 	.short	(.L_162 - .L_161)
.L_161:
        /*003c*/ 	.word	0x00000000
        /*0040*/ 	.short	0x0002
        /*0042*/ 	.short	0x0010
        /*0044*/ 	.byte	0x00, 0xf0, 0x21, 0x00


	//----- nvinfo : EIATTR_KPARAM_INFO
	.align		4
.L_162:
        /*0048*/ 	.byte	0x04, 0x17
        /*004a*/ 	.short	(.L_164 - .L_163)
.L_163:
        /*004c*/ 	.word	0x00000000
        /*0050*/ 	.short	0x0001
        /*0052*/ 	.short	0x0008
        /*0054*/ 	.byte	0x00, 0xf5, 0x21, 0x00


	//----- nvinfo : EIATTR_KPARAM_INFO
	.align		4
.L_164:
        /*0058*/ 	.byte	0x04, 0x17
        /*005a*/ 	.short	(.L_166 - .L_165)
.L_165:
        /*005c*/ 	.word	0x00000000
        /*0060*/ 	.short	0x0000
        /*0062*/ 	.short	0x0000
        /*0064*/ 	.byte	0x00, 0xf0, 0x21, 0x00


	//----- nvinfo : EIATTR_SPARSE_MMA_MASK
	.align		4
.L_166:
        /*0068*/ 	.byte	0x03, 0x50
        /*006a*/ 	.short	0x0000


	//----- nvinfo : EIATTR_MAXREG_COUNT
	.align		4
        /*006c*/ 	.byte	0x03, 0x1b
        /*006e*/ 	.short	0x00ff


	//----- nvinfo : EIATTR_NUM_BARRIERS
	.align		4
        /*0070*/ 	.byte	0x02, 0x4c
        /*0072*/ 	.byte	0x01
	.zero		1


	//----- nvinfo : EIATTR_MERCURY_ISA_VERSION
	.align		4
        /*0074*/ 	.byte	0x03, 0x5f
        /*0076*/ 	.short	0x0101


	//----- nvinfo : EIATTR_COOP_GROUP_MASK_REGIDS
	.align		4
        /*0078*/ 	.byte	0x04, 0x29
        /*007a*/ 	.short	(.L_168 - .L_167)


	//   ....[0]....
.L_167:
        /*007c*/ 	.word	0xffffffff


	//   ....[1]....
        /*0080*/ 	.word	0xffffffff


	//   ....[2]....
        /*0084*/ 	.word	0xffffffff


	//   ....[3]....
        /*0088*/ 	.word	0xffffffff


	//   ....[4]....
        /*008c*/ 	.word	0xffffffff


	//   ....[5]....
        /*0090*/ 	.word	0xffffffff


	//   ....[6]....
        /*0094*/ 	.word	0xffffffff


	//   ....[7]....
        /*0098*/ 	.word	0xffffffff


	//   ....[8]....
        /*009c*/ 	.word	0xffffffff


	//   ....[9]....
        /*00a0*/ 	.word	0xffffffff


	//   ....[10]....
        /*00a4*/ 	.word	0xffffffff


	//   ....[11]....
        /*00a8*/ 	.word	0xffffffff


	//   ....[12]....
        /*00ac*/ 	.word	0xffffffff


	//   ....[13]....
        /*00b0*/ 	.word	0xffffffff


	//   ....[14]....
        /*00b4*/ 	.word	0xffffffff


	//----- nvinfo : EIATTR_COOP_GROUP_INSTR_OFFSETS
	.align		4
.L_168:
        /*00b8*/ 	.byte	0x04, 0x28
        /*00ba*/ 	.short	(.L_170 - .L_169)


	//   ....[0]....
.L_169:
        /*00bc*/ 	.word	0x00000930


	//   ....[1]....
        /*00c0*/ 	.word	0x00000990


	//   ....[2]....
        /*00c4*/ 	.word	0x00000a00


	//   ....[3]....
        /*00c8*/ 	.word	0x00000a50


	//   ....[4]....
        /*00cc*/ 	.word	0x00000a80


	//   ....[5]....
        /*00d0*/ 	.word	0x00000c40


	//   ....[6]....
        /*00d4*/ 	.word	0x00000cd0


	//   ....[7]....
        /*00d8*/ 	.word	0x00000d20


	//   ....[8]....
        /*00dc*/ 	.word	0x00000d60


	//   ....[9]....
        /*00e0*/ 	.word	0x00000da0


	//   ....[10]....
        /*00e4*/ 	.word	0x00001dc0


	//   ....[11]....
        /*00e8*/ 	.word	0x00001e40


	//   ....[12]....
        /*00ec*/ 	.word	0x00001e90


	//   ....[13]....
        /*00f0*/ 	.word	0x00001ed0


	//   ....[14]....
        /*00f4*/ 	.word	0x00001f00


	//----- nvinfo : EIATTR_VRC_CTA_INIT_COUNT
	.align		4
.L_170:
        /*00f8*/ 	.byte	0x02, 0x4a
	.zero		1
	.zero		1


	//----- nvinfo : EIATTR_EXIT_INSTR_OFFSETS
	.align		4
        /*00fc*/ 	.byte	0x04, 0x1c
        /*00fe*/ 	.short	(.L_172 - .L_171)


	//   ....[0]....
.L_171:
        /*0100*/ 	.word	0x000000a0


	//   ....[1]....
        /*0104*/ 	.word	0x000000e0


	//   ....[2]....
        /*0108*/ 	.word	0x00002040


	//   ....[3]....
        /*010c*/ 	.word	0x00002090


	//----- nvinfo : EIATTR_MAX_THREADS
	.align		4
.L_172:
        /*0110*/ 	.byte	0x04, 0x05
        /*0112*/ 	.short	(.L_174 - .L_173)
.L_173:
        /*0114*/ 	.word	0x00000100
        /*0118*/ 	.word	0x00000001
        /*011c*/ 	.word	0x00000001


	//----- nvinfo : EIATTR_CRS_STACK_SIZE
	.align		4
.L_174:
        /*0120*/ 	.byte	0x04, 0x1e
        /*0122*/ 	.short	(.L_176 - .L_175)
.L_175:
        /*0124*/ 	.word	0x00000000


	//----- nvinfo : EIATTR_CBANK_PARAM_SIZE
	.align		4
.L_176:
        /*0128*/ 	.byte	0x03, 0x19
        /*012a*/ 	.short	0x0021


	//----- nvinfo : EIATTR_PARAM_CBANK
	.align		4
        /*012c*/ 	.byte	0x04, 0x0a
        /*012e*/ 	.short	(.L_178 - .L_177)
	.align		4
.L_177:
        /*0130*/ 	.word	index@(.nv.constant0._ZN3cub18CUB_300001_SM_10006detail6reduce28DeviceReduceSingleTileKernelINS2_10policy_hubIfyN4cuda3std3__44plusIfEEE10Policy1000EN6thrust24THRUST_300001_SM_1000_NS10device_ptrIfEEPfyS9_ffNS7_10__identityEEEvT0_T1_T2_T3_T4_T6_)
        /*0134*/ 	.short	0x0380
        /*0136*/ 	.short	0x0021


	//----- nvinfo : EIATTR_SW_WAR
	.align		4
.L_178:
        /*0138*/ 	.byte	0x04, 0x36
        /*013a*/ 	.short	(.L_180 - .L_179)
.L_179:
        /*013c*/ 	.word	0x00000008
.L_180:


//--------------------- .nv.info._ZN3cub18CUB_300001_SM_10006detail6reduce28DeviceReduceSingleTileKernelINS2_10policy_hubIfjN4cuda3std3__44plusIfEEE10Policy1000EPfSC_iS9_ffNS7_10__identityEEEvT0_T1_T2_T3_T4_T6_ --------------------------
	.section	.nv.info._ZN3cub18CUB_300001_SM_10006detail6reduce28DeviceReduceSingleTileKernelINS2_10policy_hubIfjN4cuda3std3__44plusIfEEE10Policy1000EPfSC_iS9_ffNS7_10__identityEEEvT0_T1_T2_T3_T4_T6_,"",@"SHT_CUDA_INFO"
	.sectionflags	@""
	.align	4


	//----- nvinfo : EIATTR_CUDA_API_VERSION
	.align		4
        /*0000*/ 	.byte	0x04, 0x37
        /*0002*/ 	.short	(.L_182 - .L_181)
.L_181:
        /*0004*/ 	.word	0x00000082


	//----- nvinfo : EIATTR_KPARAM_INFO
	.align		4
.L_182:
        /*0008*/ 	.byte	0x04, 0x17
        /*000a*/ 	.short	(.L_184 - .L_183)
.L_183:
        /*000c*/ 	.word	0x00000000
        /*0010*/ 	.short	0x0005
        /*0012*/ 	.short	0x001c
        /*0014*/ 	.byte	0x00, 0xf0, 0x05, 0x00


	//----- nvinfo : EIATTR_KPARAM_INFO
	.align		4
.L_184:
        /*0018*/ 	.byte	0x04, 0x17
        /*001a*/ 	.short	(.L_186 - .L_185)
.L_185:
        /*001c*/ 	.word	0x00000000
        /*0020*/ 	.short	0x0004
        /*0022*/ 	.short	0x0018
        /*0024*/ 	.byte	0x00, 0xf0, 0x11, 0x00


	//----- nvinfo : EIATTR_KPARAM_INFO
	.align		4
.L_186:
        /*0028*/ 	.byte	0x04, 0x17
        /*002a*/ 	.short	(.L_188 - .L_187)
.L_187:
        /*002c*/ 	.word	0x00000000
        /*0030*/ 	.short	0x0003
        /*0032*/ 	.short	0x0014
        /*0034*/ 	.byte	0x00, 0xf0, 0x05, 0x00


	//----- nvinfo : EIATTR_KPARAM_INFO
	.align		4
.L_188:
        /*0038*/ 	.byte	0x04, 0x17
        /*003a*/ 	.short	(.L_190 - .L_189)
.L_189:
        /*003c*/ 	.word	0x00000000
        /*0040*/ 	.short	0x0002
        /*0042*/ 	.short	0x0010
        /*0044*/ 	.byte	0x00, 0xf0, 0x11, 0x00


	//----- nvinfo : EIATTR_KPARAM_INFO
	.align		4
.L_190:
        /*0048*/ 	.byte	0x04, 0x17
        /*004a*/ 	.short	(.L_192 - .L_191)
.L_191:
        /*004c*/ 	.word	0x00000000
        /*0050*/ 	.short	0x0001
        /*0052*/ 	.short	0x0008
        /*0054*/ 	.byte	0x00, 0xf5, 0x21, 0x00


	//----- nvinfo : EIATTR_KPARAM_INFO
	.align		4
.L_192:
        /*0058*/ 	.byte	0x04, 0x17
        /*005a*/ 	.short	(.L_194 - .L_193)
.L_193:
        /*005c*/ 	.word	0x00000000
        /*0060*/ 	.short	0x0000
        /*0062*/ 	.short	0x0000
        /*0064*/ 	.byte	0x00, 0xf5, 0x21, 0x00


	//----- nvinfo : EIATTR_SPARSE_MMA_MASK
	.align		4
.L_194:
        /*0068*/ 	.byte	0x03, 0x50
        /*006a*/ 	.short	0x0000


	//----- nvinfo : EIATTR_MAXREG_COUNT
	.align		4
        /*006c*/ 	.byte	0x03, 0x1b
        /*006e*/ 	.short	0x0080


	//----- nvinfo : EIATTR_NUM_BARRIERS
	.align		4
        /*0070*/ 	.byte	0x02, 0x4c
        /*0072*/ 	.byte	0x01
	.zero		1


	//----- nvinfo : EIATTR_MERCURY_ISA_VERSION
	.align		4
        /*0074*/ 	.byte	0x03, 0x5f
        /*0076*/ 	.short	0x0101


	//----- nvinfo : EIATTR_UNUSED_LOAD_BYTE_OFFSET
	.align		4
        /*0078*/ 	.byte	0x04, 0x44
        /*007a*/ 	.short	(.L_196 - .L_195)


	//   ....[0]....
.L_195:
        /*007c*/ 	.word	0x00000b70
        /*0080*/ 	.word	0x0000fff0


	//   ....[1]....
        /*0084*/ 	.word	0x00000f80
        /*0088*/ 	.word	0x0000fff0


	//   ....[2]....
        /*008c*/ 	.word	0x00002010
        /*0090*/ 	.word	0x0000fff0


	//   ....[3]....
        /*0094*/ 	.word	0x00002bb0
        /*0098*/ 	.word	0x0000fff0


	//   ....[4]....
        /*009c*/ 	.word	0x00002fc0
        /*00a0*/ 	.word	0x0000fff0


	//   ....[5]....
        /*00a4*/ 	.word	0x00004140
        /*00a8*/ 	.word	0x0000fff0


	//----- nvinfo : EIATTR_COOP_GROUP_MASK_REGIDS
	.align		4
.L_196:
        /*00ac*/ 	.byte	0x04, 0x29
        /*00ae*/ 	.short	(.L_198 - .L_197)


	//   ....[0]....
.L_197:
        /*00b0*/ 	.word	0xffffffff


	//   ....[1]....
        /*00b4*/ 	.word	0xffffffff


	//   ....[2]....
        /*00b8*/ 	.word	0xffffffff


	//   ....[3]....
        /*00bc*/ 	.word	0xffffffff


	//   ....[4]....
        /*00c0*/ 	.word	0xffffffff


	//   ....[5]....
        /*00c4*/ 	.word	0xffffffff


	//   ....[6]....
        /*00c8*/ 	.word	0xffffffff


	//   ....[7]....
        /*00cc*/ 	.word	0xffffffff


	//   ....[8]....
        /*00d0*/ 	.word	0xffffffff


	//   ....[9]....
        /*00d4*/ 	.word	0xffffffff


	//   ....[10]....
        /*00d8*/ 	.word	0xffffffff


	//   ....[11]....
        /*00dc*/ 	.word	0xffffffff


	//   ....[12]....
        /*00e0*/ 	.word	0xffffffff


	//   ....[13]....
        /*00e4*/ 	.word	0xffffffff


	//   ....[14]....
        /*00e8*/ 	.word	0xffffffff


	//   ....[15]....
        /*00ec*/ 	.word	0xffffffff


	//   ....[16]....
        /*00f0*/ 	.word	0xffffffff


	//   ....[17]....
        /*00f4*/ 	.word	0xffffffff


	//   ....[18]....
        /*00f8*/ 	.word	0xffffffff


	//   ....[19]....
        /*00fc*/ 	.word	0xffffffff


	//   ....[20]....
        /*0100*/ 	.word	0xffffffff


	//   ....[21]....
        /*0104*/ 	.word	0xffffffff


	//   ....[22]....
        /*0108*/ 	.word	0xffffffff


	//   ....[23]....
        /*010c*/ 	.word	0xffffffff


	//   ....[24]....
        /*0110*/ 	.word	0xffffffff


	//   ....[25]....
        /*0114*/ 	.word	0xffffffff


	//   ....[26]....
        /*0118*/ 	.word	0xffffffff


	//   ....[27]....
        /*011c*/ 	.word	0xffffffff


	//   ....[28]....
        /*0120*/ 	.word	0xffffffff


	//   ....[29]....
        /*0124*/ 	.word	0xffffffff


	//----- nvinfo : EIATTR_COOP_GROUP_INSTR_OFFSETS
	.align		4
.L_198:
        /*0128*/ 	.byte	0x04, 0x28
        /*012a*/ 	.short	(.L_200 - .L_199)


	//   ....[0]....
.L_199:
        /*012c*/ 	.word	0x00000980


	//   ....[1]....
        /*0130*/ 	.word	0x000009e0


	//   ....[2]....
        /*0134*/ 	.word	0x00000a50


	//   ....[3]....
        /*0138*/ 	.word	0x00000aa0


	//   ....[4]....
        /*013c*/ 	.word	0x00000ad0


	//   ....[5]....
        /*0140*/ 	.word	0x00000d20


	//   ....[6]....
        /*0144*/ 	.word	0x00000db0


	//   ....[7]....
        /*0148*/ 	.word	0x00000df0


	//   ....[8]....
        /*014c*/ 	.word	0x00000e40


	//   ....[9]....
        /*0150*/ 	.word	0x00000e80


	//   ....[10]....
        /*0154*/ 	.word	0x00001e30


	//   ....[11]....
        /*0158*/ 	.word	0x00001eb0


	//   ....[12]....
        /*015c*/ 	.word	0x00001f00


	//   ....[13]....
        /*0160*/ 	.word	0x00001f40


	//   ....[14]....
        /*0164*/ 	.word	0x00001f70


	//   ....[15]....
        /*0168*/ 	.word	0x000029c0


	//   ....[16]....
        /*016c*/ 	.word	0x00002a20


	//   ....[17]....
        /*0170*/ 	.word	0x00002a90


	//   ....[18]....
        /*0174*/ 	.word	0x00002ae0


	//   ....[19]....
        /*0178*/ 	.word	0x00002b10


	//   ....[20]....
        /*017c*/ 	.word	0x00002d60


	//   ....[21]....
        /*0180*/ 	.word	0x00002de0


	//   ....[22]....
        /*0184*/ 	.word	0x00002e20


	//   ....[23]....
        /*0188*/ 	.word	0x00002e60


	//   ....[24]....
        /*018c*/ 	.word	0x00002ec0


	//   ....[25]....
        /*0190*/ 	.word	0x00003f60


	//   ....[26]....
        /*0194*/ 	.word	0x00003fe0


	//   ....[27]....
        /*0198*/ 	.word	0x00004030


	//   ....[28]....
        /*019c*/ 	.word	0x00004070


	//   ....[29]....
        /*01a0*/ 	.word	0x000040a0


	//----- nvinfo : EIATTR_VRC_CTA_INIT_COUNT
	.align		4
.L_200:
        /*01a4*/ 	.byte	0x02, 0x4a
	.zero		1
	.zero		1


	//----- nvinfo : EIATTR_EXIT_INSTR_OFFSETS
	.align		4
        /*01a8*/ 	.byte	0x04, 0x1c
        /*01aa*/ 	.short	(.L_202 - .L_201)


	//   ....[0]....
.L_201:
        /*01ac*/ 	.word	0x00000080


	//   ....[1]....
        /*01b0*/ 	.word	0x000000c0


	//   ....[2]....
        /*01b4*/ 	.word	0x00004280


	//   ....[3]....
        /*01b8*/ 	.word	0x000042d0


	//----- nvinfo : EIATTR_MAX_THREADS
	.align		4
.L_202:
        /*01bc*/ 	.byte	0x04, 0x05
        /*01be*/ 	.short	(.L_204 - .L_203)
.L_203:
        /*01c0*/ 	.word	0x00000200
        /*01c4*/ 	.word	0x00000001
        /*01c8*/ 	.word	0x00000001


	//----- nvinfo : EIATTR_CRS_STACK_SIZE
	.align		4
.L_204:
        /*01cc*/ 	.byte	0x04, 0x1e
        /*01ce*/ 	.short	(.L_206 - .L_205)
.L_205:
        /*01d0*/ 	.word	0x00000000


	//----- nvinfo : EIATTR_CBANK_PARAM_SIZE
	.align		4
.L_206:
        /*01d4*/ 	.byte	0x03, 0x19
        /*01d6*/ 	.short	0x001d


	//----- nvinfo : EIATTR_PARAM_CBANK
	.align		4
        /*01d8*/ 	.byte	0x04, 0x0a
        /*01da*/ 	.short	(.L_208 - .L_207)
	.align		4
.L_207:
        /*01dc*/ 	.word	index@(.nv.constant0._ZN3cub18CUB_300001_SM_10006detail6reduce28DeviceReduceSingleTileKernelINS2_10policy_hubIfjN4cuda3std3__44plusIfEEE10Policy1000EPfSC_iS9_ffNS7_10__identityEEEvT0_T1_T2_T3_T4_T6_)
        /*01e0*/ 	.short	0x0380
        /*01e2*/ 	.short	0x001d


	//----- nvinfo : EIATTR_SW_WAR
	.align		4
.L_208:
        /*01e4*/ 	.byte	0x04, 0x36
        /*01e6*/ 	.short	(.L_210 - .L_209)
.L_209:
        /*01e8*/ 	.word	0x00000008
.L_210:


//--------------------- .nv.info._ZN3cub18CUB_300001_SM_10006detail6reduce18DeviceReduceKernelINS2_10policy_hubIfjN4cuda3std3__44plusIfEEE10Policy1000EN6thrust24THRUST_300001_SM_1000_NS10device_ptrIfEEjS9_fNS7_10__identityEEEvT0_PT3_T1_NS0_13GridEvenShareISK_EET2_T4_ --------------------------
	.section	.nv.info._ZN3cub18CUB_300001_SM_10006detail6reduce18DeviceReduceKernelINS2_10policy_hubIfjN4cuda3std3__44plusIfEEE10Policy1000EN6thrust24THRUST_300001_SM_1000_NS10device_ptrIfEEjS9_fNS7_10__identityEEEvT0_PT3_T1_NS0_13GridEvenShareISK_EET2_T4_,"",@"SHT_CUDA_INFO"
	.sectionflags	@""
	.align	4


	//----- nvinfo : EIATTR_CUDA_API_VERSION
	.align		4
        /*0000*/ 	.byte	0x04, 0x37
        /*0002*/ 	.short	(.L_212 - .L_211)
.L_211:
        /*0004*/ 	.word	0x00000082


	//----- nvinfo : EIATTR_KPARAM_INFO
	.align		4
.L_212:
        /*0008*/ 	.byte	0x04, 0x17
        /*000a*/ 	.short	(.L_214 - .L_213)
.L_213:
        /*000c*/ 	.word	0x00000000
        /*0010*/ 	.short	0x0005
        /*0012*/ 	.short	0x003d
        /*0014*/ 	.byte	0x00, 0xf0, 0x05, 0x00


	//----- nvinfo : EIATTR_KPARAM_INFO
	.align		4
.L_214:
        /*0018*/ 	.byte	0x04, 0x17
        /*001a*/ 	.short	(.L_216 - .L_215)
.L_215:
        /*001c*/ 	.word	0x00000000
        /*0020*/ 	.short	0x0004
        /*0022*/ 	.short	0x003c
        /*0024*/ 	.byte	0x00, 0xf0, 0x05, 0x00


	//----- nvinfo : EIATTR_KPARAM_INFO
	.align		4
.L_216:
        /*0028*/ 	.byte	0x04, 0x17
        /*002a*/ 	.short	(.L_218 - .L_217)
.L_217:
        /*002c*/ 	.word	0x00000000
        /*0030*/ 	.short	0x0003
        /*0032*/ 	.short	0x0014
        /*0034*/ 	.byte	0x00, 0xf0, 0xa1, 0x00


	//----- nvinfo : EIATTR_KPARAM_INFO
	.align		4
.L_218:
        /*0038*/ 	.byte	0x04, 0x17
        /*003a*/ 	.short	(.L_220 - .L_219)
.L_219:
        /*003c*/ 	.word	0x00000000
        /*0040*/ 	.short	0x0002
        /*0042*/ 	.short	0x0010
        /*0044*/ 	.byte	0x00, 0xf0, 0x11, 0x00


	//----- nvinfo : EIATTR_KPARAM_INFO
	.align		4
.L_220:
        /*0048*/ 	.byte	0x04, 0x17
        /*004a*/ 	.short	(.L_222 - .L_221)
.L_221:
        /*004c*/ 	.word	0x00000000
        /*0050*/ 	.short	0x0001
        /*0052*/ 	.short	0x0008
        /*0054*/ 	.byte	0x00, 0xf5, 0x21, 0x00


	//----- nvinfo : EIATTR_KPARAM_INFO
	.align		4
.L_222:
        /*0058*/ 	.byte	0x04, 0x17
        /*005a*/ 	.short	(.L_224 - .L_223)
.L_223:
        /*005c*/ 	.word	0x00000000
        /*0060*/ 	.short	0x0000
        /*0062*/ 	.short	0x0000
        /*0064*/ 	.byte	0x00, 0xf0, 0x21, 0x00


	//----- nvinfo : EIATTR_SPARSE_MMA_MASK
	.align		4
.L_224:
        /*0068*/ 	.byte	0x03, 0x50
        /*006a*/ 	.short	0x0000


	//----- nvinfo : EIATTR_MAXREG_COUNT
	.align		4
        /*006c*/ 	.byte	0x03, 0x1b
        /*006e*/ 	.short	0x0080


	//----- nvinfo : EIATTR_NUM_BARRIERS
	.align		4
        /*0070*/ 	.byte	0x02, 0x4c
        /*0072*/ 	.byte	0x01
	.zero		1


	//----- nvinfo : EIATTR_MERCURY_ISA_VERSION
	.align		4
        /*0074*/ 	.byte	0x03, 0x5f
        /*0076*/ 	.short	0x0101


	//----- nvinfo : EIATTR_UNUSED_LOAD_BYTE_OFFSET
	.align		4
        /*0078*/ 	.byte	0x04, 0x44
        /*007a*/ 	.short	(.L_226 - .L_225)


	//   ....[0]....
.L_225:
        /*007c*/ 	.word	0x00000de0
        /*0080*/ 	.word	0x0000fff0


	//   ....[1]....
        /*0084*/ 	.word	0x000011f0
        /*0088*/ 	.word	0x0000fff0


	//   ....[2]....
        /*008c*/ 	.word	0x000026b0
        /*0090*/ 	.word	0x0000fff0


	//----- nvinfo : EIATTR_COOP_GROUP_MASK_REGIDS
	.align		4
.L_226:
        /*0094*/ 	.byte	0x04, 0x29
        /*0096*/ 	.short	(.L_228 - .L_227)


	//   ....[0]....
.L_227:
        /*0098*/ 	.word	0xffffffff


	//   ....[1]....
        /*009c*/ 	.word	0xffffffff


	//   ....[2]....
        /*00a0*/ 	.word	0xffffffff


	//   ....[3]....
        /*00a4*/ 	.word	0xffffffff


	//   ....[4]....
        /*00a8*/ 	.word	0xffffffff


	//   ....[5]....
        /*00ac*/ 	.word	0xffffffff


	//   ....[6]....
        /*00b0*/ 	.word	0xffffffff


	//   ....[7]....
        /*00b4*/ 	.word	0xffffffff


	//   ....[8]....
        /*00b8*/ 	.word	0xffffffff


	//   ....[9]....
        /*00bc*/ 	.word	0xffffffff


	//   ....[10]....
        /*00c0*/ 	.word	0xffffffff


	//   ....[11]....
        /*00c4*/ 	.word	0xffffffff


	//   ....[12]....
        /*00c8*/ 	.word	0xffffffff


	//   ....[13]....
        /*00cc*/ 	.word	0xffffffff


	//   ....[14]....
        /*00d0*/ 	.word	0xffffffff


	//----- nvinfo : EIATTR_COOP_GROUP_INSTR_OFFSETS
	.align		4
.L_228:
        /*00d4*/ 	.byte	0x04, 0x28
        /*00d6*/ 	.short	(.L_230 - .L_229)


	//   ....[0]....
.L_229:
        /*00d8*/ 	.word	0x00000bf0


	//   ....[1]....
        /*00dc*/ 	.word	0x00000c50


	//   ....[2]....
        /*00e0*/ 	.word	0x00000cc0


	//   ....[3]....
        /*00e4*/ 	.word	0x00000d10


	//   ....[4]....
        /*00e8*/ 	.word	0x00000d40


	//   ....[5]....
        /*00ec*/ 	.word	0x00000f90


	//   ....[6]....
        /*00f0*/ 	.word	0x00001020


	//   ....[7]....
        /*00f4*/ 	.word	0x00001070


	//   ....[8]....
        /*00f8*/ 	.word	0x000010b0


	//   ....[9]....
        /*00fc*/ 	.word	0x000010f0


	//   ....[10]....
        /*0100*/ 	.word	0x000024c0


	//   ....[11]....
        /*0104*/ 	.word	0x00002550


	//   ....[12]....
        /*0108*/ 	.word	0x000025a0


	//   ....[13]....
        /*010c*/ 	.word	0x000025e0


	//   ....[14]....
        /*0110*/ 	.word	0x00002610


	//----- nvinfo : EIATTR_VRC_CTA_INIT_COUNT
	.align		4
.L_230:
        /*0114*/ 	.byte	0x02, 0x4a
	.zero		1
	.zero		1


	//----- nvinfo : EIATTR_EXIT_INSTR_OFFSETS
	.align		4
        /*0118*/ 	.byte	0x04, 0x1c
        /*011a*/ 	.short	(.L_232 - .L_231)


	//   ....[0]....
.L_231:
        /*011c*/ 	.word	0x000027f0


	//   ....[1]....
        /*0120*/ 	.word	0x00002830


	//----- nvinfo : EIATTR_MAX_THREADS
	.align		4
.L_232:
        /*0124*/ 	.byte	0x04, 0x05
        /*0126*/ 	.short	(.L_234 - .L_233)
.L_233:
        /*0128*/ 	.word	0x00000200
        /*012c*/ 	.word	0x00000001
        /*0130*/ 	.word	0x00000001


	//----- nvinfo : EIATTR_CRS_STACK_SIZE
	.align		4
.L_234:
        /*0134*/ 	.byte	0x04, 0x1e
        /*0136*/ 	.short	(.L_236 - .L_235)
.L_235:
        /*0138*/ 	.word	0x00000000


	//----- nvinfo : EIATTR_CBANK_PARAM_SIZE
	.align		4
.L_236:
        /*013c*/ 	.byte	0x03, 0x19
        /*013e*/ 	.short	0x003e


	//----- nvinfo : EIATTR_PARAM_CBANK
	.align		4
        /*0140*/ 	.byte	0x04, 0x0a
        /*0142*/ 	.short	(.L_238 - .L_237)
	.align		4
.L_237:
        /*0144*/ 	.word	index@(.nv.constant0._ZN3cub18CUB_300001_SM_10006detail6reduce18DeviceReduceKernelINS2_10policy_hubIfjN4cuda3std3__44plusIfEEE10Policy1000EN6thrust24THRUST_300001_SM_1000_NS10device_ptrIfEEjS9_fNS7_10__identityEEEvT0_PT3_T1_NS0_13GridEvenShareISK_EET2_T4_)
        /*0148*/ 	.short	0x0380
        /*014a*/ 	.short	0x003e


	//----- nvinfo : EIATTR_SW_WAR
	.align		4
.L_238:
        /*014c*/ 	.byte	0x04, 0x36
        /*014e*/ 	.short	(.L_240 - .L_239)
.L_239:
        /*0150*/ 	.word	0x00000008
.L_240:


//--------------------- .nv.info._ZN3cub18CUB_300001_SM_10006detail6reduce28DeviceReduceSingleTileKernelINS2_10policy_hubIfjN4cuda3std3__44plusIfEEE10Policy1000EN6thrust24THRUST_300001_SM_1000_NS10device_ptrIfEEPfjS9_ffNS7_10__identityEEEvT0_T1_T2_T3_T4_T6_ --------------------------
	.section	.nv.info._ZN3cub18CUB_300001_SM_10006detail6reduce28DeviceReduceSingleTileKernelINS2_10policy_hubIfjN4cuda3std3__44plusIfEEE10Policy1000EN6thrust24THRUST_300001_SM_1000_NS10device_ptrIfEEPfjS9_ffNS7_10__identityEEEvT0_T1_T2_T3_T4_T6_,"",@"SHT_CUDA_INFO"
	.sectionflags	@""
	.align	4


	//----- nvinfo : EIATTR_CUDA_API_VERSION
	.align		4
        /*0000*/ 	.byte	0x04, 0x37
        /*0002*/ 	.short	(.L_242 - .L_241)
.L_241:
        /*0004*/ 	.word	0x00000082


	//----- nvinfo : EIATTR_KPARAM_INFO
	.align		4
.L_242:
        /*0008*/ 	.byte	0x04, 0x17
        /*000a*/ 	.short	(.L_244 - .L_243)
.L_243:
        /*000c*/ 	.word	0x00000000
        /*0010*/ 	.short	0x0005
        /*0012*/ 	.short	0x001c
        /*0014*/ 	.byte	0x00, 0xf0, 0x05, 0x00


	//----- nvinfo : EIATTR_KPARAM_INFO
	.align		4
.L_244:
        /*0018*/ 	.byte	0x04, 0x17
        /*001a*/ 	.short	(.L_246 - .L_245)
.L_245:
        /*001c*/ 	.word	0x00000000
        /*0020*/ 	.short	0x0004
        /*0022*/ 	.short	0x0018
        /*0024*/ 	.byte	0x00, 0xf0, 0x11, 0x00


	//----- nvinfo : EIATTR_KPARAM_INFO
	.align		4
.L_246:
        /*0028*/ 	.byte	0x04, 0x17
        /*002a*/ 	.short	(.L_248 - .L_247)
.L_247:
        /*002c*/ 	.word	0x00000000
        /*0030*/ 	.short	0x0003
        /*0032*/ 	.short	0x0014
        /*0034*/ 	.byte	0x00, 0xf0, 0x05, 0x00


	//----- nvinfo : EIATTR_KPARAM_INFO
	.align		4
.L_248:
        /*0038*/ 	.byte	0x04, 0x17
        /*003a*/ 	.short	(.L_250 - .L_249)
.L_249:
        /*003c*/ 	.word	0x00000000
        /*0040*/ 	.short	0x0002
        /*0042*/ 	.short	0x0010
        /*0044*/ 	.byte	0x00, 0xf0, 0x11, 0x00


	//----- nvinfo : EIATTR_KPARAM_INFO
	.align		4
.L_250:
        /*0048*/ 	.byte	0x04, 0x17
        /*004a*/ 	.short	(.L_252 - .L_251)
.L_251:
        /*004c*/ 	.word	0x00000000
        /*0050*/ 	.short	0x0001
        /*0052*/ 	.short	0x0008
        /*0054*/ 	.byte	0x00, 0xf5, 0x21, 0x00


	//----- nvinfo : EIATTR_KPARAM_INFO
	.align		4
.L_252:
        /*0058*/ 	.byte	0x04, 0x17
        /*005a*/ 	.short	(.L_254 - .L_253)
.L_253:
        /*005c*/ 	.word	0x00000000
        /*0060*/ 	.short	0x0000
        /*0062*/ 	.short	0x0000
        /*0064*/ 	.byte	0x00, 0xf0, 0x21, 0x00


	//----- nvinfo : EIATTR_SPARSE_MMA_MASK
	.align		4
.L_254:
        /*0068*/ 	.byte	0x03, 0x50
        /*006a*/ 	.short	0x0000


	//----- nvinfo : EIATTR_MAXREG_COUNT
	.align		4
        /*006c*/ 	.byte	0x03, 0x1b
        /*006e*/ 	.short	0x0080


	//----- nvinfo : EIATTR_NUM_BARRIERS
	.align		4
        /*0070*/ 	.byte	0x02, 0x4c
        /*0072*/ 	.byte	0x01
	.zero		1


	//----- nvinfo : EIATTR_MERCURY_ISA_VERSION
	.align		4
        /*0074*/ 	.byte	0x03, 0x5f
        /*0076*/ 	.short	0x0101


	//----- nvinfo : EIATTR_UNUSED_LOAD_BYTE_OFFSET
	.align		4
        /*0078*/ 	.byte	0x04, 0x44
        /*007a*/ 	.short	(.L_256 - .L_255)


	//   ....[0]....
.L_255:
        /*007c*/ 	.word	0x00000b00
        /*0080*/ 	.word	0x0000fff0


	//   ....[1]....
        /*0084*/ 	.word	0x00000f10
        /*0088*/ 	.word	0x0000fff0


	//   ....[2]....
        /*008c*/ 	.word	0x00002270
        /*0090*/ 	.word	0x0000fff0


	//----- nvinfo : EIATTR_COOP_GROUP_MASK_REGIDS
	.align		4
.L_256:
        /*0094*/ 	.byte	0x04, 0x29
        /*0096*/ 	.short	(.L_258 - .L_257)


	//   ....[0]....
.L_257:
        /*0098*/ 	.word	0xffffffff


	//   ....[1]....
        /*009c*/ 	.word	0xffffffff


	//   ....[2]....
        /*00a0*/ 	.word	0xffffffff


	//   ....[3]....
        /*00a4*/ 	.word	0xffffffff


	//   ....[4]....
        /*00a8*/ 	.word	0xffffffff


	//   ....[5]....
        /*00ac*/ 	.word	0xffffffff


	//   ....[6]....
        /*00b0*/ 	.word	0xffffffff


	//   ....[7]....
        /*00b4*/ 	.word	0xffffffff


	//   ....[8]....
        /*00b8*/ 	.word	0xffffffff


	//   ....[9]....
        /*00bc*/ 	.word	0xffffffff


	//   ....[10]....
        /*00c0*/ 	.word	0xffffffff


	//   ....[11]....
        /*00c4*/ 	.word	0xffffffff


	//   ....[12]....
        /*00c8*/ 	.word	0xffffffff


	//   ....[13]....
        /*00cc*/ 	.word	0xffffffff


	//   ....[14]....
        /*00d0*/ 	.word	0xffffffff


	//----- nvinfo : EIATTR_COOP_GROUP_INSTR_OFFSETS
	.align		4
.L_258:
        /*00d4*/ 	.byte	0x04, 0x28
        /*00d6*/ 	.short	(.L_260 - .L_259)


	//   ....[0]....
.L_259:
        /*00d8*/ 	.word	0x00000910


	//   ....[1]....
        /*00dc*/ 	.word	0x00000970


	//   ....[2]....
        /*00e0*/ 	.word	0x000009e0


	//   ....[3]....
        /*00e4*/ 	.word	0x00000a30


	//   ....[4]....
        /*00e8*/ 	.word	0x00000a60


	//   ....[5]....
        /*00ec*/ 	.word	0x00000cb0


	//   ....[6]....
        /*00f0*/ 	.word	0x00000d40


	//   ....[7]....
        /*00f4*/ 	.word	0x00000d80


	//   ....[8]....
        /*00f8*/ 	.word	0x00000dd0


	//   ....[9]....
        /*00fc*/ 	.word	0x00000e10


	//   ....[10]....
        /*0100*/ 	.word	0x00002090


	//   ....[11]....
        /*0104*/ 	.word	0x00002110


	//   ....[12]....
        /*0108*/ 	.word	0x00002160


	//   ....[13]....
        /*010c*/ 	.word	0x000021a0


	//   ....[14]....
        /*0110*/ 	.word	0x000021d0


	//----- nvinfo : EIATTR_VRC_CTA_INIT_COUNT
	.align		4
.L_260:
        /*0114*/ 	.byte	0x02, 0x4a
	.zero		1
	.zero		1


	//----- nvinfo : EIATTR_EXIT_INSTR_OFFSETS
	.align		4
        /*0118*/ 	.byte	0x04, 0x1c
        /*011a*/ 	.short	(.L_262 - .L_261)


	//   ....[0]....
.L_261:
        /*011c*/ 	.word	0x00000080


	//   ....[1]....
        /*0120*/ 	.word	0x000000c0


	//   ....[2]....
        /*0124*/ 	.word	0x000023b0


	//   ....[3]....
        /*0128*/ 	.word	0x00002400


	//----- nvinfo : EIATTR_MAX_THREADS
	.align		4
.L_262:
        /*012c*/ 	.byte	0x04, 0x05
        /*012e*/ 	.short	(.L_264 - .L_263)
.L_263:
        /*0130*/ 	.word	0x00000200
        /*0134*/ 	.word	0x00000001
        /*0138*/ 	.word	0x00000001


	//----- nvinfo : EIATTR_CRS_STACK_SIZE
	.align		4
.L_264:
        /*013c*/ 	.byte	0x04, 0x1e
        /*013e*/ 	.short	(.L_266 - .L_265)
.L_265:
        /*0140*/ 	.word	0x00000000


	//----- nvinfo : EIATTR_CBANK_PARAM_SIZE
	.align		4
.L_266:
        /*0144*/ 	.byte	0x03, 0x19
        /*0146*/ 	.short	0x001d


	//----- nvinfo : EIATTR_PARAM_CBANK
	.align		4
        /*0148*/ 	.byte	0x04, 0x0a
        /*014a*/ 	.short	(.L_268 - .L_267)
	.align		4
.L_267:
        /*014c*/ 	.word	index@(.nv.constant0._ZN3cub18CUB_300001_SM_10006detail6reduce28DeviceReduceSingleTileKernelINS2_10policy_hubIfjN4cuda3std3__44plusIfEEE10Policy1000EN6thrust24THRUST_300001_SM_1000_NS10device_ptrIfEEPfjS9_ffNS7_10__identityEEEvT0_T1_T2_T3_T4_T6_)
        /*0150*/ 	.short	0x0380
        /*0152*/ 	.short	0x001d


	//----- nvinfo : EIATTR_SW_WAR
	.align		4
.L_268:
        /*0154*/ 	.byte	0x04, 0x36
        /*0156*/ 	.short	(.L_270 - .L_269)
.L_269:
        /*0158*/ 	.word	0x00000008
.L_270:


//--------------------- .nv.info._ZN3cub18CUB_300001_SM_10006detail11EmptyKernelIvEEvv --------------------------
	.section	.nv.info._ZN3cub18CUB_300001_SM_10006detail11EmptyKernelIvEEvv,"",@"SHT_CUDA_INFO"
	.sectionflags	@""
	.align	4


	//----- nvinfo : EIATTR_CUDA_API_VERSION
	.align		4
        /*0000*/ 	.byte	0x04, 0x37
        /*0002*/ 	.short	(.L_272 - .L_271)
.L_271:
        /*0004*/ 	.word	0x00000082


	//----- nvinfo : EIATTR_SPARSE_MMA_MASK
	.align		4
.L_272:
        /*0008*/ 	.byte	0x03, 0x50
        /*000a*/ 	.short	0x0000


	//----- nvinfo : EIATTR_MAXREG_COUNT
	.align		4
        /*000c*/ 	.byte	0x03, 0x1b
        /*000e*/ 	.short	0x00ff


	//----- nvinfo : EIATTR_MERCURY_ISA_VERSION
	.align		4
        /*0010*/ 	.byte	0x03, 0x5f
        /*0012*/ 	.short	0x0101


	//----- nvinfo : EIATTR_VRC_CTA_INIT_COUNT
	.align		4
        /*0014*/ 	.byte	0x02, 0x4a
	.zero		1
	.zero		1


	//----- nvinfo : EIATTR_EXIT_INSTR_OFFSETS
	.align		4
        /*0018*/ 	.byte	0x04, 0x1c
        /*001a*/ 	.short	(.L_274 - .L_273)


	//   ....[0]....
.L_273:
        /*001c*/ 	.word	0x00000010


	//----- nvinfo : EIATTR_SW_WAR
	.align		4
.L_274:
        /*0020*/ 	.byte	0x04, 0x36
        /*0022*/ 	.short	(.L_276 - .L_275)
.L_275:
        /*0024*/ 	.word	0x00000008
.L_276:


//--------------------- .nv.info._Z17reduction_Kernel2iPfS_ --------------------------
	.section	.nv.info._Z17reduction_Kernel2iPfS_,"",@"SHT_CUDA_INFO"
	.sectionflags	@""
	.align	4


	//----- nvinfo : EIATTR_CUDA_API_VERSION
	.align		4
        /*0000*/ 	.byte	0x04, 0x37
        /*0002*/ 	.short	(.L_278 - .L_277)
.L_277:
        /*0004*/ 	.word	0x00000082


	//----- nvinfo : EIATTR_KPARAM_INFO
	.align		4
.L_278:
        /*0008*/ 	.byte	0x04, 0x17
        /*000a*/ 	.short	(.L_280 - .L_279)
.L_279:
        /*000c*/ 	.word	0x00000000
        /*0010*/ 	.short	0x0002
        /*0012*/ 	.short	0x0010
        /*0014*/ 	.byte	0x00, 0xf5, 0x21, 0x00


	//----- nvinfo : EIATTR_KPARAM_INFO
	.align		4
.L_280:
        /*0018*/ 	.byte	0x04, 0x17
        /*001a*/ 	.short	(.L_282 - .L_281)
.L_281:
        /*001c*/ 	.word	0x00000000
        /*0020*/ 	.short	0x0001
        /*0022*/ 	.short	0x0008
        /*0024*/ 	.byte	0x00, 0xf5, 0x21, 0x00


	//----- nvinfo : EIATTR_KPARAM_INFO
	.align		4
.L_282:
        /*0028*/ 	.byte	0x04, 0x17
        /*002a*/ 	.short	(.L_284 - .L_283)
.L_283:
        /*002c*/ 	.word	0x00000000
        /*0030*/ 	.short	0x0000
        /*0032*/ 	.short	0x0000
        /*0034*/ 	.byte	0x00, 0xf0, 0x11, 0x00


	//----- nvinfo : EIATTR_SPARSE_MMA_MASK
	.align		4
.L_284:
        /*0038*/ 	.byte	0x03, 0x50
        /*003a*/ 	.short	0x0000


	//----- nvinfo : EIATTR_MAXREG_COUNT
	.align		4
        /*003c*/ 	.byte	0x03, 0x1b
        /*003e*/ 	.short	0x00ff


	//----- nvinfo : EIATTR_NUM_BARRIERS
	.align		4
        /*0040*/ 	.byte	0x02, 0x4c
        /*0042*/ 	.byte	0x01
	.zero		1


	//----- nvinfo : EIATTR_MERCURY_ISA_VERSION
	.align		4
        /*0044*/ 	.byte	0x03, 0x5f
        /*0046*/ 	.short	0x0101


	//----- nvinfo : EIATTR_COOP_GROUP_MASK_REGIDS
	.align		4
        /*0048*/ 	.byte	0x04, 0x29
        /*004a*/ 	.short	(.L_286 - .L_285)


	//   ....[0]....
.L_285:
        /*004c*/ 	.word	0xffffffff


	//   ....[1]....
        /*0050*/ 	.word	0xffffffff


	//   ....[2]....
        /*0054*/ 	.word	0xffffffff


	//   ....[3]....
        /*0058*/ 	.word	0xffffffff


	//   ....[4]....
        /*005c*/ 	.word	0xffffffff


	//   ....[5]....
        /*0060*/ 	.word	0xffffffff


	//   ....[6]....
        /*0064*/ 	.word	0xffffffff


	//   ....[7]....
        /*0068*/ 	.word	0xffffffff


	//   ....[8]....
        /*006c*/ 	.word	0xffffffff


	//   ....[9]....
        /*0070*/ 	.word	0xffffffff


	//   ....[10]....
        /*0074*/ 	.word	0xffffffff


	//   ....[11]....
        /*0078*/ 	.word	0x05000006


	//   ....[12]....
        /*007c*/ 	.word	0x05000006


	//   ....[13]....
        /*0080*/ 	.word	0x05000006


	//   ....[14]....
        /*0084*/ 	.word	0x05000006


	//   ....[15]....
        /*0088*/ 	.word	0x05000006


	//   ....[16]....
        /*008c*/ 	.word	0x05000006


	//   ....[17]....
        /*0090*/ 	.word	0x05000006


	//   ....[18]....
        /*0094*/ 	.word	0x05000006


	//   ....[19]....
        /*0098*/ 	.word	0x05000006


	//   ....[20]....
        /*009c*/ 	.word	0x05000006


	//   ....[21]....
        /*00a0*/ 	.word	0x05000006


	//----- nvinfo : EIATTR_COOP_GROUP_INSTR_OFFSETS
	.align		4
.L_286:
        /*00a4*/ 	.byte	0x04, 0x28
        /*00a6*/ 	.short	(.L_288 - .L_287)


	//   ....[0]....
.L_287:
        /*00a8*/ 	.word	0x00000450


	//   ....[1]....
        /*00ac*/ 	.word	0x000004d0


	//   ....[2]....
        /*00b0*/ 	.word	0x00000510


	//   ....[3]....
        /*00b4*/ 	.word	0x000005b0


	//   ....[4]....
        /*00b8*/ 	.word	0x000005f0


	//   ....[5]....
        /*00bc*/ 	.word	0x00000690


	//   ....[6]....
        /*00c0*/ 	.word	0x000006d0


	//   ....[7]....
        /*00c4*/ 	.word	0x00000770


	//   ....[8]....
        /*00c8*/ 	.word	0x000007b0


	//   ....[9]....
        /*00cc*/ 	.word	0x00000850


	//   ....[10]....
        /*00d0*/ 	.word	0x00000890


	//   ....[11]....
        /*00d4*/ 	.word	0x00000950


	//   ....[12]....
        /*00d8*/ 	.word	0x000009b0


	//   ....[13]....
        /*00dc*/ 	.word	0x00000a20


	//   ....[14]....
        /*00e0*/ 	.word	0x00000a90


	//   ....[15]....
        /*00e4*/ 	.word	0x00000b00


	//   ....[16]....
        /*00e8*/ 	.word	0x00000b70


	//   ....[17]....
        /*00ec*/ 	.word	0x00000be0


	//   ....[18]....
        /*00f0*/ 	.word	0x00000c50


	//   ....[19]....
        /*00f4*/ 	.word	0x00000cc0


	//   ....[20]....
        /*00f8*/ 	.word	0x00000d30


	//   ....[21]....
        /*00fc*/ 	.word	0x00000da0


	//----- nvinfo : EIATTR_VRC_CTA_INIT_COUNT
	.align		4
.L_288:
        /*0100*/ 	.byte	0x02, 0x4a
	.zero		1
	.zero		1


	//----- nvinfo : EIATTR_EXIT_INSTR_OFFSETS
	.align		4
        /*0104*/ 	.byte	0x04, 0x1c
        /*0106*/ 	.short	(.L_290 - .L_289)


	//   ....[0]....
.L_289:
        /*0108*/ 	.word	0x000008c0


	//   ....[1]....
        /*010c*/ 	.word	0x00000920


	//----- nvinfo : EIATTR_CRS_STACK_SIZE
	.align		4
.L_290:
        /*0110*/ 	.byte	0x04, 0x1e
        /*0112*/ 	.short	(.L_292 - .L_291)
.L_291:
        /*0114*/ 	.word	0x00000000


	//----- nvinfo : EIATTR_CBANK_PARAM_SIZE
	.align		4
.L_292:
        /*0118*/ 	.byte	0x03, 0x19
        /*011a*/ 	.short	0x0018


	//----- nvinfo : EIATTR_PARAM_CBANK
	.align		4
        /*011c*/ 	.byte	0x04, 0x0a
        /*011e*/ 	.short	(.L_294 - .L_293)
	.align		4
.L_293:
        /*0120*/ 	.word	index@(.nv.constant0._Z17reduction_Kernel2iPfS_)
        /*0124*/ 	.short	0x0380
        /*0126*/ 	.short	0x0018


	//----- nvinfo : EIATTR_SW_WAR
	.align		4
.L_294:
        /*0128*/ 	.byte	0x04, 0x36
        /*012a*/ 	.short	(.L_296 - .L_295)
.L_295:
        /*012c*/ 	.word	0x00000008
.L_296:


//--------------------- .nv.info._Z16reduction_KerneliPfS_ --------------------------
	.section	.nv.info._Z16reduction_KerneliPfS_,"",@"SHT_CUDA_INFO"
	.sectionflags	@""
	.align	4


	//----- nvinfo : EIATTR_CUDA_API_VERSION
	.align		4
        /*0000*/ 	.byte	0x04, 0x37
        /*0002*/ 	.short	(.L_298 - .L_297)
.L_297:
        /*0004*/ 	.word	0x00000082


	//----- nvinfo : EIATTR_KPARAM_INFO
	.align		4
.L_298:
        /*0008*/ 	.byte	0x04, 0x17
        /*000a*/ 	.short	(.L_300 - .L_299)
.L_299:
        /*000c*/ 	.word	0x00000000
        /*0010*/ 	.short	0x0002
        /*0012*/ 	.short	0x0010
        /*0014*/ 	.byte	0x00, 0xf5, 0x21, 0x00


	//----- nvinfo : EIATTR_KPARAM_INFO
	.align		4
.L_300:
        /*0018*/ 	.byte	0x04, 0x17
        /*001a*/ 	.short	(.L_302 - .L_301)
.L_301:
        /*001c*/ 	.word	0x00000000
        /*0020*/ 	.short	0x0001
        /*0022*/ 	.short	0x0008
        /*0024*/ 	.byte	0x00, 0xf5, 0x21, 0x00


	//----- nvinfo : EIATTR_KPARAM_INFO
	.align		4
.L_302:
        /*0028*/ 	.byte	0x04, 0x17
        /*002a*/ 	.short	(.L_304 - .L_303)
.L_303:
        /*002c*/ 	.word	0x00000000
        /*0030*/ 	.short	0x0000
        /*0032*/ 	.short	0x0000
        /*0034*/ 	.byte	0x00, 0xf0, 0x11, 0x00


	//----- nvinfo : EIATTR_SPARSE_MMA_MASK
	.align		4
.L_304:
        /*0038*/ 	.byte	0x03, 0x50
        /*003a*/ 	.short	0x0000


	//----- nvinfo : EIATTR_MAXREG_COUNT
	.align		4
        /*003c*/ 	.byte	0x03, 0x1b
        /*003e*/ 	.short	0x00ff


	//----- nvinfo : EIATTR_NUM_BARRIERS
	.align		4
        /*0040*/ 	.byte	0x02, 0x4c
        /*0042*/ 	.byte	0x01
	.zero		1


	//----- nvinfo : EIATTR_MERCURY_ISA_VERSION
	.align		4
        /*0044*/ 	.byte	0x03, 0x5f
        /*0046*/ 	.short	0x0101


	//----- nvinfo : EIATTR_VRC_CTA_INIT_COUNT
	.align		4
        /*0048*/ 	.byte	0x02, 0x4a
	.zero		1
	.zero		1


	//----- nvinfo : EIATTR_EXIT_INSTR_OFFSETS
	.align		4
        /*004c*/ 	.byte	0x04, 0x1c
        /*004e*/ 	.short	(.L_306 - .L_305)


	//   ....[0]....
.L_305:
        /*0050*/ 	.word	0x000001d0


	//   ....[1]....
        /*0054*/ 	.word	0x00000250


	//----- nvinfo : EIATTR_CBANK_PARAM_SIZE
	.align		4
.L_306:
        /*0058*/ 	.byte	0x03, 0x19
        /*005a*/ 	.short	0x0018


	//----- nvinfo : EIATTR_PARAM_CBANK
	.align		4
        /*005c*/ 	.byte	0x04, 0x0a
        /*005e*/ 	.short	(.L_308 - .L_307)
	.align		4
.L_307:
        /*0060*/ 	.word	index@(.nv.constant0._Z16reduction_KerneliPfS_)
        /*0064*/ 	.short	0x0380
        /*0066*/ 	.short	0x0018


	//----- nvinfo : EIATTR_SW_WAR
	.align		4
.L_308:
        /*0068*/ 	.byte	0x04, 0x36
        /*006a*/ 	.short	(.L_310 - .L_309)
.L_309:
        /*006c*/ 	.word	0x00000008
.L_310:


//--------------------- .nv.callgraph             --------------------------
	.section	.nv.callgraph,"",@"SHT_CUDA_CALLGRAPH"
	.align	4
	.sectionentsize	8
	.align		4
        /*0000*/ 	.word	0x00000000
	.align		4
        /*0004*/ 	.word	0xffffffff
	.align		4
        /*0008*/ 	.word	0x00000000
	.align		4
        /*000c*/ 	.word	0xfffffffe
	.align		4
        /*0010*/ 	.word	0x00000000
	.align		4
        /*0014*/ 	.word	0xfffffffd
	.align		4
        /*0018*/ 	.word	0x00000000
	.align		4
        /*001c*/ 	.word	0xfffffffc


//--------------------- .nv.constant4             --------------------------
	.section	.nv.constant4,"a",@progbits
	.align	8
	.align		8
.nv.constant4:
        /*0000*/ 	.dword	_ZN34_INTERNAL_6758f1be_4_k_cu_6f68b1fb4cuda3std3__45__cpo5beginE
	.align		8
        /*0008*/ 	.dword	_ZN34_INTERNAL_6758f1be_4_k_cu_6f68b1fb4cuda3std3__45__cpo3endE
	.align		8
        /*0010*/ 	.dword	_ZN34_INTERNAL_6758f1be_4_k_cu_6f68b1fb4cuda3std3__45__cpo6cbeginE
	.align		8
        /*0018*/ 	.dword	_ZN34_INTERNAL_6758f1be_4_k_cu_6f68b1fb4cuda3std3__45__cpo4cendE
	.align		8
        /*0020*/ 	.dword	_ZN34_INTERNAL_6758f1be_4_k_cu_6f68b1fb4cuda3std3__45__cpo6rbeginE
	.align		8
        /*0028*/ 	.dword	_ZN34_INTERNAL_6758f1be_4_k_cu_6f68b1fb4cuda3std3__45__cpo4rendE
	.align		8
        /*0030*/ 	.dword	_ZN34_INTERNAL_6758f1be_4_k_cu_6f68b1fb4cuda3std3__45__cpo7crbeginE
	.align		8
        /*0038*/ 	.dword	_ZN34_INTERNAL_6758f1be_4_k_cu_6f68b1fb4cuda3std3__45__cpo5crendE
	.align		8
        /*0040*/ 	.dword	_ZN34_INTERNAL_6758f1be_4_k_cu_6f68b1fb4cuda3std3__436_GLOBAL__N__6758f1be_4_k_cu_6f68b1fb6ignoreE
	.align		8
        /*0048*/ 	.dword	_ZN34_INTERNAL_6758f1be_4_k_cu_6f68b1fb4cuda3std3__419piecewise_constructE
	.align		8
        /*0050*/ 	.dword	_ZN34_INTERNAL_6758f1be_4_k_cu_6f68b1fb4cuda3std3__48in_placeE
	.align		8
        /*0058*/ 	.dword	_ZN34_INTERNAL_6758f1be_4_k_cu_6f68b1fb4cuda3std3__420unreachable_sentinelE
	.align		8
        /*0060*/ 	.dword	_ZN34_INTERNAL_6758f1be_4_k_cu_6f68b1fb4cuda3std3__47nulloptE
	.align		8
        /*0068*/ 	.dword	_ZN34_INTERNAL_6758f1be_4_k_cu_6f68b1fb4cuda3std3__48unexpectE
	.align		8
        /*0070*/ 	.dword	_ZN34_INTERNAL_6758f1be_4_k_cu_6f68b1fb4cuda3std6ranges3__45__cpo4swapE
	.align		8
        /*0078*/ 	.dword	_ZN34_INTERNAL_6758f1be_4_k_cu_6f68b1fb4cuda3std6ranges3__45__cpo9iter_moveE
	.align		8
        /*0080*/ 	.dword	_ZN34_INTERNAL_6758f1be_4_k_cu_6f68b1fb4cuda3std6ranges3__45__cpo5beginE
	.align		8
        /*0088*/ 	.dword	_ZN34_INTERNAL_6758f1be_4_k_cu_6f68b1fb4cuda3std6ranges3__45__cpo3endE
	.align		8
        /*0090*/ 	.dword	_ZN34_INTERNAL_6758f1be_4_k_cu_6f68b1fb4cuda3std6ranges3__45__cpo6cbeginE
	.align		8
        /*0098*/ 	.dword	_ZN34_INTERNAL_6758f1be_4_k_cu_6f68b1fb4cuda3std6ranges3__45__cpo4cendE
	.align		8
        /*00a0*/ 	.dword	_ZN34_INTERNAL_6758f1be_4_k_cu_6f68b1fb4cuda3std6ranges3__45__cpo7advanceE
	.align		8
        /*00a8*/ 	.dword	_ZN34_INTERNAL_6758f1be_4_k_cu_6f68b1fb4cuda3std6ranges3__45__cpo9iter_swapE
	.align		8
        /*00b0*/ 	.dword	_ZN34_INTERNAL_6758f1be_4_k_cu_6f68b1fb4cuda3std6ranges3__45__cpo4nextE
	.align		8
        /*00b8*/ 	.dword	_ZN34_INTERNAL_6758f1be_4_k_cu_6f68b1fb4cuda3std6ranges3__45__cpo4prevE
	.align		8
        /*00c0*/ 	.dword	_ZN34_INTERNAL_6758f1be_4_k_cu_6f68b1fb4cuda3std6ranges3__45__cpo4dataE
	.align		8
        /*00c8*/ 	.dword	_ZN34_INTERNAL_6758f1be_4_k_cu_6f68b1fb4cuda3std6ranges3__45__cpo5cdataE
	.align		8
        /*00d0*/ 	.dword	_ZN34_INTERNAL_6758f1be_4_k_cu_6f68b1fb4cuda3std6ranges3__45__cpo4sizeE
	.align		8
        /*00d8*/ 	.dword	_ZN34_INTERNAL_6758f1be_4_k_cu_6f68b1fb4cuda3std6ranges3__45__cpo5ssizeE
	.align		8
        /*00e0*/ 	.dword	_ZN34_INTERNAL_6758f1be_4_k_cu_6f68b1fb4cuda3std6ranges3__45__cpo8distanceE
	.align		8
        /*00e8*/ 	.dword	_ZN34_INTERNAL_6758f1be_4_k_cu_6f68b1fb6thrust24THRUST_300001_SM_1000_NS8cuda_cub3parE
	.align		8
        /*00f0*/ 	.dword	_ZN34_INTERNAL_6758f1be_4_k_cu_6f68b1fb6thrust24THRUST_300001_SM_1000_NS8cuda_cub10par_nosyncE
	.align		8
        /*00f8*/ 	.dword	_ZN34_INTERNAL_6758f1be_4_k_cu_6f68b1fb6thrust24THRUST_300001_SM_1000_NS6system6detail10sequential3seqE
	.align		8
        /*0100*/ 	.dword	_ZN34_INTERNAL_6758f1be_4_k_cu_6f68b1fb6thrust24THRUST_300001_SM_1000_NS12placeholders2_1E
	.align		8
        /*0108*/ 	.dword	_ZN34_INTERNAL_6758f1be_4_k_cu_6f68b1fb6thrust24THRUST_300001_SM_1000_NS12placeholders2_2E
	.align		8
        /*0110*/ 	.dword	_ZN34_INTERNAL_6758f1be_4_k_cu_6f68b1fb6thrust24THRUST_300001_SM_1000_NS12placeholders2_3E
	.align		8
        /*0118*/ 	.dword	_ZN34_INTERNAL_6758f1be_4_k_cu_6f68b1fb6thrust24THRUST_300001_SM_1000_NS12placeholders2_4E
	.align		8
        /*0120*/ 	.dword	_ZN34_INTERNAL_6758f1be_4_k_cu_6f68b1fb6thrust24THRUST_300001_SM_1000_NS12placeholders2_5E
	.align		8
        /*0128*/ 	.dword	_ZN34_INTERNAL_6758f1be_4_k_cu_6f68b1fb6thrust24THRUST_300001_SM_1000_NS12placeholders2_6E
	.align		8
        /*0130*/ 	.dword	_ZN34_INTERNAL_6758f1be_4_k_cu_6f68b1fb6thrust24THRUST_300001_SM_1000_NS12placeholders2_7E
	.align		8
        /*0138*/ 	.dword	_ZN34_INTERNAL_6758f1be_4_k_cu_6f68b1fb6thrust24THRUST_300001_SM_1000_NS12placeholders2_8E
	.align		8
        /*0140*/ 	.dword	_ZN34_INTERNAL_6758f1be_4_k_cu_6f68b1fb6thrust24THRUST_300001_SM_1000_NS12placeholders2_9E
	.align		8
        /*0148*/ 	.dword	_ZN34_INTERNAL_6758f1be_4_k_cu_6f68b1fb6thrust24THRUST_300001_SM_1000_NS12placeholders3_10E
	.align		8
        /*0150*/ 	.dword	_ZN34_INTERNAL_6758f1be_4_k_cu_6f68b1fb6thrust24THRUST_300001_SM_1000_NS3seqE


//--------------------- .text._ZN3cub18CUB_300001_SM_10006detail6reduce28DeviceReduceSingleTileKernelINS2_10policy_hubIfyN4cuda3std3__44plusIfEEE10Policy1000EPfSC_iS9_ffNS7_10__identityEEEvT0_T1_T2_T3_T4_T6_ --------------------------
	.section	.text._ZN3cub18CUB_300001_SM_10006detail6reduce28DeviceReduceSingleTileKernelINS2_10policy_hubIfyN4cuda3std3__44plusIfEEE10Policy1000EPfSC_iS9_ffNS7_10__identityEEEvT0_T1_T2_T3_T4_T6_,"ax",@progbits
	.align	128
        .global         _ZN3cub18CUB_300001_SM_10006detail6reduce28DeviceReduceSingleTileKernelINS2_10policy_hubIfyN4cuda3std3__44plusIfEEE10Policy1000EPfSC_iS9_ffNS7_10__identityEEEvT0_T1_T2_T3_T4_T6_
        .type           _ZN3cub18CUB_300001_SM_10006detail6reduce28DeviceReduceSingleTileKernelINS2_10policy_hubIfyN4cuda3std3__44plusIfEEE10Policy1000EPfSC_iS9_ffNS7_10__identityEEEvT0_T1_T2_T3_T4_T6_,@function
        .size           _ZN3cub18CUB_300001_SM_10006detail6reduce28DeviceReduceSingleTileKernelINS2_10policy_hubIfyN4cuda3std3__44plusIfEEE10Policy1000EPfSC_iS9_ffNS7_10__identityEEEvT0_T1_T2_T3_T4_T6_,(.L_x_297 - _ZN3cub18CUB_300001_SM_10006detail6reduce28DeviceReduceSingleTileKernelINS2_10policy_hubIfyN4cuda3std3__44plusIfEEE10Policy1000EPfSC_iS9_ffNS7_10__identityEEEvT0_T1_T2_T3_T4_T6_)
        .other          _ZN3cub18CUB_300001_SM_10006detail6reduce28DeviceReduceSingleTileKernelINS2_10policy_hubIfyN4cuda3std3__44plusIfEEE10Policy1000EPfSC_iS9_ffNS7_10__identityEEEvT0_T1_T2_T3_T4_T6_,@"STO_CUDA_ENTRY STV_DEFAULT"
_ZN3cub18CUB_300001_SM_10006detail6reduce28DeviceReduceSingleTileKernelINS2_10policy_hubIfyN4cuda3std3__44plusIfEEE10Policy1000EPfSC_iS9_ffNS7_10__identityEEEvT0_T1_T2_T3_T4_T6_:
.text._ZN3cub18CUB_300001_SM_10006detail6reduce28DeviceReduceSingleTileKernelINS2_10policy_hubIfyN4cuda3std3__44plusIfEEE10Policy1000EPfSC_iS9_ffNS7_10__identityEEEvT0_T1_T2_T3_T4_T6_:
[----:B------:R-:W-:Y:S01]  /*0000*/  LDC R1, c[0x0][0x37c] ;  /* 0x0000df00ff017b82 */ /* 0x000fe20000000800 */
[----:B------:R-:W0:Y:S01]  /*0010*/  LDCU UR4, c[0x0][0x390] ;  /* 0x00007200ff0477ac */ /* 0x000e220008000800 */
[----:B------:R-:W1:Y:S01]  /*0020*/  LDCU.64 UR6, c[0x0][0x358] ;  /* 0x00006b00ff0677ac */ /* 0x000e620008000a00 */
[----:B0-----:R-:W-:-:S04]  /*0030*/  MOV R20, UR4 ;  /* 0x0000000400147c02 */ /* 0x001fc80008000f00 */
[----:B------:R-:W-:-:S13]  /*0040*/  ISETP.NE.AND P0, PT, R20, RZ, PT ;  /* 0x000000ff1400720c */ /* 0x000fda0003f05270 */
[----:B-1----:R-:W-:Y:S05]  /*0050*/  @P0 BRA `(.L_x_0) ;  /* 0x00000000001c0947 */ /* 0x002fea0003800000 */
[----:B------:R-:W0:Y:S02]  /*0060*/  S2R R0, SR_TID.X ;  /* 0x0000000000007919 */ /* 0x000e240000002100 */
[----:B0-----:R-:W-:-:S13]  /*0070*/  ISETP.NE.AND P0, PT, R0, RZ, PT ;  /* 0x000000ff0000720c */ /* 0x001fda0003f05270 */
[----:B------:R-:W-:Y:S05]  /*0080*/  @P0 EXIT ;  /* 0x000000000000094d */ /* 0x000fea0003800000 */
[----:B------:R-:W0:Y:S08]  /*0090*/  LDC R5, c[0x0][0x398] ;  /* 0x0000e600ff057b82 */ /* 0x000e300000000800 */
[----:B------:R-:W0:Y:S02]  /*00a0*/  LDC.64 R2, c[0x0][0x388] ;  /* 0x0000e200ff027b82 */ /* 0x000e240000000a00 */
[----:B0-----:R-:W-:Y:S01]  /*00b0*/  STG.E desc[UR6][R2.64], R5 ;  /* 0x0000000502007986 */ /* 0x001fe2000c101906 */
[----:B------:R-:W-:Y:S05]  /*00c0*/  EXIT ;  /* 0x000000000000794d */ /* 0x000fea0003800000 */
.L_x_0:
[----:B------:R-:W0:Y:S01]  /*00d0*/  LDCU UR4, c[0x0][0x380] ;  /* 0x00007000ff0477ac */ /* 0x000e220008000800 */
[----:B------:R-:W-:Y:S01]  /*00e0*/  BSSY.RECONVERGENT B0, `(.L_x_1) ;  /* 0x00003ca000007945 */ /* 0x000fe20003800200 */
[----:B0-----:R-:W-:-:S09]  /*00f0*/  ULOP3.LUT UP0, URZ, UR4, 0xf, URZ, 0xc0, !UPT ;  /* 0x0000000f04ff7892 */ /* 0x001fd2000f80c0ff */
[----:B------:R-:W-:Y:S05]  /*0100*/  BRA.U UP0, `(.L_x_2) ;  /* 0x0000001d00607547 */ /* 0x000fea000b800000 */
[----:B------:R-:W-:-:S13]  /*0110*/  ISETP.GT.AND P0, PT, R20, 0xfff, PT ;  /* 0x00000fff1400780c */ /* 0x000fda0003f04270 */
[----:B------:R-:W-:Y:S05]  /*0120*/  @P0 BRA `(.L_x_3) ;  /* 0x0000000c00a80947 */ /* 0x000fea0003800000 */
[----:B------:R-:W0:Y:S01]  /*0130*/  S2R R9, SR_TID.X ;  /* 0x0000000000097919 */ /* 0x000e220000002100 */
[----:B------:R-:W-:Y:S01]  /*0140*/  BSSY.RECONVERGENT B1, `(.L_x_4) ;  /* 0x0000009000017945 */ /* 0x000fe20003800200 */
[----:B------:R-:W-:Y:S01]  /*0150*/  HFMA2 R0, -RZ, RZ, 0, 0 ;  /* 0x00000000ff007431 */ /* 0x000fe200000001ff */
[----:B0-----:R-:W-:Y:S02]  /*0160*/  ISETP.GE.AND P0, PT, R9, R20, PT ;  /* 0x000000140900720c */ /* 0x001fe40003f06270 */
[----:B------:R-:W-:-:S11]  /*0170*/  MOV R11, R9 ;  /* 0x00000009000b7202 */ /* 0x000fd60000000f00 */
[----:B------:R-:W-:Y:S05]  /*0180*/  @P0 BRA `(.L_x_5) ;  /* 0x0000000000100947 */ /* 0x000fea0003800000 */
[----:B------:R-:W0:Y:S02]  /*0190*/  LDC.64 R2, c[0x0][0x380] ;  /* 0x0000e000ff027b82 */ /* 0x000e240000000a00 */
[----:B0-----:R-:W-:-:S05]  /*01a0*/  IMAD.WIDE.U32 R2, R9, 0x4, R2 ;  /* 0x0000000409027825 */ /* 0x001fca00078e0002 */
[----:B------:R0:W5:Y:S01]  /*01b0*/  LDG.E.CONSTANT R0, desc[UR6][R2.64] ;  /* 0x0000000602007981 */ /* 0x000162000c1e9900 */
[----:B------:R-:W-:-:S07]  /*01c0*/  IADD3 R11, PT, PT, R9, 0x100, RZ ;  /* 0x00000100090b7810 */ /* 0x000fce0007ffe0ff */
.L_x_5:
[----:B------:R-:W-:Y:S05]  /*01d0*/  BSYNC.RECONVERGENT B1 ;  /* 0x0000000000017941 */ /* 0x000fea0003800200 */
.L_x_4:
[----:B------:R-:W-:Y:S01]  /*01e0*/  ISETP.GE.AND P0, PT, R11, R20, PT ;  /* 0x000000140b00720c */ /* 0x000fe20003f06270 */
[----:B------:R-:W-:-:S12]  /*01f0*/  BSSY.RECONVERGENT B1, `(.L_x_6) ;  /* 0x0000074000017945 */ /* 0x000fd80003800200 */
[----:B------:R-:W-:Y:S05]  /*0200*/  @P0 BRA `(.L_x_7) ;  /* 0x0000000400c80947 */ /* 0x000fea0003800000 */
[----:B0-----:R-:W-:Y:S01]  /*0210*/  LOP3.LUT R3, RZ, R11, RZ, 0x33, !PT ;  /* 0x0000000bff037212 */ /* 0x001fe200078e33ff */
[----:B------:R-:W-:Y:S03]  /*0220*/  BSSY.RECONVERGENT B2, `(.L_x_8) ;  /* 0x0000015000027945 */ /* 0x000fe60003800200 */
[----:B------:R-:W-:-:S04]  /*0230*/  IADD3 R4, PT, PT, R3, R20, RZ ;  /* 0x0000001403047210 */ /* 0x000fc80007ffe0ff */
[C---:B------:R-:W-:Y:S02]  /*0240*/  LOP3.LUT R2, R4.reuse, 0x300, RZ, 0xc0, !PT ;  /* 0x0000030004027812 */ /* 0x040fe400078ec0ff */
[----:B------:R-:W-:Y:S02]  /*0250*/  ISETP.GE.U32.AND P1, PT, R4, 0x300, PT ;  /* 0x000003000400780c */ /* 0x000fe40003f26070 */
[----:B------:R-:W-:-:S13]  /*0260*/  ISETP.NE.AND P0, PT, R2, 0x300, PT ;  /* 0x000003000200780c */ /* 0x000fda0003f05270 */
[----:B------:R-:W-:Y:S05]  /*0270*/  @!P0 BRA `(.L_x_9) ;  /* 0x00000000003c8947 */ /* 0x000fea0003800000 */
[----:B------:R-:W0:Y:S01]  /*0280*/  LDC.64 R2, c[0x0][0x380] ;  /* 0x0000e000ff027b82 */ /* 0x000e220000000a00 */
[----:B------:R-:W-:-:S04]  /*0290*/  LEA.HI R4, R4, 0x1, RZ, 0x18 ;  /* 0x0000000104047811 */ /* 0x000fc800078fc0ff */
[----:B------:R-:W-:-:S04]  /*02a0*/  LOP3.LUT R4, R4, 0x3, RZ, 0xc0, !PT ;  /* 0x0000000304047812 */ /* 0x000fc800078ec0ff */
[----:B------:R-:W-:Y:S01]  /*02b0*/  IADD3 R4, PT, PT, -R4, RZ, RZ ;  /* 0x000000ff04047210 */ /* 0x000fe20007ffe1ff */
[----:B0-----:R-:W-:-:S05]  /*02c0*/  IMAD.WIDE.U32 R2, R11, 0x4, R2 ;  /* 0x000000040b027825 */ /* 0x001fca00078e0002 */
[----:B------:R-:W-:-:S07]  /*02d0*/  MOV R5, R3 ;  /* 0x0000000300057202 */ /* 0x000fce0000000f00 */
.L_x_10:
[----:B------:R-:W-:-:S06]  /*02e0*/  MOV R3, R5 ;  /* 0x0000000500037202 */ /* 0x000fcc0000000f00 */
[----:B------:R0:W2:Y:S01]  /*02f0*/  LDG.E.CONSTANT R3, desc[UR6][R2.64] ;  /* 0x0000000602037981 */ /* 0x0000a2000c1e9900 */
[----:B------:R-:W-:Y:S01]  /*0300*/  IADD3 R4, PT, PT, R4, 0x1, RZ ;  /* 0x0000000104047810 */ /* 0x000fe20007ffe0ff */
[----:B------:R-:W-:-:S03]  /*0310*/  VIADD R11, R11, 0x100 ;  /* 0x000001000b0b7836 */ /* 0x000fc60000000000 */
[----:B------:R-:W-:Y:S02]  /*0320*/  ISETP.NE.AND P0, PT, R4, RZ, PT ;  /* 0x000000ff0400720c */ /* 0x000fe40003f05270 */
[----:B0-----:R-:W-:-:S04]  /*0330*/  IADD3 R2, P2, PT, R2, 0x400, RZ ;  /* 0x0000040002027810 */ /* 0x001fc80007f5e0ff */
[----:B------:R-:W-:Y:S01]  /*0340*/  IADD3.X R5, PT, PT, RZ, R5, RZ, P2, !PT ;  /* 0x00000005ff057210 */ /* 0x000fe200017fe4ff */
[----:B--2--5:R-:W-:-:S06]  /*0350*/  FADD R0, R3, R0 ;  /* 0x0000000003007221 */ /* 0x024fcc0000000000 */
[----:B------:R-:W-:Y:S05]  /*0360*/  @P0 BRA `(.L_x_10) ;  /* 0xfffffffc00dc0947 */ /* 0x000fea000383ffff */
.L_x_9:
[----:B------:R-:W-:Y:S05]  /*0370*/  BSYNC.RECONVERGENT B2 ;  /* 0x0000000000027941 */ /* 0x000fea0003800200 */
.L_x_8:
[----:B------:R-:W-:Y:S05]  /*0380*/  @!P1 BRA `(.L_x_7) ;  /* 0x0000000400689947 */ /* 0x000fea0003800000 */
[----:B------:R-:W-:Y:S01]  /*0390*/  IADD3 R2, PT, PT, -R11, R20, RZ ;  /* 0x000000140b027210 */ /* 0x000fe20007ffe1ff */
[----:B------:R-:W-:Y:S01]  /*03a0*/  BSSY.RECONVERGENT B2, `(.L_x_11) ;  /* 0x0000031000027945 */ /* 0x000fe20003800200 */
[----:B------:R-:W-:Y:S02]  /*03b0*/  PLOP3.LUT P0, PT, PT, PT, PT, 0x80, 0x8 ;  /* 0x000000000008781c */ /* 0x000fe40003f0f070 */
[----:B------:R-:W-:-:S13]  /*03c0*/  ISETP.GT.AND P1, PT, R2, 0xc00, PT ;  /* 0x00000c000200780c */ /* 0x000fda0003f24270 */
[----:B------:R-:W-:Y:S05]  /*03d0*/  @!P1 BRA `(.L_x_12) ;  /* 0x0000000000b49947 */ /* 0x000fea0003800000 */
[----:B------:R-:W-:Y:S02]  /*03e0*/  PLOP3.LUT P0, PT, PT, PT, PT, 0x8, 0x80 ;  /* 0x000000000080781c */ /* 0x000fe40003f0e170 */
[----:B------:R-:W-:-:S11]  /*03f0*/  IADD3 R8, PT, PT, R20, -0xc00, RZ ;  /* 0xfffff40014087810 */ /* 0x000fd60007ffe0ff */
.L_x_13:
[----:B------:R-:W0:Y:S01]  /*0400*/  LDC.64 R6, c[0x0][0x380] ;  /* 0x0000e000ff067b82 */ /* 0x000e220000000a00 */
[C---:B------:R-:W-:Y:S01]  /*0410*/  IADD3 R5, PT, PT, R11.reuse, 0x400, RZ ;  /* 0x000004000b057810 */ /* 0x040fe20007ffe0ff */
[----:B0-----:R-:W-:-:S05]  /*0420*/  IMAD.WIDE R24, R11, 0x4, R6 ;  /* 0x000000040b187825 */ /* 0x001fca00078e0206 */
[----:B------:R-:W2:Y:S04]  /*0430*/  LDG.E.CONSTANT R13, desc[UR6][R24.64] ;  /* 0x00000006180d7981 */ /* 0x000ea8000c1e9900 */
[----:B------:R-:W3:Y:S01]  /*0440*/  LDG.E.CONSTANT R10, desc[UR6][R24.64+0x400] ;  /* 0x00040006180a7981 */ /* 0x000ee2000c1e9900 */
[----:B------:R-:W-:-:S03]  /*0450*/  IMAD.WIDE R4, R5, 0x4, R6 ;  /* 0x0000000405047825 */ /* 0x000fc600078e0206 */
[----:B------:R-:W4:Y:S04]  /*0460*/  LDG.E.CONSTANT R12, desc[UR6][R24.64+0x800] ;  /* 0x00080006180c7981 */ /* 0x000f28000c1e9900 */
[----:B------:R-:W4:Y:S04]  /*0470*/  LDG.E.CONSTANT R17, desc[UR6][R24.64+0xc00] ;  /* 0x000c000618117981 */ /* 0x000f28000c1e9900 */
[----:B------:R-:W4:Y:S01]  /*0480*/  LDG.E.CONSTANT R16, desc[UR6][R4.64] ;  /* 0x0000000604107981 */ /* 0x000f22000c1e9900 */
[----:B------:R-:W-:-:S03]  /*0490*/  IADD3 R3, PT, PT, R11, 0x800, RZ ;  /* 0x000008000b037810 */ /* 0x000fc60007ffe0ff */
[----:B------:R-:W4:Y:S04]  /*04a0*/  LDG.E.CONSTANT R15, desc[UR6][R4.64+0x400] ;  /* 0x00040006040f7981 */ /* 0x000f28000c1e9900 */
[----:B------:R-:W4:Y:S01]  /*04b0*/  LDG.E.CONSTANT R14, desc[UR6][R4.64+0x800] ;  /* 0x00080006040e7981 */ /* 0x000f22000c1e9900 */
[----:B------:R-:W-:-:S03]  /*04c0*/  IMAD.WIDE R2, R3, 0x4, R6 ;  /* 0x0000000403027825 */ /* 0x000fc600078e0206 */
[----:B------:R-:W4:Y:S04]  /*04d0*/  LDG.E.CONSTANT R22, desc[UR6][R4.64+0xc00] ;  /* 0x000c000604167981 */ /* 0x000f28000c1e9900 */
[----:B------:R-:W4:Y:S01]  /*04e0*/  LDG.E.CONSTANT R21, desc[UR6][R2.64] ;  /* 0x0000000602157981 */ /* 0x000f22000c1e9900 */
[----:B------:R-:W-:-:S03]  /*04f0*/  IADD3 R23, PT, PT, R11, 0xc00, RZ ;  /* 0x00000c000b177810 */ /* 0x000fc60007ffe0ff */
[----:B------:R-:W4:Y:S04]  /*0500*/  LDG.E.CONSTANT R19, desc[UR6][R2.64+0x400] ;  /* 0x0004000602137981 */ /* 0x000f28000c1e9900 */
[----:B------:R-:W4:Y:S01]  /*0510*/  LDG.E.CONSTANT R18, desc[UR6][R2.64+0x800] ;  /* 0x0008000602127981 */ /* 0x000f22000c1e9900 */
[----:B------:R-:W-:-:S03]  /*0520*/  IMAD.WIDE R6, R23, 0x4, R6 ;  /* 0x0000000417067825 */ /* 0x000fc600078e0206 */
[----:B------:R-:W4:Y:S04]  /*0530*/  LDG.E.CONSTANT R26, desc[UR6][R2.64+0xc00] ;  /* 0x000c0006021a7981 */ /* 0x000f28000c1e9900 */
[----:B------:R-:W4:Y:S04]  /*0540*/  LDG.E.CONSTANT R25, desc[UR6][R6.64] ;  /* 0x0000000606197981 */ /* 0x000f28000c1e9900 */
[----:B------:R-:W4:Y:S04]  /*0550*/  LDG.E.CONSTANT R23, desc[UR6][R6.64+0x400] ;  /* 0x0004000606177981 */ /* 0x000f28000c1e9900 */
[----:B------:R-:W4:Y:S04]  /*0560*/  LDG.E.CONSTANT R24, desc[UR6][R6.64+0x800] ;  /* 0x0008000606187981 */ /* 0x000f28000c1e9900 */
[----:B------:R-:W4:Y:S01]  /*0570*/  LDG.E.CONSTANT R27, desc[UR6][R6.64+0xc00] ;  /* 0x000c0006061b7981 */ /* 0x000f22000c1e9900 */
[----:B------:R-:W-:-:S04]  /*0580*/  IADD3 R11, PT, PT, R11, 0x1000, RZ ;  /* 0x000010000b0b7810 */ /* 0x000fc80007ffe0ff */
[----:B------:R-:W-:Y:S01]  /*0590*/  ISETP.GE.AND P1, PT, R11, R8, PT ;  /* 0x000000080b00720c */ /* 0x000fe20003f26270 */
[----:B--2--5:R-:W-:-:S04]  /*05a0*/  FADD R13, R13, R0 ;  /* 0x000000000d0d7221 */ /* 0x024fc80000000000 */
[----:B---3--:R-:W-:-:S04]  /*05b0*/  FADD R13, R13, R10 ;  /* 0x0000000a0d0d7221 */ /* 0x008fc80000000000 */
[----:B----4-:R-:W-:-:S04]  /*05c0*/  FADD R12, R13, R12 ;  /* 0x0000000c0d0c7221 */ /* 0x010fc80000000000 */
[----:B------:R-:W-:-:S04]  /*05d0*/  FADD R17, R12, R17 ;  /* 0x000000110c117221 */ /* 0x000fc80000000000 */
        /* <DEDUP_REMOVED lines=11> */
[----:B------:R-:W-:Y:S01]  /*0690*/  FADD R0, R24, R27 ;  /* 0x0000001b18007221 */ /* 0x000fe20000000000 */
[----:B------:R-:W-:Y:S06]  /*06a0*/  @!P1 BRA `(.L_x_13) ;  /* 0xfffffffc00549947 */ /* 0x000fec000383ffff */
.L_x_12:
[----:B------:R-:W-:Y:S05]  /*06b0*/  BSYNC.RECONVERGENT B2 ;  /* 0x0000000000027941 */ /* 0x000fea0003800200 */
.L_x_11:
[----:B------:R-:W-:Y:S01]  /*06c0*/  IADD3 R2, PT, PT, -R11, R20, RZ ;  /* 0x000000140b027210 */ /* 0x000fe20007ffe1ff */
[----:B------:R-:W-:Y:S03]  /*06d0*/  BSSY.RECONVERGENT B2, `(.L_x_14) ;  /* 0x0000019000027945 */ /* 0x000fe60003800200 */
[----:B------:R-:W-:-:S13]  /*06e0*/  ISETP.GT.AND P1, PT, R2, 0x400, PT ;  /* 0x000004000200780c */ /* 0x000fda0003f24270 */
[----:B------:R-:W-:Y:S05]  /*06f0*/  @!P1 BRA `(.L_x_15) ;  /* 0x0000000000589947 */ /* 0x000fea0003800000 */
[----:B------:R-:W0:Y:S01]  /*0700*/  LDC.64 R4, c[0x0][0x380] ;  /* 0x0000e000ff047b82 */ /* 0x000e220000000a00 */
[C---:B------:R-:W-:Y:S02]  /*0710*/  VIADD R15, R11.reuse, 0x400 ;  /* 0x000004000b0f7836 */ /* 0x040fe40000000000 */
[----:B0-----:R-:W-:-:S05]  /*0720*/  IMAD.WIDE R2, R11, 0x4, R4 ;  /* 0x000000040b027825 */ /* 0x001fca00078e0204 */
[----:B------:R-:W2:Y:S04]  /*0730*/  LDG.E.CONSTANT R7, desc[UR6][R2.64] ;  /* 0x0000000602077981 */ /* 0x000ea8000c1e9900 */
[----:B------:R-:W3:Y:S01]  /*0740*/  LDG.E.CONSTANT R6, desc[UR6][R2.64+0x400] ;  /* 0x0004000602067981 */ /* 0x000ee2000c1e9900 */
[----:B------:R-:W-:-:S03]  /*0750*/  IMAD.WIDE R4, R15, 0x4, R4 ;  /* 0x000000040f047825 */ /* 0x000fc600078e0204 */
[----:B------:R-:W4:Y:S04]  /*0760*/  LDG.E.CONSTANT R13, desc[UR6][R2.64+0x800] ;  /* 0x00080006020d7981 */ /* 0x000f28000c1e9900 */
[----:B------:R-:W4:Y:S04]  /*0770*/  LDG.E.CONSTANT R15, desc[UR6][R2.64+0xc00] ;  /* 0x000c0006020f7981 */ /* 0x000f28000c1e9900 */
[----:B------:R-:W4:Y:S04]  /*0780*/  LDG.E.CONSTANT R17, desc[UR6][R4.64] ;  /* 0x0000000604117981 */ /* 0x000f28000c1e9900 */
[----:B------:R-:W4:Y:S04]  /*0790*/  LDG.E.CONSTANT R19, desc[UR6][R4.64+0x400] ;  /* 0x0004000604137981 */ /* 0x000f28000c1e9900 */
[----:B------:R-:W4:Y:S04]  /*07a0*/  LDG.E.CONSTANT R21, desc[UR6][R4.64+0x800] ;  /* 0x0008000604157981 */ /* 0x000f28000c1e9900 */
[----:B------:R-:W4:Y:S01]  /*07b0*/  LDG.E.CONSTANT R23, desc[UR6][R4.64+0xc00] ;  /* 0x000c000604177981 */ /* 0x000f22000c1e9900 */
[----:B------:R-:W-:-:S02]  /*07c0*/  PLOP3.LUT P0, PT, PT, PT, PT, 0x8, 0x80 ;  /* 0x000000000080781c */ /* 0x000fc40003f0e170 */
[----:B------:R-:W-:Y:S01]  /*07d0*/  IADD3 R11, PT, PT, R11, 0x800, RZ ;  /* 0x000008000b0b7810 */ /* 0x000fe20007ffe0ff */
[----:B--2--5:R-:W-:-:S04]  /*07e0*/  FADD R7, R0, R7 ;  /* 0x0000000700077221 */ /* 0x024fc80000000000 */
[----:B---3--:R-:W-:-:S04]  /*07f0*/  FADD R6, R7, R6 ;  /* 0x0000000607067221 */ /* 0x008fc80000000000 */
[----:B----4-:R-:W-:-:S04]  /*0800*/  FADD R6, R6, R13 ;  /* 0x0000000d06067221 */ /* 0x010fc80000000000 */
[----:B------:R-:W-:-:S04]  /*0810*/  FADD R6, R6, R15 ;  /* 0x0000000f06067221 */ /* 0x000fc80000000000 */
[----:B------:R-:W-:-:S04]  /*0820*/  FADD R6, R6, R17 ;  /* 0x0000001106067221 */ /* 0x000fc80000000000 */
[----:B------:R-:W-:-:S04]  /*0830*/  FADD R6, R6, R19 ;  /* 0x0000001306067221 */ /* 0x000fc80000000000 */
[----:B------:R-:W-:-:S04]  /*0840*/  FADD R6, R6, R21 ;  /* 0x0000001506067221 */ /* 0x000fc80000000000 */
[----:B------:R-:W-:-:S07]  /*0850*/  FADD R0, R6, R23 ;  /* 0x0000001706007221 */ /* 0x000fce0000000000 */
.L_x_15:
[----:B------:R-:W-:Y:S05]  /*0860*/  BSYNC.RECONVERGENT B2 ;  /* 0x0000000000027941 */ /* 0x000fea0003800200 */
.L_x_14:
[----:B------:R-:W-:-:S13]  /*0870*/  ISETP.LT.OR P0, PT, R11, R20, P0 ;  /* 0x000000140b00720c */ /* 0x000fda0000701670 */
[----:B------:R-:W-:Y:S05]  /*0880*/  @!P0 BRA `(.L_x_7) ;  /* 0x0000000000288947 */ /* 0x000fea0003800000 */
[----:B------:R-:W0:Y:S02]  /*0890*/  LDC.64 R2, c[0x0][0x380] ;  /* 0x0000e000ff027b82 */ /* 0x000e240000000a00 */
[----:B0-----:R-:W-:-:S05]  /*08a0*/  IMAD.WIDE R2, R11, 0x4, R2 ;  /* 0x000000040b027825 */ /* 0x001fca00078e0202 */
[----:B------:R-:W2:Y:S04]  /*08b0*/  LDG.E.CONSTANT R5, desc[UR6][R2.64] ;  /* 0x0000000602057981 */ /* 0x000ea8000c1e9900 */
[----:B------:R-:W3:Y:S04]  /*08c0*/  LDG.E.CONSTANT R4, desc[UR6][R2.64+0x400] ;  /* 0x0004000602047981 */ /* 0x000ee8000c1e9900 */
[----:B------:R-:W4:Y:S04]  /*08d0*/  LDG.E.CONSTANT R7, desc[UR6][R2.64+0x800] ;  /* 0x0008000602077981 */ /* 0x000f28000c1e9900 */
[----:B------:R-:W4:Y:S01]  /*08e0*/  LDG.E.CONSTANT R11, desc[UR6][R2.64+0xc00] ;  /* 0x000c0006020b7981 */ /* 0x000f22000c1e9900 */
[----:B--2--5:R-:W-:-:S04]  /*08f0*/  FADD R5, R0, R5 ;  /* 0x0000000500057221 */ /* 0x024fc80000000000 */
[----:B---3--:R-:W-:-:S04]  /*0900*/  FADD R4, R5, R4 ;  /* 0x0000000405047221 */ /* 0x008fc80000000000 */
[----:B----4-:R-:W-:-:S04]  /*0910*/  FADD R4, R4, R7 ;  /* 0x0000000704047221 */ /* 0x010fc80000000000 */
[----:B------:R-:W-:-:S07]  /*0920*/  FADD R0, R4, R11 ;  /* 0x0000000b04007221 */ /* 0x000fce0000000000 */
.L_x_7:
[----:B------:R-:W-:Y:S05]  /*0930*/  BSYNC.RECONVERGENT B1 ;  /* 0x0000000000017941 */ /* 0x000fea0003800200 */
.L_x_6:
[----:B------:R-:W-:Y:S02]  /*0940*/  ISETP.GE.AND P0, PT, R20, 0x100, PT ;  /* 0x000001001400780c */ /* 0x000fe40003f06270 */
[----:B-----5:R-:W-:-:S11]  /*0950*/  MOV R7, R0 ;  /* 0x0000000000077202 */ /* 0x020fd60000000f00 */
[----:B------:R-:W-:Y:S05]  /*0960*/  @!P0 BRA `(.L_x_16) ;  /* 0x0000000000ac8947 */ /* 0x000fea0003800000 */
[----:B------:R-:W1:Y:S01]  /*0970*/  S2R R6, SR_LANEID ;  /* 0x0000000000067919 */ /* 0x000e620000000000 */
[----:B------:R-:W2:Y:S02]  /*0980*/  SHFL.DOWN PT, R0, R7, 0x1, 0x1f ;  /* 0x08201f0007007f89 */ /* 0x000ea400000e0000 */
[----:B--2---:R-:W-:Y:S01]  /*0990*/  FADD R0, R0, R7 ;  /* 0x0000000700007221 */ /* 0x004fe20000000000 */
[C---:B-1----:R-:W-:Y:S02]  /*09a0*/  ISETP.GT.AND P0, PT, R6.reuse, 0x1e, PT ;  /* 0x0000001e0600780c */ /* 0x042fe40003f04270 */
[C---:B------:R-:W-:Y:S02]  /*09b0*/  ISETP.NE.AND P1, PT, R6.reuse, RZ, PT ;  /* 0x000000ff0600720c */ /* 0x040fe40003f25270 */
[----:B------:R-:W-:Y:S02]  /*09c0*/  FSEL R0, R7, R0, P0 ;  /* 0x0000000007007208 */ /* 0x000fe40000000000 */
[----:B------:R-:W-:-:S03]  /*09d0*/  ISETP.GT.AND P0, PT, R6, 0x1d, PT ;  /* 0x0000001d0600780c */ /* 0x000fc60003f04270 */
[----:B0-----:R-:W0:Y:S06]  /*09e0*/  SHFL.DOWN PT, R3, R0, 0x2, 0x1f ;  /* 0x08401f0000037f89 */ /* 0x001e2c00000e0000 */
[----:B------:R-:W1:Y:S01]  /*09f0*/  @!P1 S2R R5, SR_CgaCtaId ;  /* 0x0000000000059919 */ /* 0x000e620000008800 */
[----:B------:R-:W-:Y:S02]  /*0a00*/  @!P1 MOV R4, 0x400 ;  /* 0x0000040000049802 */ /* 0x000fe40000000f00 */
[----:B------:R-:W-:-:S04]  /*0a10*/  @!P1 SHF.R.U32.HI R2, RZ, 0x3, R9 ;  /* 0x00000003ff029819 */ /* 0x000fc80000011609 */
[----:B------:R-:W-:Y:S01]  /*0a20*/  @!P1 LOP3.LUT R2, R2, 0x7c, RZ, 0xc0, !PT ;  /* 0x0000007c02029812 */ /* 0x000fe200078ec0ff */
[----:B0-----:R-:W-:Y:S01]  /*0a30*/  @!P0 FADD R0, R0, R3 ;  /* 0x0000000300008221 */ /* 0x001fe20000000000 */
[----:B------:R-:W-:-:S04]  /*0a40*/  ISETP.GT.AND P0, PT, R6, 0x1b, PT ;  /* 0x0000001b0600780c */ /* 0x000fc80003f04270 */
[----:B------:R-:W0:Y:S01]  /*0a50*/  SHFL.DOWN PT, R3, R0, 0x4, 0x1f ;  /* 0x08801f0000037f89 */ /* 0x000e2200000e0000 */
[----:B-1----:R-:W-:-:S04]  /*0a60*/  @!P1 LEA R5, R5, R4, 0x18 ;  /* 0x0000000405059211 */ /* 0x002fc800078ec0ff */
[----:B------:R-:W-:-:S04]  /*0a70*/  @!P1 IADD3 R2, PT, PT, R2, R5, RZ ;  /* 0x0000000502029210 */ /* 0x000fc80007ffe0ff */
[----:B0-----:R-:W-:Y:S01]  /*0a80*/  @!P0 FADD R0, R0, R3 ;  /* 0x0000000300008221 */ /* 0x001fe20000000000 */
[----:B------:R-:W-:-:S04]  /*0a90*/  ISETP.GT.AND P0, PT, R6, 0x17, PT ;  /* 0x000000170600780c */ /* 0x000fc80003f04270 */
[----:B------:R-:W0:Y:S09]  /*0aa0*/  SHFL.DOWN PT, R3, R0, 0x8, 0x1f ;  /* 0x09001f0000037f89 */ /* 0x000e3200000e0000 */
[----:B0-----:R-:W-:Y:S01]  /*0ab0*/  @!P0 FADD R0, R0, R3 ;  /* 0x0000000300008221 */ /* 0x001fe20000000000 */
[----:B------:R-:W-:-:S04]  /*0ac0*/  ISETP.NE.AND P0, PT, R9, RZ, PT ;  /* 0x000000ff0900720c */ /* 0x000fc80003f05270 */
[----:B------:R-:W0:Y:S02]  /*0ad0*/  SHFL.DOWN PT, R3, R0, 0x10, 0x1f ;  /* 0x0a001f0000037f89 */ /* 0x000e2400000e0000 */
[----:B0-----:R-:W-:-:S05]  /*0ae0*/  FADD R3, R0, R3 ;  /* 0x0000000300037221 */ /* 0x001fca0000000000 */
[----:B------:R0:W-:Y:S01]  /*0af0*/  @!P1 STS [R2+0x8], R3 ;  /* 0x0000080302009388 */ /* 0x0001e20000000800 */
[----:B------:R-:W-:Y:S01]  /*0b00*/  BAR.SYNC.DEFER_BLOCKING 0x0 ;  /* 0x0000000000007b1d */ /* 0x000fe20000010000 */
[----:B------:R-:W-:-:S04]  /*0b10*/  ISETP.GT.AND P1, PT, R6, 0xf, PT ;  /* 0x0000000f0600780c */ /* 0x000fc80003f24270 */
[----:B------:R-:W-:Y:S01]  /*0b20*/  FSEL R0, R0, R3, P1 ;  /* 0x0000000300007208 */ /* 0x000fe20000800000 */
[----:B------:R-:W-:Y:S08]  /*0b30*/  @P0 BRA `(.L_x_17) ;  /* 0x0000003000900947 */ /* 0x000ff00003800000 */
[----:B------:R-:W1:Y:S01]  /*0b40*/  S2UR UR5, SR_CgaCtaId ;  /* 0x00000000000579c3 */ /* 0x000e620000008800 */
[----:B------:R-:W-:Y:S02]  /*0b50*/  UMOV UR4, 0x400 ;  /* 0x0000040000047882 */ /* 0x000fe40000000000 */
[----:B-1----:R-:W-:-:S09]  /*0b60*/  ULEA UR4, UR5, UR4, 0x18 ;  /* 0x0000000405047291 */ /* 0x002fd2000f8ec0ff */
[----:B0-----:R-:W0:Y:S04]  /*0b70*/  LDS R3, [UR4+0xc] ;  /* 0x00000c04ff037984 */ /* 0x001e280008000800 */
[----:B------:R-:W1:Y:S04]  /*0b80*/  LDS.128 R4, [UR4+0x10] ;  /* 0x00001004ff047984 */ /* 0x000e680008000c00 */
[----:B------:R-:W2:Y:S01]  /*0b90*/  LDS.64 R8, [UR4+0x20] ;  /* 0x00002004ff087984 */ /* 0x000ea20008000a00 */
[----:B0-----:R-:W-:-:S04]  /*0ba0*/  FADD R3, R0, R3 ;  /* 0x0000000300037221 */ /* 0x001fc80000000000 */
[----:B-1----:R-:W-:-:S04]  /*0bb0*/  FADD R4, R3, R4 ;  /* 0x0000000403047221 */ /* 0x002fc80000000000 */
[----:B------:R-:W-:-:S04]  /*0bc0*/  FADD R5, R4, R5 ;  /* 0x0000000504057221 */ /* 0x000fc80000000000 */
[----:B------:R-:W-:-:S04]  /*0bd0*/  FADD R6, R5, R6 ;  /* 0x0000000605067221 */ /* 0x000fc80000000000 */
[----:B------:R-:W-:-:S04]  /*0be0*/  FADD R7, R6, R7 ;  /* 0x0000000706077221 */ /* 0x000fc80000000000 */
[----:B--2---:R-:W-:-:S04]  /*0bf0*/  FADD R8, R7, R8 ;  /* 0x0000000807087221 */ /* 0x004fc80000000000 */
[----:B------:R-:W-:Y:S01]  /*0c00*/  FADD R0, R8, R9 ;  /* 0x0000000908007221 */ /* 0x000fe20000000000 */
[----:B------:R-:W-:Y:S06]  /*0c10*/  BRA `(.L_x_17) ;  /* 0x0000003000587947 */ /* 0x000fec0003800000 */
.L_x_16:
[----:B------:R-:W1:Y:S01]  /*0c20*/  S2R R4, SR_LANEID ;  /* 0x0000000000047919 */ /* 0x000e620000000000 */
[----:B------:R-:W-:-:S04]  /*0c30*/  LOP3.LUT R0, R9, 0x3e0, RZ, 0xc0, !PT ;  /* 0x000003e009007812 */ /* 0x000fc800078ec0ff */
[----:B0-----:R-:W-:Y:S02]  /*0c40*/  IADD3 R3, PT, PT, R0, 0x20, RZ ;  /* 0x0000002000037810 */ /* 0x001fe40007ffe0ff */
[----:B------:R-:W-:Y:S02]  /*0c50*/  LOP3.LUT R5, RZ, R0, RZ, 0x33, !PT ;  /* 0x00000000ff057212 */ /* 0x000fe400078e33ff */
[-C--:B------:R-:W-:Y:S02]  /*0c60*/  ISETP.GT.AND P0, PT, R3, R20.reuse, PT ;  /* 0x000000140300720c */ /* 0x080fe40003f04270 */
[----:B------:R-:W-:-:S04]  /*0c70*/  IADD3 R5, PT, PT, R5, R20, RZ ;  /* 0x0000001405057210 */ /* 0x000fc80007ffe0ff */
[----:B------:R-:W-:-:S05]  /*0c80*/  SEL R5, R5, 0x1f, P0 ;  /* 0x0000001f05057807 */ /* 0x000fca0000000000 */
[----:B------:R-:W0:Y:S01]  /*0c90*/  SHFL.DOWN PT, R0, R7, 0x1, R5 ;  /* 0x0820000007007989 */ /* 0x000e2200000e0005 */
[C---:B-1----:R-:W-:Y:S02]  /*0ca0*/  ISETP.GE.AND P0, PT, R4.reuse, R5, PT ;  /* 0x000000050400720c */ /* 0x042fe40003f06270 */
[C---:B------:R-:W-:Y:S02]  /*0cb0*/  IADD3 R2, PT, PT, R4.reuse, 0x2, RZ ;  /* 0x0000000204027810 */ /* 0x040fe40007ffe0ff */
[----:B------:R-:W-:-:S09]  /*0cc0*/  ISETP.NE.AND P1, PT, R4, RZ, PT ;  /* 0x000000ff0400720c */ /* 0x000fd20003f25270 */
[----:B0-----:R-:W-:Y:S01]  /*0cd0*/  @!P0 FADD R7, R0, R7 ;  /* 0x0000000700078221 */ /* 0x001fe20000000000 */
[-C--:B------:R-:W-:Y:S02]  /*0ce0*/  ISETP.GT.AND P0, PT, R2, R5.reuse, PT ;  /* 0x000000050200720c */ /* 0x080fe40003f04270 */
[----:B------:R-:W-:Y:S01]  /*0cf0*/  IADD3 R2, PT, PT, R4, 0x4, RZ ;  /* 0x0000000404027810 */ /* 0x000fe20007ffe0ff */
[----:B------:R-:W0:Y:S01]  /*0d00*/  @!P1 S2R R6, SR_CgaCtaId ;  /* 0x0000000000069919 */ /* 0x000e220000008800 */
[----:B------:R-:W-:Y:S01]  /*0d10*/  @!P1 MOV R3, 0x400 ;  /* 0x0000040000039802 */ /* 0x000fe20000000f00 */
[----:B------:R-:W1:Y:S08]  /*0d20*/  SHFL.DOWN PT, R0, R7, 0x2, R5 ;  /* 0x0840000007007989 */ /* 0x000e7000000e0005 */
[----:B-1----:R-:W-:Y:S01]  /*0d30*/  @!P0 FADD R7, R7, R0 ;  /* 0x0000000007078221 */ /* 0x002fe20000000000 */
[----:B------:R-:W-:-:S02]  /*0d40*/  ISETP.GT.AND P0, PT, R2, R5, PT ;  /* 0x000000050200720c */ /* 0x000fc40003f04270 */
[----:B------:R-:W-:Y:S02]  /*0d50*/  IADD3 R2, PT, PT, R4, 0x8, RZ ;  /* 0x0000000804027810 */ /* 0x000fe40007ffe0ff */
[----:B------:R-:W1:Y:S01]  /*0d60*/  SHFL.DOWN PT, R0, R7, 0x4, R5 ;  /* 0x0880000007007989 */ /* 0x000e6200000e0005 */
[----:B0-----:R-:W-:-:S08]  /*0d70*/  @!P1 LEA R3, R6, R3, 0x18 ;  /* 0x0000000306039211 */ /* 0x001fd000078ec0ff */
[----:B-1----:R-:W-:Y:S01]  /*0d80*/  @!P0 FADD R7, R7, R0 ;  /* 0x0000000007078221 */ /* 0x002fe20000000000 */
[----:B------:R-:W-:Y:S01]  /*0d90*/  ISETP.GT.AND P0, PT, R2, R5, PT ;  /* 0x000000050200720c */ /* 0x000fe20003f04270 */
[----:B------:R-:W-:-:S03]  /*0da0*/  VIADD R2, R4, 0x10 ;  /* 0x0000001004027836 */ /* 0x000fc60000000000 */
[----:B------:R-:W0:Y:S09]  /*0db0*/  SHFL.DOWN PT, R0, R7, 0x8, R5 ;  /* 0x0900000007007989 */ /* 0x000e3200000e0005 */
[----:B0-----:R-:W-:Y:S01]  /*0dc0*/  @!P0 FADD R7, R7, R0 ;  /* 0x0000000007078221 */ /* 0x001fe20000000000 */
[----:B------:R-:W-:-:S02]  /*0dd0*/  ISETP.GT.AND P0, PT, R2, R5, PT ;  /* 0x000000050200720c */ /* 0x000fc40003f04270 */
[----:B------:R-:W-:Y:S02]  /*0de0*/  @!P1 SHF.R.U32.HI R2, RZ, 0x3, R9 ;  /* 0x00000003ff029819 */ /* 0x000fe40000011609 */
[----:B------:R-:W0:Y:S02]  /*0df0*/  SHFL.DOWN PT, R0, R7, 0x10, R5 ;  /* 0x0a00000007007989 */ /* 0x000e2400000e0005 */
[----:B------:R-:W-:-:S04]  /*0e00*/  @!P1 LOP3.LUT R2, R2, 0x7c, RZ, 0xc0, !PT ;  /* 0x0000007c02029812 */ /* 0x000fc800078ec0ff */
[----:B------:R-:W-:-:S03]  /*0e10*/  @!P1 IADD3 R3, PT, PT, R2, R3, RZ ;  /* 0x0000000302039210 */ /* 0x000fc60007ffe0ff */
[----:B0-----:R-:W-:Y:S01]  /*0e20*/  @!P0 FADD R7, R7, R0 ;  /* 0x0000000007078221 */ /* 0x001fe20000000000 */
[----:B------:R-:W-:-:S04]  /*0e30*/  ISETP.NE.AND P0, PT, R9, RZ, PT ;  /* 0x000000ff0900720c */ /* 0x000fc80003f05270 */
[----:B------:R-:W-:-:S05]  /*0e40*/  MOV R0, R7 ;  /* 0x0000000700007202 */ /* 0x000fca0000000f00 */
[----:B------:R4:W-:Y:S01]  /*0e50*/  @!P1 STS [R3+0x8], R0 ;  /* 0x0000080003009388 */ /* 0x0009e20000000800 */
[----:B------:R-:W-:Y:S06]  /*0e60*/  BAR.SYNC.DEFER_BLOCKING 0x0 ;  /* 0x0000000000007b1d */ /* 0x000fec0000010000 */
[----:B------:R-:W-:Y:S05]  /*0e70*/  @P0 BRA `(.L_x_17) ;  /* 0x0000002c00c00947 */ /* 0x000fea0003800000 */
[----:B------:R-:W0:Y:S01]  /*0e80*/  S2UR UR5, SR_CgaCtaId ;  /* 0x00000000000579c3 */ /* 0x000e220000008800 */
[----:B------:R-:W-:Y:S01]  /*0e90*/  UMOV UR4, 0x400 ;  /* 0x0000040000047882 */ /* 0x000fe20000000000 */
[C---:B------:R-:W-:Y:S02]  /*0ea0*/  ISETP.GT.AND P2, PT, R20.reuse, 0x20, PT ;  /* 0x000000201400780c */ /* 0x040fe40003f44270 */
[C---:B------:R-:W-:Y:S02]  /*0eb0*/  ISETP.GT.AND P4, PT, R20.reuse, 0x40, PT ;  /* 0x000000401400780c */ /* 0x040fe40003f84270 */
[C---:B------:R-:W-:Y:S02]  /*0ec0*/  ISETP.GT.AND P3, PT, R20.reuse, 0x60, PT ;  /* 0x000000601400780c */ /* 0x040fe40003f64270 */
[----:B------:R-:W-:Y:S01]  /*0ed0*/  ISETP.GT.AND P1, PT, R20, 0x80, PT ;  /* 0x000000801400780c */ /* 0x000fe20003f24270 */
[----:B0-----:R-:W-:-:S09]  /*0ee0*/  ULEA UR4, UR5, UR4, 0x18 ;  /* 0x0000000405047291 */ /* 0x001fd2000f8ec0ff */
[----:B----4-:R-:W0:Y:S04]  /*0ef0*/  LDS R3, [UR4+0xc] ;  /* 0x00000c04ff037984 */ /* 0x010e280008000800 */
[----:B------:R-:W1:Y:S04]  /*0f00*/  LDS.128 R4, [UR4+0x10] ;  /* 0x00001004ff047984 */ /* 0x000e680008000c00 */
[----:B------:R-:W2:Y:S01]  /*0f10*/  LDS.64 R8, [UR4+0x20] ;  /* 0x00002004ff087984 */ /* 0x000ea20008000a00 */
[----:B0-----:R-:W-:Y:S01]  /*0f20*/  @P2 FADD R0, R0, R3 ;  /* 0x0000000300002221 */ /* 0x001fe20000000000 */
[----:B------:R-:W-:-:S03]  /*0f30*/  ISETP.GT.AND P2, PT, R20, 0xa0, PT ;  /* 0x000000a01400780c */ /* 0x000fc60003f44270 */
[----:B-1----:R-:W-:Y:S01]  /*0f40*/  @P4 FADD R0, R0, R4 ;  /* 0x0000000400004221 */ /* 0x002fe20000000000 */
[----:B------:R-:W-:-:S03]  /*0f50*/  ISETP.GT.AND P4, PT, R20, 0xc0, PT ;  /* 0x000000c01400780c */ /* 0x000fc60003f84270 */
[----:B------:R-:W-:Y:S01]  /*0f60*/  @P3 FADD R0, R0, R5 ;  /* 0x0000000500003221 */ /* 0x000fe20000000000 */
[----:B------:R-:W-:-:S03]  /*0f70*/  ISETP.GT.AND P3, PT, R20, 0xe0, PT ;  /* 0x000000e01400780c */ /* 0x000fc60003f64270 */
[----:B------:R-:W-:-:S04]  /*0f80*/  @P1 FADD R0, R0, R6 ;  /* 0x0000000600001221 */ /* 0x000fc80000000000 */
[----:B------:R-:W-:-:S04]  /*0f90*/  @P2 FADD R0, R0, R7 ;  /* 0x0000000700002221 */ /* 0x000fc80000000000 */
[----:B--2---:R-:W-:-:S04]  /*0fa0*/  @P4 FADD R0, R0, R8 ;  /* 0x0000000800004221 */ /* 0x004fc80000000000 */
[----:B------:R-:W-:Y:S01]  /*0fb0*/  @P3 FADD R0, R0, R9 ;  /* 0x0000000900003221 */ /* 0x000fe20000000000 */
[----:B------:R-:W-:Y:S06]  /*0fc0*/  BRA `(.L_x_17) ;  /* 0x0000002c006c7947 */ /* 0x000fec0003800000 */
.L_x_3:
[----:B------:R-:W0:Y:S01]  /*0fd0*/  S2R R0, SR_TID.X ;  /* 0x0000000000007919 */ /* 0x000e220000002100 */
[----:B------:R-:W1:Y:S01]  /*0fe0*/  LDC.64 R2, c[0x0][0x380] ;  /* 0x0000e000ff027b82 */ /* 0x000e620000000a00 */
[----:B0-----:R-:W-:-:S05]  /*0ff0*/  SHF.L.U32 R5, R0, 0x2, RZ ;  /* 0x0000000200057819 */ /* 0x001fca00000006ff */
[----:B-1----:R-:W-:-:S05]  /*1000*/  IMAD.WIDE.U32 R2, R5, 0x4, R2 ;  /* 0x0000000405027825 */ /* 0x002fca00078e0002 */
[----:B------:R-:W2:Y:S04]  /*1010*/  LDG.E.128.CONSTANT R4, desc[UR6][R2.64] ;  /* 0x0000000602047981 */ /* 0x000ea8000c1e9d00 */
[----:B------:R-:W3:Y:S04]  /*1020*/  LDG.E.128.CONSTANT R8, desc[UR6][R2.64+0x1000] ;  /* 0x0010000602087981 */ /* 0x000ee8000c1e9d00 */
[----:B------:R-:W4:Y:S04]  /*1030*/  LDG.E.128.CONSTANT R12, desc[UR6][R2.64+0x2000] ;  /* 0x00200006020c7981 */ /* 0x000f28000c1e9d00 */
[----:B------:R-:W5:Y:S01]  /*1040*/  LDG.E.128.CONSTANT R16, desc[UR6][R2.64+0x3000] ;  /* 0x0030000602107981 */ /* 0x000f62000c1e9d00 */
[----:B------:R-:W-:Y:S01]  /*1050*/  ISETP.GE.U32.AND P0, PT, R20, 0x2000, PT ;  /* 0x000020001400780c */ /* 0x000fe20003f06070 */
[----:B------:R-:W-:-:S02]  /*1060*/  HFMA2 R23, -RZ, RZ, 0, 0.00048828125 ;  /* 0x00001000ff177431 */ /* 0x000fc400000001ff */
[----:B--2---:R-:W-:Y:S01]  /*1070*/  FADD R4, R4, R5 ;  /* 0x0000000504047221 */ /* 0x004fe20000000000 */
[----:B------:R-:W-:Y:S01]  /*1080*/  FADD R7, R6, R7 ;  /* 0x0000000706077221 */ /* 0x000fe20000000000 */
[----:B---3--:R-:W-:Y:S01]  /*1090*/  FADD R8, R8, R9 ;  /* 0x0000000908087221 */ /* 0x008fe20000000000 */
[----:B------:R-:W-:Y:S02]  /*10a0*/  FADD R11, R10, R11 ;  /* 0x0000000b0a0b7221 */ /* 0x000fe40000000000 */
[----:B------:R-:W-:Y:S01]  /*10b0*/  FADD R4, R4, R7 ;  /* 0x0000000704047221 */ /* 0x000fe20000000000 */
[----:B----4-:R-:W-:Y:S01]  /*10c0*/  FADD R12, R12, R13 ;  /* 0x0000000d0c0c7221 */ /* 0x010fe20000000000 */
[----:B------:R-:W-:Y:S01]  /*10d0*/  FADD R15, R14, R15 ;  /* 0x0000000f0e0f7221 */ /* 0x000fe20000000000 */
[----:B------:R-:W-:Y:S01]  /*10e0*/  FADD R11, R8, R11 ;  /* 0x0000000b080b7221 */ /* 0x000fe20000000000 */
[----:B-----5:R-:W-:Y:S01]  /*10f0*/  FADD R16, R16, R17 ;  /* 0x0000001110107221 */ /* 0x020fe20000000000 */
[----:B------:R-:W-:Y:S01]  /*1100*/  FADD R19, R18, R19 ;  /* 0x0000001312137221 */ /* 0x000fe20000000000 */
[----:B------:R-:W-:Y:S01]  /*1110*/  FADD R12, R12, R15 ;  /* 0x0000000f0c0c7221 */ /* 0x000fe20000000000 */
[----:B------:R-:W-:-:S02]  /*1120*/  FADD R4, R4, R11 ;  /* 0x0000000b04047221 */ /* 0x000fc40000000000 */
[----:B------:R-:W-:-:S04]  /*1130*/  FADD R19, R16, R19 ;  /* 0x0000001310137221 */ /* 0x000fc80000000000 */
[----:B------:R-:W-:-:S04]  /*1140*/  FADD R19, R12, R19 ;  /* 0x000000130c137221 */ /* 0x000fc80000000000 */
[----:B------:R-:W-:Y:S01]  /*1150*/  FADD R21, R4, R19 ;  /* 0x0000001304157221 */ /* 0x000fe20000000000 */
[----:B------:R-:W-:Y:S06]  /*1160*/  @!P0 BRA `(.L_x_18) ;  /* 0x00000000007c8947 */ /* 0x000fec0003800000 */
[----:B------:R-:W0:Y:S01]  /*1170*/  LDC R24, c[0x0][0x390] ;  /* 0x0000e400ff187b82 */ /* 0x000e220000000800 */
[----:B------:R-:W-:Y:S02]  /*1180*/  IADD3 R22, PT, PT, R20, -0x1000, RZ ;  /* 0xfffff00014167810 */ /* 0x000fe40007ffe0ff */
[----:B------:R-:W-:-:S07]  /*1190*/  MOV R23, 0x1000 ;  /* 0x0000100000177802 */ /* 0x000fce0000000f00 */
.L_x_20:
[----:B------:R-:W-:-:S05]  /*11a0*/  IMAD.WIDE R26, R23, 0x4, R2 ;  /* 0x00000004171a7825 */ /* 0x000fca00078e0202 */
[----:B------:R-:W2:Y:S04]  /*11b0*/  LDG.E.128.CONSTANT R16, desc[UR6][R26.64+0x2000] ;  /* 0x002000061a107981 */ /* 0x000ea8000c1e9d00 */
[----:B------:R-:W3:Y:S04]  /*11c0*/  LDG.E.128.CONSTANT R4, desc[UR6][R26.64+0x3000] ;  /* 0x003000061a047981 */ /* 0x000ee8000c1e9d00 */
[----:B------:R-:W4:Y:S04]  /*11d0*/  LDG.E.128.CONSTANT R8, desc[UR6][R26.64] ;  /* 0x000000061a087981 */ /* 0x000f28000c1e9d00 */
[----:B------:R-:W5:Y:S01]  /*11e0*/  LDG.E.128.CONSTANT R12, desc[UR6][R26.64+0x1000] ;  /* 0x001000061a0c7981 */ /* 0x000f62000c1e9d00 */
[----:B0-----:R-:W-:Y:S01]  /*11f0*/  MOV R20, R24 ;  /* 0x0000001800147202 */ /* 0x001fe20000000f00 */
[----:B--2---:R-:W-:Y:S01]  /*1200*/  FADD R17, R17, R18 ;  /* 0x0000001211117221 */ /* 0x004fe20000000000 */
[----:B---3--:R-:W-:-:S02]  /*1210*/  FADD R18, R19, R4 ;  /* 0x0000000413127221 */ /* 0x008fc40000000000 */
[----:B------:R-:W-:Y:S01]  /*1220*/  IADD3 R4, PT, PT, -R23, R20, RZ ;  /* 0x0000001417047210 */ /* 0x000fe20007ffe1ff */
[----:B------:R-:W-:Y:S01]  /*1230*/  FADD R5, R5, R6 ;  /* 0x0000000605057221 */ /* 0x000fe20000000000 */
[----:B----4-:R-:W-:Y:S01]  /*1240*/  FADD R9, R9, R10 ;  /* 0x0000000a09097221 */ /* 0x010fe20000000000 */
[----:B------:R-:W-:Y:S01]  /*1250*/  FADD R8, R8, R21 ;  /* 0x0000001508087221 */ /* 0x000fe20000000000 */
[----:B------:R-:W-:Y:S01]  /*1260*/  ISETP.GE.AND P0, PT, R4, 0x1000, PT ;  /* 0x000010000400780c */ /* 0x000fe20003f06270 */
[----:B-----5:R-:W-:Y:S01]  /*1270*/  FADD R13, R13, R14 ;  /* 0x0000000e0d0d7221 */ /* 0x020fe20000000000 */
[----:B------:R-:W-:Y:S01]  /*1280*/  FADD R10, R11, R12 ;  /* 0x0000000c0b0a7221 */ /* 0x000fe20000000000 */
[----:B------:R-:W-:Y:S01]  /*1290*/  FADD R14, R15, R16 ;  /* 0x000000100f0e7221 */ /* 0x000fe20000000000 */
[----:B------:R-:W-:Y:S01]  /*12a0*/  FADD R8, R8, R9 ;  /* 0x0000000908087221 */ /* 0x000fe20000000000 */
[----:B------:R-:W-:Y:S01]  /*12b0*/  FADD R5, R18, R5 ;  /* 0x0000000512057221 */ /* 0x000fe20000000000 */
[----:B------:R-:W-:Y:S01]  /*12c0*/  FADD R13, R10, R13 ;  /* 0x0000000d0a0d7221 */ /* 0x000fe20000000000 */
[----:B------:R-:W-:-:S03]  /*12d0*/  FADD R14, R14, R17 ;  /* 0x000000110e0e7221 */ /* 0x000fc60000000000 */
[----:B------:R-:W-:Y:S01]  /*12e0*/  FADD R8, R8, R13 ;  /* 0x0000000d08087221 */ /* 0x000fe20000000000 */
[----:B------:R-:W-:-:S04]  /*12f0*/  FADD R5, R14, R5 ;  /* 0x000000050e057221 */ /* 0x000fc80000000000 */
[----:B------:R-:W-:-:S04]  /*1300*/  FADD R5, R8, R5 ;  /* 0x0000000508057221 */ /* 0x000fc80000000000 */
[----:B------:R-:W-:Y:S01]  /*1310*/  FADD R21, R7, R5 ;  /* 0x0000000507157221 */ /* 0x000fe20000000000 */
[----:B------:R-:W-:Y:S06]  /*1320*/  @!P0 BRA `(.L_x_19) ;  /* 0x0000000800308947 */ /* 0x000fec0003800000 */
[----:B------:R-:W-:-:S04]  /*1330*/  IADD3 R23, PT, PT, R23, 0x1000, RZ ;  /* 0x0000100017177810 */ /* 0x000fc80007ffe0ff */
[----:B------:R-:W-:-:S13]  /*1340*/  ISETP.GT.AND P0, PT, R23, R22, PT ;  /* 0x000000161700720c */ /* 0x000fda0003f04270 */
[----:B------:R-:W-:Y:S05]  /*1350*/  @!P0 BRA `(.L_x_20) ;  /* 0xfffffffc00908947 */ /* 0x000fea000383ffff */
.L_x_18:
[----:B------:R-:W-:-:S13]  /*1360*/  ISETP.GE.AND P0, PT, R23, R20, PT ;  /* 0x000000141700720c */ /* 0x000fda0003f06270 */
[----:B------:R-:W-:Y:S05]  /*1370*/  @P0 BRA `(.L_x_19) ;  /* 0x00000008001c0947 */ /* 0x000fea0003800000 */
[----:B------:R-:W-:Y:S01]  /*1380*/  IMAD.IADD R9, R20, 0x1, -R23 ;  /* 0x0000000114097824 */ /* 0x000fe200078e0a17 */
[----:B------:R-:W-:Y:S04]  /*1390*/  BSSY.RECONVERGENT B1, `(.L_x_19) ;  /* 0x0000085000017945 */ /* 0x000fe80003800200 */
[----:B------:R-:W-:-:S13]  /*13a0*/  ISETP.GE.AND P0, PT, R0, R9, PT ;  /* 0x000000090000720c */ /* 0x000fda0003f06270 */
[----:B------:R-:W-:Y:S05]  /*13b0*/  @P0 BRA `(.L_x_21) ;  /* 0x0000000800080947 */ /* 0x000fea0003800000 */
[-C--:B------:R-:W-:Y:S01]  /*13c0*/  LOP3.LUT R2, RZ, R0.reuse, RZ, 0x33, !PT ;  /* 0x00000000ff027212 */ /* 0x080fe200078e33ff */
[----:B------:R-:W-:Y:S01]  /*13d0*/  BSSY.RECONVERGENT B2, `(.L_x_22) ;  /* 0x0000015000027945 */ /* 0x000fe20003800200 */
[----:B------:R-:W-:Y:S02]  /*13e0*/  MOV R8, R0 ;  /* 0x0000000000087202 */ /* 0x000fe40000000f00 */
[----:B------:R-:W-:-:S04]  /*13f0*/  IADD3 R2, PT, PT, -R23, R20, R2 ;  /* 0x0000001417027210 */ /* 0x000fc80007ffe102 */
[C---:B------:R-:W-:Y:S02]  /*1400*/  LOP3.LUT R3, R2.reuse, 0x300, RZ, 0xc0, !PT ;  /* 0x0000030002037812 */ /* 0x040fe400078ec0ff */
[----:B------:R-:W-:Y:S02]  /*1410*/  ISETP.GE.U32.AND P1, PT, R2, 0x300, PT ;  /* 0x000003000200780c */ /* 0x000fe40003f26070 */
[----:B------:R-:W-:-:S13]  /*1420*/  ISETP.NE.AND P0, PT, R3, 0x300, PT ;  /* 0x000003000300780c */ /* 0x000fda0003f05270 */
[----:B------:R-:W-:Y:S05]  /*1430*/  @!P0 BRA `(.L_x_23) ;  /* 0x0000000000388947 */ /* 0x000fea0003800000 */
[----:B------:R-:W0:Y:S01]  /*1440*/  LDC.64 R4, c[0x0][0x380] ;  /* 0x0000e000ff047b82 */ /* 0x000e220000000a00 */
[----:B------:R-:W-:Y:S02]  /*1450*/  LEA.HI R2, R2, 0x1, RZ, 0x18 ;  /* 0x0000000102027811 */ /* 0x000fe400078fc0ff */
[----:B------:R-:W-:Y:S02]  /*1460*/  IADD3 R7, PT, PT, R0, R23, RZ ;  /* 0x0000001700077210 */ /* 0x000fe40007ffe0ff */
[----:B------:R-:W-:Y:S02]  /*1470*/  LOP3.LUT R2, R2, 0x3, RZ, 0xc0, !PT ;  /* 0x0000000302027812 */ /* 0x000fe400078ec0ff */
[----:B------:R-:W-:Y:S02]  /*1480*/  MOV R8, R0 ;  /* 0x0000000000087202 */ /* 0x000fe40000000f00 */
[----:B------:R-:W-:-:S07]  /*1490*/  IADD3 R6, PT, PT, -R2, RZ, RZ ;  /* 0x000000ff02067210 */ /* 0x000fce0007ffe1ff */
.L_x_24:
[----:B0-----:R-:W-:-:S06]  /*14a0*/  IMAD.WIDE.U32 R2, R7, 0x4, R4 ;  /* 0x0000000407027825 */ /* 0x001fcc00078e0004 */
[----:B------:R-:W2:Y:S01]  /*14b0*/  LDG.E.CONSTANT R2, desc[UR6][R2.64] ;  /* 0x0000000602027981 */ /* 0x000ea2000c1e9900 */
[----:B------:R-:W-:Y:S02]  /*14c0*/  IADD3 R6, PT, PT, R6, 0x1, RZ ;  /* 0x0000000106067810 */ /* 0x000fe40007ffe0ff */
[----:B------:R-:W-:Y:S02]  /*14d0*/  IADD3 R8, PT, PT, R8, 0x100, RZ ;  /* 0x0000010008087810 */ /* 0x000fe40007ffe0ff */
[----:B------:R-:W-:Y:S02]  /*14e0*/  ISETP.NE.AND P0, PT, R6, RZ, PT ;  /* 0x000000ff0600720c */ /* 0x000fe40003f05270 */
[----:B------:R-:W-:Y:S01]  /*14f0*/  IADD3 R7, PT, PT, R7, 0x100, RZ ;  /* 0x0000010007077810 */ /* 0x000fe20007ffe0ff */
[----:B--2---:R-:W-:-:S10]  /*1500*/  FADD R21, R2, R21 ;  /* 0x0000001502157221 */ /* 0x004fd40000000000 */
[----:B------:R-:W-:Y:S05]  /*1510*/  @P0 BRA `(.L_x_24) ;  /* 0xfffffffc00e00947 */ /* 0x000fea000383ffff */
.L_x_23:
[----:B------:R-:W-:Y:S05]  /*1520*/  BSYNC.RECONVERGENT B2 ;  /* 0x0000000000027941 */ /* 0x000fea0003800200 */
.L_x_22:
[----:B------:R-:W-:Y:S05]  /*1530*/  @!P1 BRA `(.L_x_21) ;  /* 0x0000000400a89947 */ /* 0x000fea0003800000 */
[----:B------:R-:W0:Y:S01]  /*1540*/  LDCU.64 UR4, c[0x0][0x380] ;  /* 0x00007000ff0477ac */ /* 0x000e220008000a00 */
[----:B------:R-:W-:Y:S01]  /*1550*/  IADD3 R5, PT, PT, R9, -R8, RZ ;  /* 0x8000000809057210 */ /* 0x000fe20007ffe0ff */
[----:B------:R-:W-:Y:S01]  /*1560*/  BSSY.RECONVERGENT B2, `(.L_x_25) ;  /* 0x000003b000027945 */ /* 0x000fe20003800200 */
[CC--:B------:R-:W-:Y:S02]  /*1570*/  IADD3 R3, P0, PT, R8.reuse, R23.reuse, RZ ;  /* 0x0000001708037210 */ /* 0x0c0fe40007f1e0ff */
[----:B------:R-:W-:Y:S02]  /*1580*/  ISETP.GT.AND P1, PT, R5, 0xc00, PT ;  /* 0x00000c000500780c */ /* 0x000fe40003f24270 */
[----:B------:R-:W-:Y:S02]  /*1590*/  IADD3.X R4, PT, PT, RZ, RZ, RZ, P0, !PT ;  /* 0x000000ffff047210 */ /* 0x000fe400007fe4ff */
[----:B------:R-:W-:Y:S02]  /*15a0*/  IADD3 R11, PT, PT, R8, R23, RZ ;  /* 0x00000017080b7210 */ /* 0x000fe40007ffe0ff */
[----:B0-----:R-:W-:-:S04]  /*15b0*/  LEA R2, P0, R3, UR4, 0x2 ;  /* 0x0000000403027c11 */ /* 0x001fc8000f8010ff */
[----:B------:R-:W-:Y:S02]  /*15c0*/  LEA.HI.X R3, R3, UR5, R4, 0x2, P0 ;  /* 0x0000000503037c11 */ /* 0x000fe400080f1404 */
[----:B------:R-:W-:-:S05]  /*15d0*/  IADD3 R2, P0, PT, R2, 0x800, RZ ;  /* 0x0000080002027810 */ /* 0x000fca0007f1e0ff */
[----:B------:R-:W-:Y:S01]  /*15e0*/  IMAD.X R3, RZ, RZ, R3, P0 ;  /* 0x000000ffff037224 */ /* 0x000fe200000e0603 */
[----:B------:R-:W-:Y:S01]  /*15f0*/  PLOP3.LUT P0, PT, PT, PT, PT, 0x80, 0x8 ;  /* 0x000000000008781c */ /* 0x000fe20003f0f070 */
[----:B------:R-:W-:-:S12]  /*1600*/  @!P1 BRA `(.L_x_26) ;  /* 0x0000000000c09947 */ /* 0x000fd80003800000 */
[----:B------:R-:W-:Y:S02]  /*1610*/  PLOP3.LUT P0, PT, PT, PT, PT, 0x8, 0x80 ;  /* 0x000000000080781c */ /* 0x000fe40003f0e170 */
[----:B------:R-:W-:-:S11]  /*1620*/  IADD3 R13, PT, PT, R9, -0xc00, RZ ;  /* 0xfffff400090d7810 */ /* 0x000fd60007ffe0ff */
.L_x_27:
[----:B------:R-:W0:Y:S01]  /*1630*/  LDC.64 R4, c[0x0][0x380] ;  /* 0x0000e000ff047b82 */ /* 0x000e220000000a00 */
[----:B------:R-:W2:Y:S01]  /*1640*/  LDG.E.CONSTANT R10, desc[UR6][R2.64+-0x400] ;  /* 0xfffc0006020a7981 */ /* 0x000ea2000c1e9900 */
[----:B------:R-:W-:-:S03]  /*1650*/  IADD3 R25, PT, PT, R11, 0x400, RZ ;  /* 0x000004000b197810 */ /* 0x000fc60007ffe0ff */
[----:B------:R-:W3:Y:S04]  /*1660*/  LDG.E.CONSTANT R19, desc[UR6][R2.64] ;  /* 0x0000000602137981 */ /* 0x000ee8000c1e9900 */
[----:B------:R-:W4:Y:S01]  /*1670*/  LDG.E.CONSTANT R18, desc[UR6][R2.64+0x400] ;  /* 0x0004000602127981 */ /* 0x000f22000c1e9900 */
[----:B------:R-:W-:-:S03]  /*1680*/  IADD3 R7, PT, PT, R11, 0x800, RZ ;  /* 0x000008000b077810 */ /* 0x000fc60007ffe0ff */
[----:B------:R-:W5:Y:S04]  /*1690*/  LDG.E.CONSTANT R16, desc[UR6][R2.64+0xc00] ;  /* 0x000c000602107981 */ /* 0x000f68000c1e9900 */
[----:B------:R-:W5:Y:S04]  /*16a0*/  LDG.E.CONSTANT R15, desc[UR6][R2.64+0x1000] ;  /* 0x00100006020f7981 */ /* 0x000f68000c1e9900 */
[----:B------:R-:W5:Y:S01]  /*16b0*/  LDG.E.CONSTANT R14, desc[UR6][R2.64+0x1400] ;  /* 0x00140006020e7981 */ /* 0x000f62000c1e9900 */
[----:B0-----:R-:W-:-:S03]  /*16c0*/  IMAD.WIDE.U32 R22, R11, 0x4, R4 ;  /* 0x000000040b167825 */ /* 0x001fc600078e0004 */
[----:B------:R-:W5:Y:S04]  /*16d0*/  LDG.E.CONSTANT R20, desc[UR6][R2.64+0x2000] ;  /* 0x0020000602147981 */ /* 0x000f68000c1e9900 */
[----:B------:R0:W2:Y:S01]  /*16e0*/  LDG.E.CONSTANT R12, desc[UR6][R22.64] ;  /* 0x00000006160c7981 */ /* 0x0000a2000c1e9900 */
[----:B------:R-:W-:-:S03]  /*16f0*/  IMAD.WIDE.U32 R24, R25, 0x4, R4 ;  /* 0x0000000419187825 */ /* 0x000fc600078e0004 */
[----:B------:R-:W5:Y:S04]  /*1700*/  LDG.E.CONSTANT R26, desc[UR6][R2.64+0x3000] ;  /* 0x00300006021a7981 */ /* 0x000f68000c1e9900 */
[----:B------:R-:W5:Y:S01]  /*1710*/  LDG.E.CONSTANT R17, desc[UR6][R24.64] ;  /* 0x0000000618117981 */ /* 0x000f62000c1e9900 */
[--C-:B------:R-:W-:Y:S01]  /*1720*/  IMAD.WIDE.U32 R6, R7, 0x4, R4.reuse ;  /* 0x0000000407067825 */ /* 0x100fe200078e0004 */
[----:B0-----:R-:W-:Y:S02]  /*1730*/  IADD3 R23, PT, PT, R11, 0xc00, RZ ;  /* 0x00000c000b177810 */ /* 0x001fe40007ffe0ff */
[----:B------:R-:W5:Y:S04]  /*1740*/  LDG.E.CONSTANT R22, desc[UR6][R2.64+0x1c00] ;  /* 0x001c000602167981 */ /* 0x000f68000c1e9900 */
[----:B------:R-:W5:Y:S01]  /*1750*/  LDG.E.CONSTANT R6, desc[UR6][R6.64] ;  /* 0x0000000606067981 */ /* 0x000f62000c1e9900 */
[----:B------:R-:W-:-:S03]  /*1760*/  IMAD.WIDE.U32 R4, R23, 0x4, R4 ;  /* 0x0000000417047825 */ /* 0x000fc600078e0004 */
[----:B------:R-:W5:Y:S04]  /*1770*/  LDG.E.CONSTANT R23, desc[UR6][R2.64+0x2400] ;  /* 0x0024000602177981 */ /* 0x000f68000c1e9900 */
[----:B------:R-:W5:Y:S04]  /*1780*/  LDG.E.CONSTANT R4, desc[UR6][R4.64] ;  /* 0x0000000604047981 */ /* 0x000f68000c1e9900 */
[----:B------:R-:W5:Y:S04]  /*1790*/  LDG.E.CONSTANT R24, desc[UR6][R2.64+0x2c00] ;  /* 0x002c000602187981 */ /* 0x000f68000c1e9900 */
[----:B------:R0:W5:Y:S01]  /*17a0*/  LDG.E.CONSTANT R25, desc[UR6][R2.64+0x3400] ;  /* 0x0034000602197981 */ /* 0x000162000c1e9900 */
[----:B------:R-:W-:-:S04]  /*17b0*/  IADD3 R8, PT, PT, R8, 0x1000, RZ ;  /* 0x0000100008087810 */ /* 0x000fc80007ffe0ff */
[----:B------:R-:W-:Y:S02]  /*17c0*/  ISETP.GE.AND P1, PT, R8, R13, PT ;  /* 0x0000000d0800720c */ /* 0x000fe40003f26270 */
[----:B0-----:R-:W-:Y:S02]  /*17d0*/  IADD3 R2, P2, PT, R2, 0x4000, RZ ;  /* 0x0000400002027810 */ /* 0x001fe40007f5e0ff */
[----:B------:R-:W-:Y:S02]  /*17e0*/  IADD3 R11, PT, PT, R11, 0x1000, RZ ;  /* 0x000010000b0b7810 */ /* 0x000fe40007ffe0ff */
[----:B------:R-:W-:Y:S01]  /*17f0*/  IADD3.X R3, PT, PT, RZ, R3, RZ, P2, !PT ;  /* 0x00000003ff037210 */ /* 0x000fe200017fe4ff */
[----:B--2---:R-:W-:-:S04]  /*1800*/  FADD R21, R12, R21 ;  /* 0x000000150c157221 */ /* 0x004fc80000000000 */
[----:B------:R-:W-:-:S04]  /*1810*/  FADD R10, R21, R10 ;  /* 0x0000000a150a7221 */ /* 0x000fc80000000000 */
[----:B---3--:R-:W-:-:S04]  /*1820*/  FADD R19, R10, R19 ;  /* 0x000000130a137221 */ /* 0x008fc80000000000 */
[----:B----4-:R-:W-:-:S04]  /*1830*/  FADD R18, R19, R18 ;  /* 0x0000001213127221 */ /* 0x010fc80000000000 */
[----:B-----5:R-:W-:-:S04]  /*1840*/  FADD R17, R18, R17 ;  /* 0x0000001112117221 */ /* 0x020fc80000000000 */
        /* <DEDUP_REMOVED lines=12> */
.L_x_26:
[----:B------:R-:W-:Y:S05]  /*1910*/  BSYNC.RECONVERGENT B2 ;  /* 0x0000000000027941 */ /* 0x000fea0003800200 */
.L_x_25:
[----:B------:R-:W-:Y:S01]  /*1920*/  IADD3 R4, PT, PT, R9, -R8, RZ ;  /* 0x8000000809047210 */ /* 0x000fe20007ffe0ff */
[----:B------:R-:W-:Y:S03]  /*1930*/  BSSY.RECONVERGENT B2, `(.L_x_28) ;  /* 0x000001e000027945 */ /* 0x000fe60003800200 */
[----:B------:R-:W-:-:S13]  /*1940*/  ISETP.GT.AND P1, PT, R4, 0x400, PT ;  /* 0x000004000400780c */ /* 0x000fda0003f24270 */
[----:B------:R-:W-:Y:S05]  /*1950*/  @!P1 BRA `(.L_x_29) ;  /* 0x00000000006c9947 */ /* 0x000fea0003800000 */
[----:B------:R-:W0:Y:S01]  /*1960*/  LDC.64 R6, c[0x0][0x380] ;  /* 0x0000e000ff067b82 */ /* 0x000e220000000a00 */
[----:B------:R-:W2:Y:S01]  /*1970*/  LDG.E.CONSTANT R10, desc[UR6][R2.64+-0x400] ;  /* 0xfffc0006020a7981 */ /* 0x000ea2000c1e9900 */
[----:B------:R-:W-:-:S03]  /*1980*/  VIADD R15, R11, 0x400 ;  /* 0x000004000b0f7836 */ /* 0x000fc60000000000 */
[----:B------:R-:W3:Y:S04]  /*1990*/  LDG.E.CONSTANT R13, desc[UR6][R2.64] ;  /* 0x00000006020d7981 */ /* 0x000ee8000c1e9900 */
[----:B------:R-:W4:Y:S04]  /*19a0*/  LDG.E.CONSTANT R17, desc[UR6][R2.64+0xc00] ;  /* 0x000c000602117981 */ /* 0x000f28000c1e9900 */
[----:B------:R-:W5:Y:S04]  /*19b0*/  LDG.E.CONSTANT R19, desc[UR6][R2.64+0x1000] ;  /* 0x0010000602137981 */ /* 0x000f68000c1e9900 */
[----:B------:R1:W5:Y:S01]  /*19c0*/  LDG.E.CONSTANT R23, desc[UR6][R2.64+0x1400] ;  /* 0x0014000602177981 */ /* 0x000362000c1e9900 */
[----:B0-----:R-:W-:-:S06]  /*19d0*/  IMAD.WIDE.U32 R4, R11, 0x4, R6 ;  /* 0x000000040b047825 */ /* 0x001fcc00078e0006 */
[----:B------:R-:W2:Y:S01]  /*19e0*/  LDG.E.CONSTANT R4, desc[UR6][R4.64] ;  /* 0x0000000604047981 */ /* 0x000ea2000c1e9900 */
[----:B------:R-:W-:-:S03]  /*19f0*/  IMAD.WIDE.U32 R6, R15, 0x4, R6 ;  /* 0x000000040f067825 */ /* 0x000fc600078e0006 */
[----:B------:R-:W4:Y:S04]  /*1a00*/  LDG.E.CONSTANT R15, desc[UR6][R2.64+0x400] ;  /* 0x00040006020f7981 */ /* 0x000f28000c1e9900 */
[----:B------:R-:W5:Y:S01]  /*1a10*/  LDG.E.CONSTANT R7, desc[UR6][R6.64] ;  /* 0x0000000606077981 */ /* 0x000f62000c1e9900 */
[----:B------:R-:W-:Y:S02]  /*1a20*/  PLOP3.LUT P0, PT, PT, PT, PT, 0x8, 0x80 ;  /* 0x000000000080781c */ /* 0x000fe40003f0e170 */
[----:B------:R-:W-:Y:S02]  /*1a30*/  IADD3 R8, PT, PT, R8, 0x800, RZ ;  /* 0x0000080008087810 */ /* 0x000fe40007ffe0ff */
[----:B------:R-:W-:Y:S01]  /*1a40*/  IADD3 R11, PT, PT, R11, 0x800, RZ ;  /* 0x000008000b0b7810 */ /* 0x000fe20007ffe0ff */
[----:B--2---:R-:W-:-:S04]  /*1a50*/  FADD R21, R21, R4 ;  /* 0x0000000415157221 */ /* 0x004fc80000000000 */
[----:B------:R-:W-:-:S04]  /*1a60*/  FADD R10, R21, R10 ;  /* 0x0000000a150a7221 */ /* 0x000fc80000000000 */
[----:B---3--:R-:W-:-:S04]  /*1a70*/  FADD R10, R10, R13 ;  /* 0x0000000d0a0a7221 */ /* 0x008fc80000000000 */
[----:B----4-:R-:W-:-:S04]  /*1a80*/  FADD R10, R10, R15 ;  /* 0x0000000f0a0a7221 */ /* 0x010fc80000000000 */
[----:B-----5:R-:W-:Y:S01]  /*1a90*/  FADD R10, R10, R7 ;  /* 0x000000070a0a7221 */ /* 0x020fe20000000000 */
[----:B------:R-:W-:-:S03]  /*1aa0*/  IADD3 R4, P1, PT, R2, 0x2000, RZ ;  /* 0x0000200002047810 */ /* 0x000fc60007f3e0ff */
[----:B------:R-:W-:Y:S01]  /*1ab0*/  FADD R10, R10, R17 ;  /* 0x000000110a0a7221 */ /* 0x000fe20000000000 */
[----:B------:R-:W-:-:S03]  /*1ac0*/  IADD3.X R5, PT, PT, RZ, R3, RZ, P1, !PT ;  /* 0x00000003ff057210 */ /* 0x000fc60000ffe4ff */
[----:B------:R-:W-:Y:S01]  /*1ad0*/  FADD R10, R10, R19 ;  /* 0x000000130a0a7221 */ /* 0x000fe20000000000 */
[----:B-1----:R-:W-:Y:S02]  /*1ae0*/  MOV R2, R4 ;  /* 0x0000000400027202 */ /* 0x002fe40000000f00 */
[----:B------:R-:W-:Y:S01]  /*1af0*/  MOV R3, R5 ;  /* 0x0000000500037202 */ /* 0x000fe20000000f00 */
[----:B------:R-:W-:-:S07]  /*1b00*/  FADD R21, R10, R23 ;  /* 0x000000170a157221 */ /* 0x000fce0000000000 */
.L_x_29:
[----:B------:R-:W-:Y:S05]  /*1b10*/  BSYNC.RECONVERGENT B2 ;  /* 0x0000000000027941 */ /* 0x000fea0003800200 */
.L_x_28:
[----:B------:R-:W-:-:S13]  /*1b20*/  ISETP.LT.OR P0, PT, R8, R9, P0 ;  /* 0x000000090800720c */ /* 0x000fda0000701670 */
[----:B------:R-:W-:Y:S05]  /*1b30*/  @!P0 BRA `(.L_x_21) ;  /* 0x0000000000288947 */ /* 0x000fea0003800000 */
[----:B------:R-:W0:Y:S01]  /*1b40*/  LDC.64 R4, c[0x0][0x380] ;  /* 0x0000e000ff047b82 */ /* 0x000e220000000a00 */
[----:B------:R-:W2:Y:S04]  /*1b50*/  LDG.E.CONSTANT R6, desc[UR6][R2.64+-0x400] ;  /* 0xfffc000602067981 */ /* 0x000ea8000c1e9900 */
[----:B------:R-:W3:Y:S04]  /*1b60*/  LDG.E.CONSTANT R7, desc[UR6][R2.64] ;  /* 0x0000000602077981 */ /* 0x000ee8000c1e9900 */
[----:B------:R-:W4:Y:S01]  /*1b70*/  LDG.E.CONSTANT R9, desc[UR6][R2.64+0x400] ;  /* 0x0004000602097981 */ /* 0x000f22000c1e9900 */
[----:B0-----:R-:W-:-:S06]  /*1b80*/  IMAD.WIDE.U32 R4, R11, 0x4, R4 ;  /* 0x000000040b047825 */ /* 0x001fcc00078e0004 */
[----:B------:R-:W5:Y:S02]  /*1b90*/  LDG.E.CONSTANT R4, desc[UR6][R4.64] ;  /* 0x0000000604047981 */ /* 0x000f64000c1e9900 */
[----:B-----5:R-:W-:-:S04]  /*1ba0*/  FADD R21, R21, R4 ;  /* 0x0000000415157221 */ /* 0x020fc80000000000 */
[----:B--2---:R-:W-:-:S04]  /*1bb0*/  FADD R6, R21, R6 ;  /* 0x0000000615067221 */ /* 0x004fc80000000000 */
[----:B---3--:R-:W-:-:S04]  /*1bc0*/  FADD R6, R6, R7 ;  /* 0x0000000706067221 */ /* 0x008fc80000000000 */
[----:B----4-:R-:W-:-:S07]  /*1bd0*/  FADD R21, R6, R9 ;  /* 0x0000000906157221 */ /* 0x010fce0000000000 */
.L_x_21:
[----:B------:R-:W-:Y:S05]  /*1be0*/  BSYNC.RECONVERGENT B1 ;  /* 0x0000000000017941 */ /* 0x000fea0003800200 */
.L_x_19:
[----:B------:R-:W0:Y:S01]  /*1bf0*/  S2R R6, SR_LANEID ;  /* 0x0000000000067919 */ /* 0x000e220000000000 */
[----:B------:R-:W1:Y:S01]  /*1c00*/  SHFL.DOWN PT, R2, R21, 0x1, 0x1f ;  /* 0x08201f0015027f89 */ /* 0x000e6200000e0000 */
[C---:B0-----:R-:W-:Y:S02]  /*1c10*/  ISETP.GT.AND P0, PT, R6.reuse, 0x1e, PT ;  /* 0x0000001e0600780c */ /* 0x041fe40003f04270 */
[----:B------:R-:W-:-:S11]  /*1c20*/  ISETP.NE.AND P1, PT, R6, RZ, PT ;  /* 0x000000ff0600720c */ /* 0x000fd60003f25270 */
[----:B-1----:R-:W-:Y:S01]  /*1c30*/  @!P0 FADD R21, R2, R21 ;  /* 0x0000001502158221 */ /* 0x002fe20000000000 */
[----:B------:R-:W-:Y:S01]  /*1c40*/  ISETP.GT.AND P0, PT, R6, 0x1d, PT ;  /* 0x0000001d0600780c */ /* 0x000fe20003f04270 */
[----:B------:R-:W0:Y:S01]  /*1c50*/  @!P1 S2R R5, SR_CgaCtaId ;  /* 0x0000000000059919 */ /* 0x000e220000008800 */
[----:B------:R-:W-:Y:S02]  /*1c60*/  @!P1 MOV R4, 0x400 ;  /* 0x0000040000049802 */ /* 0x000fe40000000f00 */
[----:B------:R-:W-:Y:S01]  /*1c70*/  @!P1 SHF.R.U32.HI R3, RZ, 0x3, R0 ;  /* 0x00000003ff039819 */ /* 0x000fe20000011600 */
[----:B------:R-:W1:Y:S03]  /*1c80*/  SHFL.DOWN PT, R2, R21, 0x2, 0x1f ;  /* 0x08401f0015027f89 */ /* 0x000e6600000e0000 */
[----:B------:R-:W-:-:S05]  /*1c90*/  @!P1 LOP3.LUT R3, R3, 0x7c, RZ, 0xc0, !PT ;  /* 0x0000007c03039812 */ /* 0x000fca00078ec0ff */
[----:B-1----:R-:W-:Y:S01]  /*1ca0*/  @!P0 FADD R21, R21, R2 ;  /* 0x0000000215158221 */ /* 0x002fe20000000000 */
[----:B------:R-:W-:Y:S02]  /*1cb0*/  ISETP.GT.AND P0, PT, R6, 0x1b, PT ;  /* 0x0000001b0600780c */ /* 0x000fe40003f04270 */
[----:B0-----:R-:W-:Y:S02]  /*1cc0*/  @!P1 LEA R4, R5, R4, 0x18 ;  /* 0x0000000405049211 */ /* 0x001fe400078ec0ff */
[----:B------:R-:W0:Y:S02]  /*1cd0*/  SHFL.DOWN PT, R2, R21, 0x4, 0x1f ;  /* 0x08801f0015027f89 */ /* 0x000e2400000e0000 */
[----:B------:R-:W-:-:S07]  /*1ce0*/  @!P1 IADD3 R3, PT, PT, R3, R4, RZ ;  /* 0x0000000403039210 */ /* 0x000fce0007ffe0ff */
        /* <DEDUP_REMOVED lines=12> */
[----:B------:R-:W0:Y:S01]  /*1db0*/  S2UR UR5, SR_CgaCtaId ;  /* 0x00000000000579c3 */ /* 0x000e220000008800 */
[----:B------:R-:W-:Y:S02]  /*1dc0*/  UMOV UR4, 0x400 ;  /* 0x0000040000047882 */ /* 0x000fe40000000000 */
[----:B0-----:R-:W-:-:S09]  /*1dd0*/  ULEA UR4, UR5, UR4, 0x18 ;  /* 0x0000000405047291 */ /* 0x001fd2000f8ec0ff */
[----:B---3--:R-:W0:Y:S04]  /*1de0*/  LDS R3, [UR4+0xc] ;  /* 0x00000c04ff037984 */ /* 0x008e280008000800 */
        /* <DEDUP_REMOVED lines=10> */
.L_x_2:
        /* <DEDUP_REMOVED lines=12> */
.L_x_32:
[----:B------:R-:W-:Y:S05]  /*1f50*/  BSYNC.RECONVERGENT B1 ;  /* 0x0000000000017941 */ /* 0x000fea0003800200 */
.L_x_31:
[----:B------:R-:W-:Y:S01]  /*1f60*/  ISETP.GE.AND P0, PT, R11, R20, PT ;  /* 0x000000140b00720c */ /* 0x000fe20003f06270 */
[----:B------:R-:W-:-:S12]  /*1f70*/  BSSY.RECONVERGENT B1, `(.L_x_33) ;  /* 0x0000074000017945 */ /* 0x000fd80003800200 */
[----:B------:R-:W-:Y:S05]  /*1f80*/  @P0 BRA `(.L_x_34) ;  /* 0x0000000400c80947 */ /* 0x000fea0003800000 */
[----:B0-----:R-:W-:Y:S01]  /*1f90*/  LOP3.LUT R3, RZ, R11, RZ, 0x33, !PT ;  /* 0x0000000bff037212 */ /* 0x001fe200078e33ff */
[----:B------:R-:W-:Y:S04]  /*1fa0*/  BSSY.RECONVERGENT B2, `(.L_x_35) ;  /* 0x0000015000027945 */ /* 0x000fe80003800200 */
[----:B------:R-:W-:-:S05]  /*1fb0*/  IMAD.IADD R4, R3, 0x1, R20 ;  /* 0x0000000103047824 */ /* 0x000fca00078e0214 */
        /* <DEDUP_REMOVED lines=10> */
.L_x_37:
[----:B------:R-:W-:-:S06]  /*2060*/  MOV R3, R5 ;  /* 0x0000000500037202 */ /* 0x000fcc0000000f00 */
[----:B------:R0:W2:Y:S01]  /*2070*/  LDG.E.CONSTANT R3, desc[UR6][R2.64] ;  /* 0x0000000602037981 */ /* 0x0000a2000c1e9900 */
[----:B------:R-:W-:Y:S02]  /*2080*/  IADD3 R4, PT, PT, R4, 0x1, RZ ;  /* 0x0000000104047810 */ /* 0x000fe40007ffe0ff */
[----:B------:R-:W-:Y:S02]  /*2090*/  IADD3 R11, PT, PT, R11, 0x100, RZ ;  /* 0x000001000b0b7810 */ /* 0x000fe40007ffe0ff */
[----:B------:R-:W-:Y:S02]  /*20a0*/  ISETP.NE.AND P0, PT, R4, RZ, PT ;  /* 0x000000ff0400720c */ /* 0x000fe40003f05270 */
[----:B0-----:R-:W-:-:S04]  /*20b0*/  IADD3 R2, P2, PT, R2, 0x400, RZ ;  /* 0x0000040002027810 */ /* 0x001fc80007f5e0ff */
[----:B------:R-:W-:Y:S01]  /*20c0*/  IADD3.X R5, PT, PT, RZ, R5, RZ, P2, !PT ;  /* 0x00000005ff057210 */ /* 0x000fe200017fe4ff */
[----:B--2--5:R-:W-:-:S06]  /*20d0*/  FADD R0, R3, R0 ;  /* 0x0000000003007221 */ /* 0x024fcc0000000000 */
[----:B------:R-:W-:Y:S05]  /*20e0*/  @P0 BRA `(.L_x_37) ;  /* 0xfffffffc00dc0947 */ /* 0x000fea000383ffff */
.L_x_36:
[----:B------:R-:W-:Y:S05]  /*20f0*/  BSYNC.RECONVERGENT B2 ;  /* 0x0000000000027941 */ /* 0x000fea0003800200 */
.L_x_35:
        /* <DEDUP_REMOVED lines=8> */
.L_x_40:
        /* <DEDUP_REMOVED lines=9> */
[----:B------:R-:W-:-:S03]  /*2210*/  VIADD R3, R11, 0x800 ;  /* 0x000008000b037836 */ /* 0x000fc60000000000 */
[----:B------:R-:W4:Y:S01]  /*2220*/  LDG.E.CONSTANT R15, desc[UR6][R4.64+0x400] ;  /* 0x00040006040f7981 */ /* 0x000f22000c1e9900 */
        /* <DEDUP_REMOVED lines=32> */
.L_x_39:
[----:B------:R-:W-:Y:S05]  /*2430*/  BSYNC.RECONVERGENT B2 ;  /* 0x0000000000027941 */ /* 0x000fea0003800200 */
.L_x_38:
[----:B------:R-:W-:Y:S01]  /*2440*/  IADD3 R2, PT, PT, -R11, R20, RZ ;  /* 0x000000140b027210 */ /* 0x000fe20007ffe1ff */
[----:B------:R-:W-:Y:S03]  /*2450*/  BSSY.RECONVERGENT B2, `(.L_x_41) ;  /* 0x0000019000027945 */ /* 0x000fe60003800200 */
[----:B------:R-:W-:-:S13]  /*2460*/  ISETP.GT.AND P1, PT, R2, 0x400, PT ;  /* 0x000004000200780c */ /* 0x000fda0003f24270 */
[----:B------:R-:W-:Y:S05]  /*2470*/  @!P1 BRA `(.L_x_42) ;  /* 0x0000000000589947 */ /* 0x000fea0003800000 */
        /* <DEDUP_REMOVED lines=22> */
.L_x_42:
[----:B------:R-:W-:Y:S05]  /*25e0*/  BSYNC.RECONVERGENT B2 ;  /* 0x0000000000027941 */ /* 0x000fea0003800200 */
.L_x_41:
        /* <DEDUP_REMOVED lines=12> */
.L_x_34:
[----:B------:R-:W-:Y:S05]  /*26b0*/  BSYNC.RECONVERGENT B1 ;  /* 0x0000000000017941 */ /* 0x000fea0003800200 */
.L_x_33:
        /* <DEDUP_REMOVED lines=35> */
[----:B--2---:R-:W0:Y:S04]  /*28f0*/  LDS R3, [UR4+0xc] ;  /* 0x00000c04ff037984 */ /* 0x004e280008000800 */
        /* <DEDUP_REMOVED lines=10> */
.L_x_43:
[----:B0-----:R-:W0:Y:S01]  /*29a0*/  S2R R2, SR_LANEID ;  /* 0x0000000000027919 */ /* 0x001e220000000000 */
[----:B------:R-:W-:-:S04]  /*29b0*/  LOP3.LUT R0, R9, 0x3e0, RZ, 0xc0, !PT ;  /* 0x000003e009007812 */ /* 0x000fc800078ec0ff */
[----:B------:R-:W-:Y:S02]  /*29c0*/  IADD3 R3, PT, PT, R0, 0x20, RZ ;  /* 0x0000002000037810 */ /* 0x000fe40007ffe0ff */
[----:B------:R-:W-:Y:S02]  /*29d0*/  LOP3.LUT R7, RZ, R0, RZ, 0x33, !PT ;  /* 0x00000000ff077212 */ /* 0x000fe400078e33ff */
[-C--:B------:R-:W-:Y:S02]  /*29e0*/  ISETP.GT.AND P0, PT, R3, R20.reuse, PT ;  /* 0x000000140300720c */ /* 0x080fe40003f04270 */
[----:B------:R-:W-:-:S04]  /*29f0*/  IADD3 R7, PT, PT, R7, R20, RZ ;  /* 0x0000001407077210 */ /* 0x000fc80007ffe0ff */
[----:B------:R-:W-:-:S05]  /*2a00*/  SEL R4, R7, 0x1f, P0 ;  /* 0x0000001f07047807 */ /* 0x000fca0000000000 */
[----:B------:R-:W1:Y:S01]  /*2a10*/  SHFL.DOWN PT, R0, R5, 0x1, R4 ;  /* 0x0820000005007989 */ /* 0x000e6200000e0004 */
[C---:B0-----:R-:W-:Y:S01]  /*2a20*/  ISETP.GE.AND P0, PT, R2.reuse, R4, PT ;  /* 0x000000040200720c */ /* 0x041fe20003f06270 */
[C---:B------:R-:W-:Y:S01]  /*2a30*/  VIADD R3, R2.reuse, 0x2 ;  /* 0x0000000202037836 */ /* 0x040fe20000000000 */
[----:B------:R-:W-:-:S11]  /*2a40*/  ISETP.NE.AND P1, PT, R2, RZ, PT ;  /* 0x000000ff0200720c */ /* 0x000fd60003f25270 */
[----:B-1----:R-:W-:Y:S01]  /*2a50*/  @!P0 FADD R5, R0, R5 ;  /* 0x0000000500058221 */ /* 0x002fe20000000000 */
[-C--:B------:R-:W-:Y:S01]  /*2a60*/  ISETP.GT.AND P0, PT, R3, R4.reuse, PT ;  /* 0x000000040300720c */ /* 0x080fe20003f04270 */
[----:B------:R-:W0:Y:S01]  /*2a70*/  @!P1 S2R R6, SR_CgaCtaId ;  /* 0x0000000000069919 */ /* 0x000e220000008800 */
[----:B------:R-:W-:Y:S02]  /*2a80*/  IADD3 R3, PT, PT, R2, 0x4, RZ ;  /* 0x0000000402037810 */ /* 0x000fe40007ffe0ff */
[----:B------:R-:W1:Y:S09]  /*2a90*/  SHFL.DOWN PT, R0, R5, 0x2, R4 ;  /* 0x0840000005007989 */ /* 0x000e7200000e0004 */
[----:B-1----:R-:W-:Y:S01]  /*2aa0*/  @!P0 FADD R5, R5, R0 ;  /* 0x0000000005058221 */ /* 0x002fe20000000000 */
[----:B------:R-:W-:-:S02]  /*2ab0*/  ISETP.GT.AND P0, PT, R3, R4, PT ;  /* 0x000000040300720c */ /* 0x000fc40003f04270 */
[----:B------:R-:W-:Y:S02]  /*2ac0*/  IADD3 R3, PT, PT, R2, 0x8, RZ ;  /* 0x0000000802037810 */ /* 0x000fe40007ffe0ff */
[----:B------:R-:W1:Y:S09]  /*2ad0*/  SHFL.DOWN PT, R0, R5, 0x4, R4 ;  /* 0x0880000005007989 */ /* 0x000e7200000e0004 */
[----:B-1----:R-:W-:Y:S01]  /*2ae0*/  @!P0 FADD R5, R5, R0 ;  /* 0x0000000005058221 */ /* 0x002fe20000000000 */
[----:B------:R-:W-:-:S02]  /*2af0*/  ISETP.GT.AND P0, PT, R3, R4, PT ;  /* 0x000000040300720c */ /* 0x000fc40003f04270 */
[----:B------:R-:W-:Y:S02]  /*2b00*/  IADD3 R3, PT, PT, R2, 0x10, RZ ;  /* 0x0000001002037810 */ /* 0x000fe40007ffe0ff */
[----:B------:R-:W1:Y:S01]  /*2b10*/  SHFL.DOWN PT, R0, R5, 0x8, R4 ;  /* 0x0900000005007989 */ /* 0x000e6200000e0004 */
[----:B------:R-:W-:-:S04]  /*2b20*/  @!P1 SHF.R.U32.HI R2, RZ, 0x3, R9 ;  /* 0x00000003ff029819 */ /* 0x000fc80000011609 */
[----:B------:R-:W-:-:S04]  /*2b30*/  @!P1 LOP3.LUT R2, R2, 0x7c, RZ, 0xc0, !PT ;  /* 0x0000007c02029812 */ /* 0x000fc800078ec0ff */
[----:B-1----:R-:W-:Y:S01]  /*2b40*/  @!P0 FADD R5, R5, R0 ;  /* 0x0000000005058221 */ /* 0x002fe20000000000 */
[----:B------:R-:W-:Y:S02]  /*2b50*/  ISETP.GT.AND P0, PT, R3, R4, PT ;  /* 0x000000040300720c */ /* 0x000fe40003f04270 */
[----:B------:R-:W-:Y:S02]  /*2b60*/  @!P1 MOV R3, 0x400 ;  /* 0x0000040000039802 */ /* 0x000fe40000000f00 */
[----:B------:R-:W1:Y:S02]  /*2b70*/  SHFL.DOWN PT, R0, R5, 0x10, R4 ;  /* 0x0a00000005007989 */ /* 0x000e6400000e0004 */
[----:B0-----:R-:W-:-:S04]  /*2b80*/  @!P1 LEA R3, R6, R3, 0x18 ;  /* 0x0000000306039211 */ /* 0x001fc800078ec0ff */
[----:B------:R-:W-:-:S03]  /*2b90*/  @!P1 IADD3 R3, PT, PT, R2, R3, RZ ;  /* 0x0000000302039210 */ /* 0x000fc60007ffe0ff */
[----:B-1----:R-:W-:Y:S01]  /*2ba0*/  @!P0 FADD R5, R5, R0 ;  /* 0x0000000005058221 */ /* 0x002fe20000000000 */
        /* <DEDUP_REMOVED lines=12> */
[----:B-1----:R-:W0:Y:S04]  /*2c70*/  LDS R3, [UR4+0xc] ;  /* 0x00000c04ff037984 */ /* 0x002e280008000800 */
        /* <DEDUP_REMOVED lines=13> */
.L_x_30:
[----:B------:R-:W0:Y:S01]  /*2d50*/  S2R R8, SR_TID.X ;  /* 0x0000000000087919 */ /* 0x000e220000002100 */
[----:B------:R-:W0:Y:S02]  /*2d60*/  LDC.64 R2, c[0x0][0x380] ;  /* 0x0000e000ff027b82 */ /* 0x000e240000000a00 */
[----:B0-----:R-:W-:-:S05]  /*2d70*/  IMAD.WIDE.U32 R2, R8, 0x4, R2 ;  /* 0x0000000408027825 */ /* 0x001fca00078e0002 */
[----:B------:R-:W2:Y:S04]  /*2d80*/  LDG.E.CONSTANT R19, desc[UR6][R2.64] ;  /* 0x0000000602137981 */ /* 0x000ea8000c1e9900 */
[----:B------:R-:W2:Y:S04]  /*2d90*/  LDG.E.CONSTANT R0, desc[UR6][R2.64+0x400] ;  /* 0x0004000602007981 */ /* 0x000ea8000c1e9900 */
[----:B------:R-:W3:Y:S04]  /*2da0*/  LDG.E.CONSTANT R4, desc[UR6][R2.64+0x800] ;  /* 0x0008000602047981 */ /* 0x000ee8000c1e9900 */
[----:B------:R-:W3:Y:S04]  /*2db0*/  LDG.E.CONSTANT R5, desc[UR6][R2.64+0xc00] ;  /* 0x000c000602057981 */ /* 0x000ee8000c1e9900 */
[----:B------:R-:W4:Y:S04]  /*2dc0*/  LDG.E.CONSTANT R6, desc[UR6][R2.64+0x1000] ;  /* 0x0010000602067981 */ /* 0x000f28000c1e9900 */
[----:B------:R-:W4:Y:S04]  /*2dd0*/  LDG.E.CONSTANT R7, desc[UR6][R2.64+0x1400] ;  /* 0x0014000602077981 */ /* 0x000f28000c1e9900 */
[----:B------:R-:W5:Y:S04]  /*2de0*/  LDG.E.CONSTANT R9, desc[UR6][R2.64+0x1800] ;  /* 0x0018000602097981 */ /* 0x000f68000c1e9900 */
        /* <DEDUP_REMOVED lines=8> */
[----:B------:R-:W5:Y:S01]  /*2e70*/  LDG.E.CONSTANT R18, desc[UR6][R2.64+0x3c00] ;  /* 0x003c000602127981 */ /* 0x000f62000c1e9900 */
[----:B------:R-:W-:Y:S01]  /*2e80*/  ISETP.GE.U32.AND P0, PT, R20, 0x2000, PT ;  /* 0x000020001400780c */ /* 0x000fe20003f06070 */
[----:B--2---:R-:W-:Y:S01]  /*2e90*/  FADD R0, R19, R0 ;  /* 0x0000000013007221 */ /* 0x004fe20000000000 */
[----:B---3--:R-:W-:-:S04]  /*2ea0*/  FADD R5, R4, R5 ;  /* 0x0000000504057221 */ /* 0x008fc80000000000 */
[----:B------:R-:W-:Y:S01]  /*2eb0*/  FADD R0, R0, R5 ;  /* 0x0000000500007221 */ /* 0x000fe20000000000 */
[----:B----4-:R-:W-:Y:S01]  /*2ec0*/  FADD R6, R6, R7 ;  /* 0x0000000706067221 */ /* 0x010fe20000000000 */
[----:B-----5:R-:W-:-:S04]  /*2ed0*/  FADD R9, R9, R10 ;  /* 0x0000000a09097221 */ /* 0x020fc80000000000 */
[----:B------:R-:W-:Y:S01]  /*2ee0*/  FADD R9, R6, R9 ;  /* 0x0000000906097221 */ /* 0x000fe20000000000 */
[----:B------:R-:W-:-:S03]  /*2ef0*/  FADD R11, R11, R12 ;  /* 0x0000000c0b0b7221 */ /* 0x000fc60000000000 */
[----:B------:R-:W-:Y:S01]  /*2f00*/  FADD R0, R0, R9 ;  /* 0x0000000900007221 */ /* 0x000fe20000000000 */
[----:B------:R-:W-:-:S04]  /*2f10*/  FADD R14, R13, R14 ;  /* 0x0000000e0d0e7221 */ /* 0x000fc80000000000 */
[----:B------:R-:W-:Y:S01]  /*2f20*/  FADD R11, R11, R14 ;  /* 0x0000000e0b0b7221 */ /* 0x000fe20000000000 */
[----:B------:R-:W-:Y:S01]  /*2f30*/  FADD R15, R15, R16 ;  /* 0x000000100f0f7221 */ /* 0x000fe20000000000 */
[----:B------:R-:W-:-:S04]  /*2f40*/  FADD R18, R17, R18 ;  /* 0x0000001211127221 */ /* 0x000fc80000000000 */
[----:B------:R-:W-:-:S04]  /*2f50*/  FADD R18, R15, R18 ;  /* 0x000000120f127221 */ /* 0x000fc80000000000 */
[----:B------:R-:W-:Y:S01]  /*2f60*/  FADD R5, R11, R18 ;  /* 0x000000120b057221 */ /* 0x000fe20000000000 */
[----:B------:R-:W-:-:S03]  /*2f70*/  HFMA2 R11, -RZ, RZ, 0, 0.00048828125 ;  /* 0x00001000ff0b7431 */ /* 0x000fc600000001ff */
[----:B------:R-:W-:Y:S01]  /*2f80*/  FADD R0, R0, R5 ;  /* 0x0000000500007221 */ /* 0x000fe20000000000 */
[----:B------:R-:W-:Y:S06]  /*2f90*/  @!P0 BRA `(.L_x_44) ;  /* 0x0000000000ac8947 */ /* 0x000fec0003800000 */
[----:B------:R-:W0:Y:S01]  /*2fa0*/  LDC R7, c[0x0][0x390] ;  /* 0x0000e400ff077b82 */ /* 0x000e220000000800 */
[----:B------:R-:W-:Y:S02]  /*2fb0*/  IADD3 R6, PT, PT, R20, -0x1000, RZ ;  /* 0xfffff00014067810 */ /* 0x000fe40007ffe0ff */
[----:B------:R-:W-:-:S07]  /*2fc0*/  MOV R11, 0x1000 ;  /* 0x00001000000b7802 */ /* 0x000fce0000000f00 */
.L_x_46:
[----:B------:R-:W-:-:S05]  /*2fd0*/  IMAD.WIDE R4, R11, 0x4, R2 ;  /* 0x000000040b047825 */ /* 0x000fca00078e0202 */
[----:B------:R-:W2:Y:S04]  /*2fe0*/  LDG.E.CONSTANT R20, desc[UR6][R4.64+0x400] ;  /* 0x0004000604147981 */ /* 0x000ea8000c1e9900 */
[----:B------:R-:W2:Y:S04]  /*2ff0*/  LDG.E.CONSTANT R21, desc[UR6][R4.64+0x800] ;  /* 0x0008000604157981 */ /* 0x000ea8000c1e9900 */
        /* <DEDUP_REMOVED lines=13> */
[----:B------:R1:W5:Y:S01]  /*30d0*/  LDG.E.CONSTANT R18, desc[UR6][R4.64+0x3c00] ;  /* 0x003c000604127981 */ /* 0x000362000c1e9900 */
[----:B--2---:R-:W-:Y:S01]  /*30e0*/  FADD R21, R20, R21 ;  /* 0x0000001514157221 */ /* 0x004fe20000000000 */
[----:B0-----:R-:W-:-:S05]  /*30f0*/  MOV R20, R7 ;  /* 0x0000000700147202 */ /* 0x001fca0000000f00 */
[----:B-1----:R-:W-:Y:S02]  /*3100*/  IMAD.IADD R4, R20, 0x1, -R11 ;  /* 0x0000000114047824 */ /* 0x002fe400078e0a0b */
[----:B---3--:R-:W-:-:S03]  /*3110*/  FADD R0, R19, R0 ;  /* 0x0000000013007221 */ /* 0x008fc60000000000 */
[----:B------:R-:W-:Y:S01]  /*3120*/  ISETP.GE.AND P0, PT, R4, 0x1000, PT ;  /* 0x000010000400780c */ /* 0x000fe20003f06270 */
[----:B----4-:R-:W-:Y:S01]  /*3130*/  FADD R22, R22, R23 ;  /* 0x0000001716167221 */ /* 0x010fe20000000000 */
[----:B------:R-:W-:Y:S01]  /*3140*/  FADD R0, R0, R21 ;  /* 0x0000001500007221 */ /* 0x000fe20000000000 */
[----:B-----5:R-:W-:-:S04]  /*3150*/  FADD R25, R24, R25 ;  /* 0x0000001918197221 */ /* 0x020fc80000000000 */
[----:B------:R-:W-:Y:S01]  /*3160*/  FADD R25, R22, R25 ;  /* 0x0000001916197221 */ /* 0x000fe20000000000 */
[----:B------:R-:W-:Y:S01]  /*3170*/  FADD R16, R16, R17 ;  /* 0x0000001110107221 */ /* 0x000fe20000000000 */
[----:B------:R-:W-:-:S04]  /*3180*/  FADD R15, R15, R10 ;  /* 0x0000000a0f0f7221 */ /* 0x000fc80000000000 */
[----:B------:R-:W-:Y:S01]  /*3190*/  FADD R15, R16, R15 ;  /* 0x0000000f100f7221 */ /* 0x000fe20000000000 */
[----:B------:R-:W-:Y:S01]  /*31a0*/  FADD R9, R14, R9 ;  /* 0x000000090e097221 */ /* 0x000fe20000000000 */
[----:B------:R-:W-:-:S04]  /*31b0*/  FADD R12, R13, R12 ;  /* 0x0000000c0d0c7221 */ /* 0x000fc80000000000 */
[----:B------:R-:W-:Y:S01]  /*31c0*/  FADD R12, R9, R12 ;  /* 0x0000000c090c7221 */ /* 0x000fe20000000000 */
[----:B------:R-:W-:-:S03]  /*31d0*/  FADD R0, R0, R25 ;  /* 0x0000001900007221 */ /* 0x000fc60000000000 */
[----:B------:R-:W-:-:S04]  /*31e0*/  FADD R15, R15, R12 ;  /* 0x0000000c0f0f7221 */ /* 0x000fc80000000000 */
[----:B------:R-:W-:-:S04]  /*31f0*/  FADD R15, R0, R15 ;  /* 0x0000000f000f7221 */ /* 0x000fc80000000000 */
[----:B------:R-:W-:Y:S01]  /*3200*/  FADD R0, R18, R15 ;  /* 0x0000000f12007221 */ /* 0x000fe20000000000 */
[----:B------:R-:W-:Y:S06]  /*3210*/  @!P0 BRA `(.L_x_45) ;  /* 0x0000000800308947 */ /* 0x000fec0003800000 */
[----:B------:R-:W-:-:S04]  /*3220*/  IADD3 R11, PT, PT, R11, 0x1000, RZ ;  /* 0x000010000b0b7810 */ /* 0x000fc80007ffe0ff */
[----:B------:R-:W-:-:S13]  /*3230*/  ISETP.GT.AND P0, PT, R11, R6, PT ;  /* 0x000000060b00720c */ /* 0x000fda0003f04270 */
[----:B------:R-:W-:Y:S05]  /*3240*/  @!P0 BRA `(.L_x_46) ;  /* 0xfffffffc00608947 */ /* 0x000fea000383ffff */
.L_x_44:
[----:B------:R-:W-:-:S13]  /*3250*/  ISETP.GE.AND P0, PT, R11, R20, PT ;  /* 0x000000140b00720c */ /* 0x000fda0003f06270 */
[----:B------:R-:W-:Y:S05]  /*3260*/  @P0 BRA `(.L_x_45) ;  /* 0x00000008001c0947 */ /* 0x000fea0003800000 */
[----:B------:R-:W-:Y:S01]  /*3270*/  IADD3 R9, PT, PT, -R11, R20, RZ ;  /* 0x000000140b097210 */ /* 0x000fe20007ffe1ff */
[----:B------:R-:W-:Y:S03]  /*3280*/  BSSY.RECONVERGENT B1, `(.L_x_45) ;  /* 0x0000085000017945 */ /* 0x000fe60003800200 */
        /* <DEDUP_REMOVED lines=16> */
.L_x_50:
        /* <DEDUP_REMOVED lines=8> */
.L_x_49:
[----:B------:R-:W-:Y:S05]  /*3410*/  BSYNC.RECONVERGENT B2 ;  /* 0x0000000000027941 */ /* 0x000fea0003800200 */
.L_x_48:
[----:B------:R-:W-:Y:S05]  /*3420*/  @!P1 BRA `(.L_x_47) ;  /* 0x0000000400a89947 */ /* 0x000fea0003800000 */
[----:B------:R-:W0:Y:S01]  /*3430*/  LDCU.64 UR4, c[0x0][0x380] ;  /* 0x00007000ff0477ac */ /* 0x000e220008000a00 */
[----:B------:R-:W-:Y:S01]  /*3440*/  IADD3 R5, PT, PT, R9, -R10, RZ ;  /* 0x8000000a09057210 */ /* 0x000fe20007ffe0ff */
[----:B------:R-:W-:Y:S01]  /*3450*/  BSSY.RECONVERGENT B2, `(.L_x_51) ;  /* 0x000003b000027945 */ /* 0x000fe20003800200 */
[CC--:B------:R-:W-:Y:S02]  /*3460*/  IADD3 R3, P0, PT, R10.reuse, R11.reuse, RZ ;  /* 0x0000000b0a037210 */ /* 0x0c0fe40007f1e0ff */
[----:B------:R-:W-:Y:S02]  /*3470*/  ISETP.GT.AND P1, PT, R5, 0xc00, PT ;  /* 0x00000c000500780c */ /* 0x000fe40003f24270 */
[----:B------:R-:W-:Y:S01]  /*3480*/  IADD3 R11, PT, PT, R10, R11, RZ ;  /* 0x0000000b0a0b7210 */ /* 0x000fe20007ffe0ff */
[----:B------:R-:W-:Y:S01]  /*3490*/  IMAD.X R4, RZ, RZ, RZ, P0 ;  /* 0x000000ffff047224 */ /* 0x000fe200000e06ff */
[----:B0-----:R-:W-:-:S04]  /*34a0*/  LEA R2, P0, R3, UR4, 0x2 ;  /* 0x0000000403027c11 */ /* 0x001fc8000f8010ff */
[----:B------:R-:W-:Y:S02]  /*34b0*/  LEA.HI.X R3, R3, UR5, R4, 0x2, P0 ;  /* 0x0000000503037c11 */ /* 0x000fe400080f1404 */
[----:B------:R-:W-:-:S04]  /*34c0*/  IADD3 R2, P0, PT, R2, 0x800, RZ ;  /* 0x0000080002027810 */ /* 0x000fc80007f1e0ff */
[----:B------:R-:W-:Y:S02]  /*34d0*/  IADD3.X R3, PT, PT, RZ, R3, RZ, P0, !PT ;  /* 0x00000003ff037210 */ /* 0x000fe400007fe4ff */
[----:B------:R-:W-:Y:S01]  /*34e0*/  PLOP3.LUT P0, PT, PT, PT, PT, 0x80, 0x8 ;  /* 0x000000000008781c */ /* 0x000fe20003f0f070 */
[----:B------:R-:W-:-:S12]  /*34f0*/  @!P1 BRA `(.L_x_52) ;  /* 0x0000000000c09947 */ /* 0x000fd80003800000 */
[----:B------:R-:W-:Y:S02]  /*3500*/  PLOP3.LUT P0, PT, PT, PT, PT, 0x8, 0x80 ;  /* 0x000000000080781c */ /* 0x000fe40003f0e170 */
[----:B------:R-:W-:-:S11]  /*3510*/  IADD3 R13, PT, PT, R9, -0xc00, RZ ;  /* 0xfffff400090d7810 */ /* 0x000fd60007ffe0ff */
.L_x_53:
[----:B------:R-:W0:Y:S01]  /*3520*/  LDC.64 R4, c[0x0][0x380] ;  /* 0x0000e000ff047b82 */ /* 0x000e220000000a00 */
[----:B------:R-:W2:Y:S01]  /*3530*/  LDG.E.CONSTANT R12, desc[UR6][R2.64+-0x400] ;  /* 0xfffc0006020c7981 */ /* 0x000ea2000c1e9900 */
[----:B------:R-:W-:-:S03]  /*3540*/  IADD3 R25, PT, PT, R11, 0x400, RZ ;  /* 0x000004000b197810 */ /* 0x000fc60007ffe0ff */
[----:B------:R-:W3:Y:S04]  /*3550*/  LDG.E.CONSTANT R20, desc[UR6][R2.64] ;  /* 0x0000000602147981 */ /* 0x000ee8000c1e9900 */
[----:B------:R-:W4:Y:S01]  /*3560*/  LDG.E.CONSTANT R19, desc[UR6][R2.64+0x400] ;  /* 0x0004000602137981 */ /* 0x000f22000c1e9900 */
[----:B------:R-:W-:-:S03]  /*3570*/  IADD3 R7, PT, PT, R11, 0x800, RZ ;  /* 0x000008000b077810 */ /* 0x000fc60007ffe0ff */
[----:B------:R-:W5:Y:S04]  /*3580*/  LDG.E.CONSTANT R17, desc[UR6][R2.64+0xc00] ;  /* 0x000c000602117981 */ /* 0x000f68000c1e9900 */
[----:B------:R-:W5:Y:S01]  /*3590*/  LDG.E.CONSTANT R16, desc[UR6][R2.64+0x1000] ;  /* 0x0010000602107981 */ /* 0x000f62000c1e9900 */
[----:B------:R-:W-:-:S03]  /*35a0*/  IADD3 R23, PT, PT, R11, 0xc00, RZ ;  /* 0x00000c000b177810 */ /* 0x000fc60007ffe0ff */
[----:B------:R-:W5:Y:S01]  /*35b0*/  LDG.E.CONSTANT R22, desc[UR6][R2.64+0x1c00] ;  /* 0x001c000602167981 */ /* 0x000f62000c1e9900 */
[----:B0-----:R-:W-:-:S03]  /*35c0*/  IMAD.WIDE.U32 R14, R11, 0x4, R4 ;  /* 0x000000040b0e7825 */ /* 0x001fc600078e0004 */
[----:B------:R-:W5:Y:S04]  /*35d0*/  LDG.E.CONSTANT R21, desc[UR6][R2.64+0x2000] ;  /* 0x0020000602157981 */ /* 0x000f68000c1e9900 */
[----:B------:R-:W5:Y:S04]  /*35e0*/  LDG.E.CONSTANT R26, desc[UR6][R2.64+0x3000] ;  /* 0x00300006021a7981 */ /* 0x000f68000c1e9900 */
[----:B------:R-:W2:Y:S01]  /*35f0*/  LDG.E.CONSTANT R15, desc[UR6][R14.64] ;  /* 0x000000060e0f7981 */ /* 0x000ea2000c1e9900 */
[----:B------:R-:W-:-:S05]  /*3600*/  IMAD.WIDE.U32 R24, R25, 0x4, R4 ;  /* 0x0000000419187825 */ /* 0x000fca00078e0004 */
[----:B------:R-:W5:Y:S01]  /*3610*/  LDG.E.CONSTANT R18, desc[UR6][R24.64] ;  /* 0x0000000618127981 */ /* 0x000f62000c1e9900 */
[----:B------:R-:W-:-:S03]  /*3620*/  IMAD.WIDE.U32 R6, R7, 0x4, R4 ;  /* 0x0000000407067825 */ /* 0x000fc600078e0004 */
        /* <DEDUP_REMOVED lines=8> */
[----:B------:R-:W-:Y:S01]  /*36b0*/  ISETP.GE.AND P1, PT, R10, R13, PT ;  /* 0x0000000d0a00720c */ /* 0x000fe20003f26270 */
[----:B------:R-:W-:Y:S01]  /*36c0*/  VIADD R11, R11, 0x1000 ;  /* 0x000010000b0b7836 */ /* 0x000fe20000000000 */
[----:B0-----:R-:W-:-:S04]  /*36d0*/  IADD3 R2, P2, PT, R2, 0x4000, RZ ;  /* 0x0000400002027810 */ /* 0x001fc80007f5e0ff */
        /* <DEDUP_REMOVED lines=18> */
.L_x_52:
[----:B------:R-:W-:Y:S05]  /*3800*/  BSYNC.RECONVERGENT B2 ;  /* 0x0000000000027941 */ /* 0x000fea0003800200 */
.L_x_51:
[----:B------:R-:W-:Y:S01]  /*3810*/  IADD3 R4, PT, PT, R9, -R10, RZ ;  /* 0x8000000a09047210 */ /* 0x000fe20007ffe0ff */
[----:B------:R-:W-:Y:S03]  /*3820*/  BSSY.RECONVERGENT B2, `(.L_x_54) ;  /* 0x000001e000027945 */ /* 0x000fe60003800200 */
[----:B------:R-:W-:-:S13]  /*3830*/  ISETP.GT.AND P1, PT, R4, 0x400, PT ;  /* 0x000004000400780c */ /* 0x000fda0003f24270 */
[----:B------:R-:W-:Y:S05]  /*3840*/  @!P1 BRA `(.L_x_55) ;  /* 0x00000000006c9947 */ /* 0x000fea0003800000 */
[----:B------:R-:W0:Y:S01]  /*3850*/  LDC.64 R6, c[0x0][0x380] ;  /* 0x0000e000ff067b82 */ /* 0x000e220000000a00 */
[----:B------:R-:W2:Y:S01]  /*3860*/  LDG.E.CONSTANT R13, desc[UR6][R2.64+-0x400] ;  /* 0xfffc0006020d7981 */ /* 0x000ea2000c1e9900 */
[----:B------:R-:W-:-:S03]  /*3870*/  IADD3 R17, PT, PT, R11, 0x400, RZ ;  /* 0x000004000b117810 */ /* 0x000fc60007ffe0ff */
[----:B------:R-:W3:Y:S04]  /*3880*/  LDG.E.CONSTANT R15, desc[UR6][R2.64] ;  /* 0x00000006020f7981 */ /* 0x000ee8000c1e9900 */
[----:B------:R-:W4:Y:S04]  /*3890*/  LDG.E.CONSTANT R19, desc[UR6][R2.64+0xc00] ;  /* 0x000c000602137981 */ /* 0x000f28000c1e9900 */
[----:B------:R-:W5:Y:S04]  /*38a0*/  LDG.E.CONSTANT R21, desc[UR6][R2.64+0x1000] ;  /* 0x0010000602157981 */ /* 0x000f68000c1e9900 */
[----:B------:R-:W5:Y:S01]  /*38b0*/  LDG.E.CONSTANT R23, desc[UR6][R2.64+0x1400] ;  /* 0x0014000602177981 */ /* 0x000f62000c1e9900 */
[----:B0-----:R-:W-:-:S06]  /*38c0*/  IMAD.WIDE.U32 R4, R11, 0x4, R6 ;  /* 0x000000040b047825 */ /* 0x001fcc00078e0006 */
[----:B------:R0:W2:Y:S01]  /*38d0*/  LDG.E.CONSTANT R5, desc[UR6][R4.64] ;  /* 0x0000000604057981 */ /* 0x0000a2000c1e9900 */
[----:B------:R-:W-:-:S03]  /*38e0*/  IMAD.WIDE.U32 R6, R17, 0x4, R6 ;  /* 0x0000000411067825 */ /* 0x000fc600078e0006 */
[----:B------:R1:W4:Y:S04]  /*38f0*/  LDG.E.CONSTANT R17, desc[UR6][R2.64+0x400] ;  /* 0x0004000602117981 */ /* 0x000328000c1e9900 */
[----:B------:R-:W5:Y:S01]  /*3900*/  LDG.E.CONSTANT R7, desc[UR6][R6.64] ;  /* 0x0000000606077981 */ /* 0x000f62000c1e9900 */
[----:B0-----:R-:W-:Y:S02]  /*3910*/  IADD3 R4, P1, PT, R2, 0x2000, RZ ;  /* 0x0000200002047810 */ /* 0x001fe40007f3e0ff */
[----:B------:R-:W-:Y:S02]  /*3920*/  PLOP3.LUT P0, PT, PT, PT, PT, 0x8, 0x80 ;  /* 0x000000000080781c */ /* 0x000fe40003f0e170 */
[----:B------:R-:W-:Y:S02]  /*3930*/  IADD3 R10, PT, PT, R10, 0x800, RZ ;  /* 0x000008000a0a7810 */ /* 0x000fe40007ffe0ff */
[----:B------:R-:W-:-:S02]  /*3940*/  IADD3 R11, PT, PT, R11, 0x800, RZ ;  /* 0x000008000b0b7810 */ /* 0x000fc40007ffe0ff */
[----:B-1----:R-:W-:Y:S01]  /*3950*/  MOV R2, R4 ;  /* 0x0000000400027202 */ /* 0x002fe20000000f00 */
[----:B--2---:R-:W-:-:S04]  /*3960*/  FADD R0, R0, R5 ;  /* 0x0000000500007221 */ /* 0x004fc80000000000 */
[----:B------:R-:W-:-:S04]  /*3970*/  FADD R0, R0, R13 ;  /* 0x0000000d00007221 */ /* 0x000fc80000000000 */
[----:B---3--:R-:W-:-:S04]  /*3980*/  FADD R0, R0, R15 ;  /* 0x0000000f00007221 */ /* 0x008fc80000000000 */
[----:B----4-:R-:W-:-:S04]  /*3990*/  FADD R0, R0, R17 ;  /* 0x0000001100007221 */ /* 0x010fc80000000000 */
[----:B-----5:R-:W-:-:S04]  /*39a0*/  FADD R0, R0, R7 ;  /* 0x0000000700007221 */ /* 0x020fc80000000000 */
[----:B------:R-:W-:Y:S01]  /*39b0*/  FADD R0, R0, R19 ;  /* 0x0000001300007221 */ /* 0x000fe20000000000 */
[----:B------:R-:W-:-:S03]  /*39c0*/  IADD3.X R5, PT, PT, RZ, R3, RZ, P1, !PT ;  /* 0x00000003ff057210 */ /* 0x000fc60000ffe4ff */
[----:B------:R-:W-:Y:S01]  /*39d0*/  FADD R0, R0, R21 ;  /* 0x0000001500007221 */ /* 0x000fe20000000000 */
[----:B------:R-:W-:-:S03]  /*39e0*/  MOV R3, R5 ;  /* 0x0000000500037202 */ /* 0x000fc60000000f00 */
[----:B------:R-:W-:-:S07]  /*39f0*/  FADD R0, R0, R23 ;  /* 0x0000001700007221 */ /* 0x000fce0000000000 */
.L_x_55:
[----:B------:R-:W-:Y:S05]  /*3a00*/  BSYNC.RECONVERGENT B2 ;  /* 0x0000000000027941 */ /* 0x000fea0003800200 */
.L_x_54:
[----:B------:R-:W-:-:S13]  /*3a10*/  ISETP.LT.OR P0, PT, R10, R9, P0 ;  /* 0x000000090a00720c */ /* 0x000fda0000701670 */
[----:B------:R-:W-:Y:S05]  /*3a20*/  @!P0 BRA `(.L_x_47) ;  /* 0x0000000000288947 */ /* 0x000fea0003800000 */
[----:B------:R-:W0:Y:S01]  /*3a30*/  LDC.64 R4, c[0x0][0x380] ;  /* 0x0000e000ff047b82 */ /* 0x000e220000000a00 */
[----:B------:R-:W2:Y:S04]  /*3a40*/  LDG.E.CONSTANT R7, desc[UR6][R2.64+-0x400] ;  /* 0xfffc000602077981 */ /* 0x000ea8000c1e9900 */
[----:B------:R-:W3:Y:S01]  /*3a50*/  LDG.E.CONSTANT R9, desc[UR6][R2.64] ;  /* 0x0000000602097981 */ /* 0x000ee2000c1e9900 */
[----:B0-----:R-:W-:-:S03]  /*3a60*/  IMAD.WIDE.U32 R4, R11, 0x4, R4 ;  /* 0x000000040b047825 */ /* 0x001fc600078e0004 */
[----:B------:R-:W4:Y:S04]  /*3a70*/  LDG.E.CONSTANT R11, desc[UR6][R2.64+0x400] ;  /* 0x00040006020b7981 */ /* 0x000f28000c1e9900 */
[----:B------:R-:W5:Y:S02]  /*3a80*/  LDG.E.CONSTANT R5, desc[UR6][R4.64] ;  /* 0x0000000604057981 */ /* 0x000f64000c1e9900 */
[----:B-----5:R-:W-:-:S04]  /*3a90*/  FADD R0, R0, R5 ;  /* 0x0000000500007221 */ /* 0x020fc80000000000 */
[----:B--2---:R-:W-:-:S04]  /*3aa0*/  FADD R0, R0, R7 ;  /* 0x0000000700007221 */ /* 0x004fc80000000000 */
[----:B---3--:R-:W-:-:S04]  /*3ab0*/  FADD R0, R0, R9 ;  /* 0x0000000900007221 */ /* 0x008fc80000000000 */
[----:B----4-:R-:W-:-:S07]  /*3ac0*/  FADD R0, R0, R11 ;  /* 0x0000000b00007221 */ /* 0x010fce0000000000 */
.L_x_47:
[----:B------:R-:W-:Y:S05]  /*3ad0*/  BSYNC.RECONVERGENT B1 ;  /* 0x0000000000017941 */ /* 0x000fea0003800200 */
.L_x_45:
[----:B------:R-:W0:Y:S01]  /*3ae0*/  S2R R6, SR_LANEID ;  /* 0x0000000000067919 */ /* 0x000e220000000000 */
[----:B------:R-:W-:-:S05]  /*3af0*/  MOV R3, R0 ;  /* 0x0000000000037202 */ /* 0x000fca0000000f00 */
        /* <DEDUP_REMOVED lines=30> */
[----:B------:R-:W1:Y:S04]  /*3ce0*/  LDS R3, [UR4+0xc] ;  /* 0x00000c04ff037984 */ /* 0x000e680008000800 */
[----:B0-----:R-:W0:Y:S04]  /*3cf0*/  LDS.128 R4, [UR4+0x10] ;  /* 0x00001004ff047984 */ /* 0x001e280008000c00 */
[----:B------:R-:W2:Y:S01]  /*3d00*/  LDS.64 R8, [UR4+0x20] ;  /* 0x00002004ff087984 */ /* 0x000ea20008000a00 */
[----:B-1----:R-:W-:-:S04]  /*3d10*/  FADD R3, R0, R3 ;  /* 0x0000000300037221 */ /* 0x002fc80000000000 */
[----:B0-----:R-:W-:-:S04]  /*3d20*/  FADD R4, R3, R4 ;  /* 0x0000000403047221 */ /* 0x001fc80000000000 */
[----:B------:R-:W-:-:S04]  /*3d30*/  FADD R5, R4, R5 ;  /* 0x0000000504057221 */ /* 0x000fc80000000000 */
[----:B------:R-:W-:-:S04]  /*3d40*/  FADD R6, R5, R6 ;  /* 0x0000000605067221 */ /* 0x000fc80000000000 */
[----:B------:R-:W-:-:S04]  /*3d50*/  FADD R7, R6, R7 ;  /* 0x0000000706077221 */ /* 0x000fc80000000000 */
[----:B--2---:R-:W-:-:S04]  /*3d60*/  FADD R8, R7, R8 ;  /* 0x0000000807087221 */ /* 0x004fc80000000000 */
[----:B------:R-:W-:-:S07]  /*3d70*/  FADD R0, R8, R9 ;  /* 0x0000000908007221 */ /* 0x000fce0000000000 */
.L_x_17:
[----:B------:R-:W-:Y:S05]  /*3d80*/  BSYNC.RECONVERGENT B0 ;  /* 0x0000000000007941 */ /* 0x000fea0003800200 */
.L_x_1:
[----:B------:R-:W-:Y:S05]  /*3d90*/  @P0 EXIT ;  /* 0x000000000000094d */ /* 0x000fea0003800000 */
[----:B01234-:R-:W0:Y:S01]  /*3da0*/  LDC.64 R2, c[0x0][0x388] ;  /* 0x0000e200ff027b82 */ /* 0x01fe220000000a00 */
[----:B------:R-:W1:Y:S02]  /*3db0*/  LDCU UR4, c[0x0][0x398] ;  /* 0x00007300ff0477ac */ /* 0x000e640008000800 */
[----:B-1----:R-:W-:-:S05]  /*3dc0*/  FADD R5, R0, UR4 ;  /* 0x0000000400057e21 */ /* 0x002fca0008000000 */
[----:B0-----:R-:W-:Y:S01]  /*3dd0*/  STG.E desc[UR6][R2.64], R5 ;  /* 0x0000000502007986 */ /* 0x001fe2000c101906 */
[----:B------:R-:W-:Y:S05]  /*3de0*/  EXIT ;  /* 0x000000000000794d */ /* 0x000fea0003800000 */
.L_x_56:
[----:B------:R-:W-:-:S00]  /*3df0*/  BRA `(.L_x_56) ;  /* 0xfffffffc00fc7947 */ /* 0x000fc0000383ffff */
[----:B------:R-:W-:-:S00]  /*3e00*/  NOP ;  /* 0x0000000000007918 */ /* 0x000fc00000000000 */
[----:B------:R-:W-:-:S00]  /*3e10*/  NOP ;  /* 0x0000000000007918 */ /* 0x000fc00000000000 */
[----:B------:R-:W-:-:S00]  /*3e20*/  NOP ;  /* 0x0000000000007918 */ /* 0x000fc00000000000 */
[----:B------:R-:W-:-:S00]  /*3e30*/  NOP ;  /* 0x0000000000007918 */ /* 0x000fc00000000000 */
[----:B------:R-:W-:-:S00]  /*3e40*/  NOP ;  /* 0x0000000000007918 */ /* 0x000fc00000000000 */
[----:B------:R-:W-:-:S00]  /*3e50*/  NOP ;  /* 0x0000000000007918 */ /* 0x000fc00000000000 */
[----:B------:R-:W-:-:S00]  /*3e60*/  NOP ;  /* 0x0000000000007918 */ /* 0x000fc00000000000 */
[----:B------:R-:W-:-:S00]  /*3e70*/  NOP ;  /* 0x0000000000007918 */ /* 0x000fc00000000000 */
.L_x_297:


//--------------------- .text._ZN3cub18CUB_300001_SM_10006detail6reduce18DeviceReduceKernelINS2_10policy_hubIfyN4cuda3std3__44plusIfEEE10Policy1000EN6thrust24THRUST_300001_SM_1000_NS10device_ptrIfEEyS9_fNS7_10__identityEEEvT0_PT3_T1_NS0_13GridEvenShareISK_EET2_T4_ --------------------------
	.section	.text._ZN3cub18CUB_300001_SM_10006detail6reduce18DeviceReduceKernelINS2_10policy_hubIfyN4cuda3std3__44plusIfEEE10Policy1000EN6thrust24THRUST_300001_SM_1000_NS10device_ptrIfEEyS9_fNS7_10__identityEEEvT0_PT3_T1_NS0_13GridEvenShareISK_EET2_T4_,"ax",@progbits
	.align	128
        .global         _ZN3cub18CUB_300001_SM_10006detail6reduce18DeviceReduceKernelINS2_10policy_hubIfyN4cuda3std3__44plusIfEEE10Policy1000EN6thrust24THRUST_300001_SM_1000_NS10device_ptrIfEEyS9_fNS7_10__identityEEEvT0_PT3_T1_NS0_13GridEvenShareISK_EET2_T4_
        .type           _ZN3cub18CUB_300001_SM_10006detail6reduce18DeviceReduceKernelINS2_10policy_hubIfyN4cuda3std3__44plusIfEEE10Policy1000EN6thrust24THRUST_300001_SM_1000_NS10device_ptrIfEEyS9_fNS7_10__identityEEEvT0_PT3_T1_NS0_13GridEvenShareISK_EET2_T4_,@function
        .size           _ZN3cub18CUB_300001_SM_10006detail6reduce18DeviceReduceKernelINS2_10policy_hubIfyN4cuda3std3__44plusIfEEE10Policy1000EN6thrust24THRUST_300001_SM_1000_NS10device_ptrIfEEyS9_fNS7_10__identityEEEvT0_PT3_T1_NS0_13GridEvenShareISK_EET2_T4_,(.L_x_298 - _ZN3cub18CUB_300001_SM_10006detail6reduce18DeviceReduceKernelINS2_10policy_hubIfyN4cuda3std3__44plusIfEEE10Policy1000EN6thrust24THRUST_300001_SM_1000_NS10device_ptrIfEEyS9_fNS7_10__identityEEEvT0_PT3_T1_NS0_13GridEvenShareISK_EET2_T4_)
        .other          _ZN3cub18CUB_300001_SM_10006detail6reduce18DeviceReduceKernelINS2_10policy_hubIfyN4cuda3std3__44plusIfEEE10Policy1000EN6thrust24THRUST_300001_SM_1000_NS10device_ptrIfEEyS9_fNS7_10__identityEEEvT0_PT3_T1_NS0_13GridEvenShareISK_EET2_T4_,@"STO_CUDA_ENTRY STV_DEFAULT"
_ZN3cub18CUB_300001_SM_10006detail6reduce18DeviceReduceKernelINS2_10policy_hubIfyN4cuda3std3__44plusIfEEE10Policy1000EN6thrust24THRUST_300001_SM_1000_NS10device_ptrIfEEyS9_fNS7_10__identityEEEvT0_PT3_T1_NS0_13GridEvenShareISK_EET2_T4_:
.text._ZN3cub18CUB_300001_SM_10006detail6reduce18DeviceReduceKernelINS2_10policy_hubIfyN4cuda3std3__44plusIfEEE10Policy1000EN6thrust24THRUST_300001_SM_1000_NS10device_ptrIfEEyS9_fNS7_10__identityEEEvT0_PT3_T1_NS0_13GridEvenShareISK_EET2_T4_:
[----:B------:R-:W-:Y:S08]  /*0000*/  LDC R1, c[0x0][0x37c] ;  /* 0x0000df00ff017b82 */ /* 0x000ff00000000800 */
[----:B------:R-:W0:Y:S01]  /*0010*/  S2UR UR16, SR_CTAID.X ;  /* 0x00000000001079c3 */ /* 0x000e220000002500 */
[----:B------:R-:W1:Y:S01]  /*0020*/  LDCU.64 UR8, c[0x0][0x3b8] ;  /* 0x00007700ff0877ac */ /* 0x000e620008000a00 */
[----:B------:R-:W-:Y:S01]  /*0030*/  BSSY.RECONVERGENT B0, `(.L_x_57) ;  /* 0x0000229000007945 */ /* 0x000fe20003800200 */
[----:B------:R-:W2:Y:S01]  /*0040*/  LDCU UR5, c[0x0][0x3c0] ;  /* 0x00007800ff0577ac */ /* 0x000ea20008000800 */
[----:B------:R-:W3:Y:S01]  /*0050*/  LDCU.64 UR14, c[0x0][0x358] ;  /* 0x00006b00ff0e77ac */ /* 0x000ee20008000a00 */
[----:B-1----:R-:W-:-:S02]  /*0060*/  IMAD.U32 R2, RZ, RZ, UR8 ;  /* 0x00000008ff027e24 */ /* 0x002fc4000f8e00ff */
[----:B------:R-:W-:Y:S01]  /*0070*/  IMAD.U32 R3, RZ, RZ, UR9 ;  /* 0x00000009ff037e24 */ /* 0x000fe2000f8e00ff */
[----:B--2---:R-:W-:Y:S02]  /*0080*/  USHF.L.U32 UR5, UR5, 0xc, URZ ;  /* 0x0000000c05057899 */ /* 0x004fe400080006ff */
[----:B0-----:R-:W-:Y:S02]  /*0090*/  USHF.L.U32 UR7, UR16, 0xc, URZ ;  /* 0x0000000c10077899 */ /* 0x001fe400080006ff */
[----:B------:R-:W-:-:S04]  /*00a0*/  USHF.R.S32.HI UR4, URZ, 0x1f, UR5 ;  /* 0x0000001fff047899 */ /* 0x000fc80008011405 */
[----:B------:R-:W-:-:S04]  /*00b0*/  IADD3 R23, P1, PT, R2, -UR7, RZ ;  /* 0x8000000702177c10 */ /* 0x000fc8000ff3e0ff */
[----:B------:R-:W-:Y:S02]  /*00c0*/  ISETP.GT.U32.AND P0, PT, R23, 0xfff, PT ;  /* 0x00000fff1700780c */ /* 0x000fe40003f04070 */
[----:B------:R-:W-:-:S04]  /*00d0*/  IADD3.X R22, PT, PT, R3, -0x1, RZ, P1, !PT ;  /* 0xffffffff03167810 */ /* 0x000fc80000ffe4ff */
[----:B------:R-:W-:-:S13]  /*00e0*/  ISETP.GT.U32.AND.EX P0, PT, R22, RZ, PT, P0 ;  /* 0x000000ff1600720c */ /* 0x000fda0003f04100 */
[----:B---3--:R-:W-:Y:S05]  /*00f0*/  @P0 BRA `(.L_x_58) ;  /* 0x0000000c00c40947 */ /* 0x008fea0003800000 */
[----:B------:R-:W0:Y:S01]  /*0100*/  S2R R0, SR_TID.X ;  /* 0x0000000000007919 */ /* 0x000e220000002100 */
[----:B------:R-:W-:Y:S01]  /*0110*/  IADD3 R5, PT, PT, R2, -UR7, RZ ;  /* 0x8000000702057c10 */ /* 0x000fe2000fffe0ff */
[----:B------:R-:W-:Y:S01]  /*0120*/  BSSY.RECONVERGENT B1, `(.L_x_59) ;  /* 0x000000a000017945 */ /* 0x000fe20003800200 */
[----:B------:R-:W-:Y:S02]  /*0130*/  IMAD.MOV.U32 R4, RZ, RZ, RZ ;  /* 0x000000ffff047224 */ /* 0x000fe400078e00ff */
[----:B0-----:R-:W-:Y:S02]  /*0140*/  ISETP.GE.AND P0, PT, R0, R5, PT ;  /* 0x000000050000720c */ /* 0x001fe40003f06270 */
[----:B------:R-:W-:-:S11]  /*0150*/  MOV R6, R0 ;  /* 0x0000000000067202 */ /* 0x000fd60000000f00 */
[----:B------:R-:W-:Y:S05]  /*0160*/  @P0 BRA `(.L_x_60) ;  /* 0x0000000000140947 */ /* 0x000fea0003800000 */
[----:B------:R-:W0:Y:S01]  /*0170*/  LDC.64 R8, c[0x0][0x380] ;  /* 0x0000e000ff087b82 */ /* 0x000e220000000a00 */
[----:B------:R-:W-:-:S04]  /*0180*/  VIADD R3, R0, UR7 ;  /* 0x0000000700037c36 */ /* 0x000fc80008000000 */
[----:B0-----:R-:W-:-:S05]  /*0190*/  IMAD.WIDE.U32 R8, R3, 0x4, R8 ;  /* 0x0000000403087825 */ /* 0x001fca00078e0008 */
[----:B------:R0:W5:Y:S01]  /*01a0*/  LDG.E R4, desc[UR14][R8.64] ;  /* 0x0000000e08047981 */ /* 0x000162000c1e1900 */
[----:B------:R-:W-:-:S07]  /*01b0*/  IADD3 R6, PT, PT, R0, 0x100, RZ ;  /* 0x0000010000067810 */ /* 0x000fce0007ffe0ff */
.L_x_60:
[----:B------:R-:W-:Y:S05]  /*01c0*/  BSYNC.RECONVERGENT B1 ;  /* 0x0000000000017941 */ /* 0x000fea0003800200 */
.L_x_59:
[----:B------:R-:W-:Y:S01]  /*01d0*/  ISETP.GE.AND P0, PT, R6, R5, PT ;  /* 0x000000050600720c */ /* 0x000fe20003f06270 */
[----:B------:R-:W-:-:S12]  /*01e0*/  BSSY.RECONVERGENT B1, `(.L_x_61) ;  /* 0x0000079000017945 */ /* 0x000fd80003800200 */
[----:B------:R-:W-:Y:S05]  /*01f0*/  @P0 BRA `(.L_x_62) ;  /* 0x0000000400dc0947 */ /* 0x000fea0003800000 */
[----:B------:R-:W-:Y:S01]  /*0200*/  LOP3.LUT R3, RZ, R6, RZ, 0x33, !PT ;  /* 0x00000006ff037212 */ /* 0x000fe200078e33ff */
[----:B------:R-:W-:Y:S03]  /*0210*/  BSSY.RECONVERGENT B2, `(.L_x_63) ;  /* 0x0000037000027945 */ /* 0x000fe60003800200 */
[----:B------:R-:W-:-:S04]  /*0220*/  IADD3 R3, PT, PT, R2, -UR7, R3 ;  /* 0x8000000702037c10 */ /* 0x000fc8000fffe003 */
[C---:B------:R-:W-:Y:S02]  /*0230*/  ISETP.GE.U32.AND P1, PT, R3.reuse, 0xf00, PT ;  /* 0x00000f000300780c */ /* 0x040fe40003f26070 */
[----:B------:R-:W-:-:S04]  /*0240*/  LEA.HI R7, R3, 0x1, RZ, 0x18 ;  /* 0x0000000103077811 */ /* 0x000fc800078fc0ff */
[----:B------:R-:W-:-:S04]  /*0250*/  LOP3.LUT R22, R7, 0xf, RZ, 0xc0, !PT ;  /* 0x0000000f07167812 */ /* 0x000fc800078ec0ff */
[----:B------:R-:W-:-:S03]  /*0260*/  ISETP.NE.AND P0, PT, R22, RZ, PT ;  /* 0x000000ff1600720c */ /* 0x000fc60003f05270 */
[----:B------:R-:W-:Y:S10]  /*0270*/  @!P1 BRA `(.L_x_64) ;  /* 0x0000000000c09947 */ /* 0x000ff40003800000 */
[----:B------:R-:W1:Y:S01]  /*0280*/  LDCU.64 UR8, c[0x0][0x380] ;  /* 0x00007000ff0877ac */ /* 0x000e620008000a00 */
[----:B------:R-:W-:Y:S01]  /*0290*/  IMAD.WIDE.U32 R2, R6, 0x4, RZ ;  /* 0x0000000406027825 */ /* 0x000fe200078e00ff */
[----:B------:R-:W-:Y:S01]  /*02a0*/  LOP3.LUT R11, R7, 0x1fffff0, RZ, 0xc0, !PT ;  /* 0x01fffff0070b7812 */ /* 0x000fe200078ec0ff */
[----:B------:R-:W-:-:S04]  /*02b0*/  UIMAD.WIDE.U32 UR4, UR16, 0x4000, URZ ;  /* 0x00004000100478a5 */ /* 0x000fc8000f8e00ff */
[----:B------:R-:W-:Y:S02]  /*02c0*/  IMAD.MOV R11, RZ, RZ, -R11 ;  /* 0x000000ffff0b7224 */ /* 0x000fe400078e0a0b */
[----:B------:R-:W-:Y:S02]  /*02d0*/  LOP3.LUT R2, R2, UR4, RZ, 0xfc, !PT ;  /* 0x0000000402027c12 */ /* 0x000fe4000f8efcff */
[----:B------:R-:W-:Y:S02]  /*02e0*/  LOP3.LUT R3, R3, UR5, RZ, 0xfc, !PT ;  /* 0x0000000503037c12 */ /* 0x000fe4000f8efcff */
[----:B-1----:R-:W-:-:S04]  /*02f0*/  IADD3 R2, P1, PT, R2, UR8, RZ ;  /* 0x0000000802027c10 */ /* 0x002fc8000ff3e0ff */
[----:B------:R-:W-:-:S04]  /*0300*/  IADD3 R2, P2, PT, R2, 0x2000, RZ ;  /* 0x0000200002027810 */ /* 0x000fc80007f5e0ff */
[----:B------:R-:W-:-:S09]  /*0310*/  IADD3.X R3, PT, PT, RZ, UR9, R3, P2, P1 ;  /* 0x00000009ff037c10 */ /* 0x000fd200097e2403 */
.L_x_65:
[----:B------:R-:W2:Y:S04]  /*0320*/  LDG.E R21, desc[UR14][R2.64+-0x2000] ;  /* 0xffe0000e02157981 */ /* 0x000ea8000c1e1900 */
[----:B------:R-:W3:Y:S04]  /*0330*/  LDG.E R20, desc[UR14][R2.64+-0x1c00] ;  /* 0xffe4000e02147981 */ /* 0x000ee8000c1e1900 */
[----:B------:R-:W4:Y:S04]  /*0340*/  LDG.E R23, desc[UR14][R2.64+-0x1800] ;  /* 0xffe8000e02177981 */ /* 0x000f28000c1e1900 */
        /* <DEDUP_REMOVED lines=11> */
[----:B0-----:R-:W4:Y:S04]  /*0400*/  LDG.E R9, desc[UR14][R2.64+0x1800] ;  /* 0x0018000e02097981 */ /* 0x001f28000c1e1900 */
[----:B------:R0:W4:Y:S01]  /*0410*/  LDG.E R8, desc[UR14][R2.64+0x1c00] ;  /* 0x001c000e02087981 */ /* 0x000122000c1e1900 */
[----:B------:R-:W-:-:S02]  /*0420*/  IADD3 R11, PT, PT, R11, 0x10, RZ ;  /* 0x000000100b0b7810 */ /* 0x000fc40007ffe0ff */
[----:B------:R-:W-:Y:S02]  /*0430*/  IADD3 R6, PT, PT, R6, 0x1000, RZ ;  /* 0x0000100006067810 */ /* 0x000fe40007ffe0ff */
[----:B------:R-:W-:Y:S02]  /*0440*/  ISETP.NE.AND P1, PT, R11, RZ, PT ;  /* 0x000000ff0b00720c */ /* 0x000fe40003f25270 */
[----:B0-----:R-:W-:-:S05]  /*0450*/  IADD3 R2, P2, PT, R2, 0x4000, RZ ;  /* 0x0000400002027810 */ /* 0x001fca0007f5e0ff */
[----:B------:R-:W-:Y:S02]  /*0460*/  IMAD.X R3, RZ, RZ, R3, P2 ;  /* 0x000000ffff037224 */ /* 0x000fe400010e0603 */
        /* <DEDUP_REMOVED lines=16> */
[----:B------:R-:W-:Y:S06]  /*0570*/  @P1 BRA `(.L_x_65) ;  /* 0xfffffffc00681947 */ /* 0x000fec000383ffff */
.L_x_64:
[----:B------:R-:W-:Y:S05]  /*0580*/  BSYNC.RECONVERGENT B2 ;  /* 0x0000000000027941 */ /* 0x000fea0003800200 */
.L_x_63:
[----:B------:R-:W-:Y:S05]  /*0590*/  @!P0 BRA `(.L_x_62) ;  /* 0x0000000000f48947 */ /* 0x000fea0003800000 */
[----:B------:R-:W-:Y:S01]  /*05a0*/  ISETP.GE.U32.AND P0, PT, R22, 0x8, PT ;  /* 0x000000081600780c */ /* 0x000fe20003f06070 */
[----:B------:R-:W-:Y:S01]  /*05b0*/  BSSY.RECONVERGENT B2, `(.L_x_66) ;  /* 0x000001a000027945 */ /* 0x000fe20003800200 */
[----:B------:R-:W-:-:S04]  /*05c0*/  LOP3.LUT R10, R7, 0x7, RZ, 0xc0, !PT ;  /* 0x00000007070a7812 */ /* 0x000fc800078ec0ff */
[----:B------:R-:W-:-:S07]  /*05d0*/  ISETP.NE.AND P1, PT, R10, RZ, PT ;  /* 0x000000ff0a00720c */ /* 0x000fce0003f25270 */
[----:B------:R-:W-:Y:S06]  /*05e0*/  @!P0 BRA `(.L_x_67) ;  /* 0x0000000000588947 */ /* 0x000fec0003800000 */
[----:B------:R-:W1:Y:S01]  /*05f0*/  LDCU.64 UR4, c[0x0][0x380] ;  /* 0x00007000ff0477ac */ /* 0x000e620008000a00 */
[----:B------:R-:W-:-:S04]  /*0600*/  IADD3 R3, P0, PT, R6, UR7, RZ ;  /* 0x0000000706037c10 */ /* 0x000fc8000ff1e0ff */
[----:B0-----:R-:W-:Y:S02]  /*0610*/  LEA.HI.X.SX32 R8, R6, RZ, 0x1, P0 ;  /* 0x000000ff06087211 */ /* 0x001fe400000f0eff */
[----:B-1----:R-:W-:-:S04]  /*0620*/  LEA R2, P0, R3, UR4, 0x2 ;  /* 0x0000000403027c11 */ /* 0x002fc8000f8010ff */
[----:B------:R-:W-:-:S05]  /*0630*/  LEA.HI.X R3, R3, UR5, R8, 0x2, P0 ;  /* 0x0000000503037c11 */ /* 0x000fca00080f1408 */
[----:B------:R-:W2:Y:S04]  /*0640*/  LDG.E R9, desc[UR14][R2.64] ;  /* 0x0000000e02097981 */ /* 0x000ea8000c1e1900 */
[----:B------:R-:W3:Y:S04]  /*0650*/  LDG.E R8, desc[UR14][R2.64+0x400] ;  /* 0x0004000e02087981 */ /* 0x000ee8000c1e1900 */
[----:B------:R-:W4:Y:S04]  /*0660*/  LDG.E R11, desc[UR14][R2.64+0x800] ;  /* 0x0008000e020b7981 */ /* 0x000f28000c1e1900 */
[----:B------:R-:W4:Y:S04]  /*0670*/  LDG.E R13, desc[UR14][R2.64+0xc00] ;  /* 0x000c000e020d7981 */ /* 0x000f28000c1e1900 */
[----:B------:R-:W4:Y:S04]  /*0680*/  LDG.E R15, desc[UR14][R2.64+0x1000] ;  /* 0x0010000e020f7981 */ /* 0x000f28000c1e1900 */
[----:B------:R-:W4:Y:S04]  /*0690*/  LDG.E R17, desc[UR14][R2.64+0x1400] ;  /* 0x0014000e02117981 */ /* 0x000f28000c1e1900 */
[----:B------:R-:W4:Y:S04]  /*06a0*/  LDG.E R19, desc[UR14][R2.64+0x1800] ;  /* 0x0018000e02137981 */ /* 0x000f28000c1e1900 */
[----:B------:R-:W4:Y:S01]  /*06b0*/  LDG.E R21, desc[UR14][R2.64+0x1c00] ;  /* 0x001c000e02157981 */ /* 0x000f22000c1e1900 */
[----:B------:R-:W-:-:S02]  /*06c0*/  VIADD R6, R6, 0x800 ;  /* 0x0000080006067836 */ /* 0x000fc40000000000 */
        /* <DEDUP_REMOVED lines=8> */
.L_x_67:
[----:B------:R-:W-:Y:S05]  /*0750*/  BSYNC.RECONVERGENT B2 ;  /* 0x0000000000027941 */ /* 0x000fea0003800200 */
.L_x_66:
        /* <DEDUP_REMOVED lines=14> */
[----:B------:R-:W4:Y:S01]  /*0840*/  LDG.E R13, desc[UR14][R2.64+0xc00] ;  /* 0x000c000e020d7981 */ /* 0x000f22000c1e1900 */
[----:B------:R-:W-:Y:S01]  /*0850*/  IADD3 R6, PT, PT, R6, 0x400, RZ ;  /* 0x0000040006067810 */ /* 0x000fe20007ffe0ff */
[----:B--2--5:R-:W-:-:S04]  /*0860*/  FADD R9, R4, R9 ;  /* 0x0000000904097221 */ /* 0x024fc80000000000 */
[----:B---3--:R-:W-:-:S04]  /*0870*/  FADD R8, R9, R8 ;  /* 0x0000000809087221 */ /* 0x008fc80000000000 */
[----:B----4-:R-:W-:-:S04]  /*0880*/  FADD R8, R8, R11 ;  /* 0x0000000b08087221 */ /* 0x010fc80000000000 */
[----:B------:R-:W-:-:S07]  /*0890*/  FADD R4, R8, R13 ;  /* 0x0000000d08047221 */ /* 0x000fce0000000000 */
.L_x_69:
[----:B------:R-:W-:Y:S05]  /*08a0*/  BSYNC.RECONVERGENT B2 ;  /* 0x0000000000027941 */ /* 0x000fea0003800200 */
.L_x_68:
[----:B------:R-:W-:Y:S05]  /*08b0*/  @!P1 BRA `(.L_x_62) ;  /* 0x00000000002c9947 */ /* 0x000fea0003800000 */
[----:B------:R-:W1:Y:S01]  /*08c0*/  LDC.64 R2, c[0x0][0x380] ;  /* 0x0000e000ff027b82 */ /* 0x000e620000000a00 */
[----:B0-----:R-:W-:Y:S01]  /*08d0*/  IMAD.U32 R9, RZ, RZ, UR16 ;  /* 0x00000010ff097e24 */ /* 0x001fe2000f8e00ff */
[----:B------:R-:W-:-:S03]  /*08e0*/  IADD3 R7, PT, PT, -R7, RZ, RZ ;  /* 0x000000ff07077210 */ /* 0x000fc60007ffe1ff */
[----:B-1----:R-:W-:-:S07]  /*08f0*/  IMAD.WIDE.U32 R2, R9, 0x4000, R2 ;  /* 0x0000400009027825 */ /* 0x002fce00078e0002 */
.L_x_70:
[----:B------:R-:W-:-:S06]  /*0900*/  IMAD.WIDE R8, R6, 0x4, R2 ;  /* 0x0000000406087825 */ /* 0x000fcc00078e0202 */
[----:B------:R-:W2:Y:S01]  /*0910*/  LDG.E R9, desc[UR14][R8.64] ;  /* 0x0000000e08097981 */ /* 0x000ea2000c1e1900 */
[----:B------:R-:W-:Y:S01]  /*0920*/  VIADD R7, R7, 0x1 ;  /* 0x0000000107077836 */ /* 0x000fe20000000000 */
[----:B------:R-:W-:-:S04]  /*0930*/  IADD3 R6, PT, PT, R6, 0x100, RZ ;  /* 0x0000010006067810 */ /* 0x000fc80007ffe0ff */
[----:B------:R-:W-:Y:S01]  /*0940*/  ISETP.NE.AND P0, PT, R7, RZ, PT ;  /* 0x000000ff0700720c */ /* 0x000fe20003f05270 */
[----:B--2--5:R-:W-:-:S12]  /*0950*/  FADD R4, R9, R4 ;  /* 0x0000000409047221 */ /* 0x024fd80000000000 */
[----:B------:R-:W-:Y:S05]  /*0960*/  @P0 BRA `(.L_x_70) ;  /* 0xfffffffc00e40947 */ /* 0x000fea000383ffff */
.L_x_62:
[----:B------:R-:W-:Y:S05]  /*0970*/  BSYNC.RECONVERGENT B1 ;  /* 0x0000000000017941 */ /* 0x000fea0003800200 */
.L_x_61:
[----:B------:R-:W-:Y:S01]  /*0980*/  ISETP.GE.AND P0, PT, R5, 0x100, PT ;  /* 0x000001000500780c */ /* 0x000fe20003f06270 */
[----:B-----5:R-:W-:-:S12]  /*0990*/  IMAD.MOV.U32 R11, RZ, RZ, R4 ;  /* 0x000000ffff0b7224 */ /* 0x020fd800078e0004 */
[----:B------:R-:W-:Y:S05]  /*09a0*/  @!P0 BRA `(.L_x_71) ;  /* 0x0000000000ac8947 */ /* 0x000fea0003800000 */
[----:B------:R-:W1:Y:S01]  /*09b0*/  S2R R7, SR_LANEID ;  /* 0x0000000000077919 */ /* 0x000e620000000000 */
[----:B------:R-:W2:Y:S02]  /*09c0*/  SHFL.DOWN PT, R2, R11, 0x1, 0x1f ;  /* 0x08201f000b027f89 */ /* 0x000ea400000e0000 */
[----:B--2---:R-:W-:Y:S01]  /*09d0*/  FADD R2, R2, R11 ;  /* 0x0000000b02027221 */ /* 0x004fe20000000000 */
[C---:B-1----:R-:W-:Y:S02]  /*09e0*/  ISETP.GT.AND P0, PT, R7.reuse, 0x1e, PT ;  /* 0x0000001e0700780c */ /* 0x042fe40003f04270 */
[----:B------:R-:W-:Y:S02]  /*09f0*/  ISETP.NE.AND P1, PT, R7, RZ, PT ;  /* 0x000000ff0700720c */ /* 0x000fe40003f25270 */
[----:B------:R-:W-:Y:S02]  /*0a00*/  FSEL R2, R11, R2, P0 ;  /* 0x000000020b027208 */ /* 0x000fe40000000000 */
[----:B------:R-:W-:-:S03]  /*0a10*/  ISETP.GT.AND P0, PT, R7, 0x1d, PT ;  /* 0x0000001d0700780c */ /* 0x000fc60003f04270 */
[----:B------:R-:W1:Y:S06]  /*0a20*/  SHFL.DOWN PT, R3, R2, 0x2, 0x1f ;  /* 0x08401f0002037f89 */ /* 0x000e6c00000e0000 */
[----:B------:R-:W2:Y:S01]  /*0a30*/  @!P1 S2R R6, SR_CgaCtaId ;  /* 0x0000000000069919 */ /* 0x000ea20000008800 */
[----:B------:R-:W-:Y:S02]  /*0a40*/  @!P1 MOV R5, 0x400 ;  /* 0x0000040000059802 */ /* 0x000fe40000000f00 */
[----:B------:R-:W-:-:S04]  /*0a50*/  @!P1 SHF.R.U32.HI R4, RZ, 0x3, R0 ;  /* 0x00000003ff049819 */ /* 0x000fc80000011600 */
[----:B------:R-:W-:Y:S01]  /*0a60*/  @!P1 LOP3.LUT R4, R4, 0x7c, RZ, 0xc0, !PT ;  /* 0x0000007c04049812 */ /* 0x000fe200078ec0ff */
[----:B-1----:R-:W-:Y:S01]  /*0a70*/  @!P0 FADD R2, R2, R3 ;  /* 0x0000000302028221 */ /* 0x002fe20000000000 */
[----:B------:R-:W-:-:S04]  /*0a80*/  ISETP.GT.AND P0, PT, R7, 0x1b, PT ;  /* 0x0000001b0700780c */ /* 0x000fc80003f04270 */
[----:B------:R-:W1:Y:S01]  /*0a90*/  SHFL.DOWN PT, R3, R2, 0x4, 0x1f ;  /* 0x08801f0002037f89 */ /* 0x000e6200000e0000 */
[----:B--2---:R-:W-:-:S04]  /*0aa0*/  @!P1 LEA R5, R6, R5, 0x18 ;  /* 0x0000000506059211 */ /* 0x004fc800078ec0ff */
[----:B------:R-:W-:-:S04]  /*0ab0*/  @!P1 IADD3 R4, PT, PT, R4, R5, RZ ;  /* 0x0000000504049210 */ /* 0x000fc80007ffe0ff */
[----:B-1----:R-:W-:Y:S01]  /*0ac0*/  @!P0 FADD R2, R2, R3 ;  /* 0x0000000302028221 */ /* 0x002fe20000000000 */
[----:B------:R-:W-:-:S04]  /*0ad0*/  ISETP.GT.AND P0, PT, R7, 0x17, PT ;  /* 0x000000170700780c */ /* 0x000fc80003f04270 */
[----:B------:R-:W1:Y:S09]  /*0ae0*/  SHFL.DOWN PT, R3, R2, 0x8, 0x1f ;  /* 0x09001f0002037f89 */ /* 0x000e7200000e0000 */
[----:B-1----:R-:W-:Y:S01]  /*0af0*/  @!P0 FADD R2, R2, R3 ;  /* 0x0000000302028221 */ /* 0x002fe20000000000 */
[----:B------:R-:W-:-:S04]  /*0b00*/  ISETP.NE.AND P0, PT, R0, RZ, PT ;  /* 0x000000ff0000720c */ /* 0x000fc80003f05270 */
[----:B------:R-:W1:Y:S02]  /*0b10*/  SHFL.DOWN PT, R3, R2, 0x10, 0x1f ;  /* 0x0a001f0002037f89 */ /* 0x000e6400000e0000 */
[----:B-1----:R-:W-:-:S05]  /*0b20*/  FADD R3, R2, R3 ;  /* 0x0000000302037221 */ /* 0x002fca0000000000 */
[----:B------:R2:W-:Y:S01]  /*0b30*/  @!P1 STS [R4+0x8], R3 ;  /* 0x0000080304009388 */ /* 0x0005e20000000800 */
[----:B------:R-:W-:Y:S01]  /*0b40*/  BAR.SYNC.DEFER_BLOCKING 0x0 ;  /* 0x0000000000007b1d */ /* 0x000fe20000010000 */
[----:B------:R-:W-:-:S04]  /*0b50*/  ISETP.GT.AND P1, PT, R7, 0xf, PT ;  /* 0x0000000f0700780c */ /* 0x000fc80003f24270 */
[----:B0-----:R-:W-:Y:S01]  /*0b60*/  FSEL R9, R2, R3, P1 ;  /* 0x0000000302097208 */ /* 0x001fe20000800000 */
[----:B------:R-:W-:Y:S08]  /*0b70*/  @P0 BRA `(.L_x_72) ;  /* 0x0000001400d00947 */ /* 0x000ff00003800000 */
[----:B------:R-:W0:Y:S01]  /*0b80*/  S2UR UR5, SR_CgaCtaId ;  /* 0x00000000000579c3 */ /* 0x000e220000008800 */
[----:B------:R-:W-:Y:S02]  /*0b90*/  UMOV UR4, 0x400 ;  /* 0x0000040000047882 */ /* 0x000fe40000000000 */
[----:B0-----:R-:W-:-:S09]  /*0ba0*/  ULEA UR4, UR5, UR4, 0x18 ;  /* 0x0000000405047291 */ /* 0x001fd2000f8ec0ff */
[----:B------:R-:W0:Y:S04]  /*0bb0*/  LDS R0, [UR4+0xc] ;  /* 0x00000c04ff007984 */ /* 0x000e280008000800 */
[----:B--2---:R-:W1:Y:S04]  /*0bc0*/  LDS.128 R4, [UR4+0x10] ;  /* 0x00001004ff047984 */ /* 0x004e680008000c00 */
        /* <DEDUP_REMOVED lines=9> */
.L_x_71:
[----:B0-----:R-:W0:Y:S01]  /*0c60*/  S2R R9, SR_LANEID ;  /* 0x0000000000097919 */ /* 0x001e220000000000 */
[----:B------:R-:W-:-:S05]  /*0c70*/  LOP3.LUT R2, R0, 0x3e0, RZ, 0xc0, !PT ;  /* 0x000003e000027812 */ /* 0x000fca00078ec0ff */
[----:B------:R-:W-:Y:S01]  /*0c80*/  VIADD R4, R2, 0x20 ;  /* 0x0000002002047836 */ /* 0x000fe20000000000 */
[----:B------:R-:W-:-:S04]  /*0c90*/  LOP3.LUT R2, RZ, R2, RZ, 0x33, !PT ;  /* 0x00000002ff027212 */ /* 0x000fc800078e33ff */
[----:B------:R-:W-:Y:S02]  /*0ca0*/  ISETP.GT.AND P0, PT, R4, R5, PT ;  /* 0x000000050400720c */ /* 0x000fe40003f04270 */
[----:B------:R-:W-:-:S04]  /*0cb0*/  IADD3 R2, PT, PT, R5, R2, RZ ;  /* 0x0000000205027210 */ /* 0x000fc80007ffe0ff */
[----:B------:R-:W-:-:S05]  /*0cc0*/  SEL R2, R2, 0x1f, P0 ;  /* 0x0000001f02027807 */ /* 0x000fca0000000000 */
[----:B------:R-:W1:Y:S01]  /*0cd0*/  SHFL.DOWN PT, R3, R11, 0x1, R2 ;  /* 0x082000000b037989 */ /* 0x000e6200000e0002 */
[C---:B0-----:R-:W-:Y:S01]  /*0ce0*/  ISETP.GE.AND P0, PT, R9.reuse, R2, PT ;  /* 0x000000020900720c */ /* 0x041fe20003f06270 */
[C---:B------:R-:W-:Y:S01]  /*0cf0*/  VIADD R7, R9.reuse, 0x2 ;  /* 0x0000000209077836 */ /* 0x040fe20000000000 */
[----:B------:R-:W-:-:S11]  /*0d00*/  ISETP.NE.AND P1, PT, R9, RZ, PT ;  /* 0x000000ff0900720c */ /* 0x000fd60003f25270 */
[----:B-1----:R-:W-:Y:S01]  /*0d10*/  @!P0 FADD R11, R3, R11 ;  /* 0x0000000b030b8221 */ /* 0x002fe20000000000 */
[----:B------:R-:W-:Y:S01]  /*0d20*/  ISETP.GT.AND P0, PT, R7, R2, PT ;  /* 0x000000020700720c */ /* 0x000fe20003f04270 */
[----:B------:R-:W0:Y:S01]  /*0d30*/  @!P1 S2R R13, SR_CgaCtaId ;  /* 0x00000000000d9919 */ /* 0x000e220000008800 */
[----:B------:R-:W-:Y:S02]  /*0d40*/  IADD3 R7, PT, PT, R9, 0x4, RZ ;  /* 0x0000000409077810 */ /* 0x000fe40007ffe0ff */
[----:B------:R-:W-:Y:S01]  /*0d50*/  @!P1 MOV R6, 0x400 ;  /* 0x0000040000069802 */ /* 0x000fe20000000f00 */
[----:B------:R-:W1:Y:S01]  /*0d60*/  SHFL.DOWN PT, R3, R11, 0x2, R2 ;  /* 0x084000000b037989 */ /* 0x000e6200000e0002 */
[----:B------:R-:W-:-:S04]  /*0d70*/  @!P1 SHF.R.U32.HI R4, RZ, 0x3, R0 ;  /* 0x00000003ff049819 */ /* 0x000fc80000011600 */
[----:B------:R-:W-:-:S03]  /*0d80*/  @!P1 LOP3.LUT R4, R4, 0x7c, RZ, 0xc0, !PT ;  /* 0x0000007c04049812 */ /* 0x000fc600078ec0ff */
[----:B-1----:R-:W-:Y:S01]  /*0d90*/  @!P0 FADD R11, R11, R3 ;  /* 0x000000030b0b8221 */ /* 0x002fe20000000000 */
[----:B------:R-:W-:Y:S01]  /*0da0*/  ISETP.GT.AND P0, PT, R7, R2, PT ;  /* 0x000000020700720c */ /* 0x000fe20003f04270 */
[----:B------:R-:W-:Y:S01]  /*0db0*/  VIADD R7, R9, 0x8 ;  /* 0x0000000809077836 */ /* 0x000fe20000000000 */
[----:B0-----:R-:W-:Y:S02]  /*0dc0*/  @!P1 LEA R13, R13, R6, 0x18 ;  /* 0x000000060d0d9211 */ /* 0x001fe400078ec0ff */
[----:B------:R-:W0:Y:S03]  /*0dd0*/  SHFL.DOWN PT, R3, R11, 0x4, R2 ;  /* 0x088000000b037989 */ /* 0x000e2600000e0002 */
[----:B------:R-:W-:-:S06]  /*0de0*/  @!P1 IMAD.IADD R4, R4, 0x1, R13 ;  /* 0x0000000104049824 */ /* 0x000fcc00078e020d */
[----:B0-----:R-:W-:Y:S01]  /*0df0*/  @!P0 FADD R11, R11, R3 ;  /* 0x000000030b0b8221 */ /* 0x001fe20000000000 */
[-C--:B------:R-:W-:Y:S02]  /*0e00*/  ISETP.GT.AND P0, PT, R7, R2.reuse, PT ;  /* 0x000000020700720c */ /* 0x080fe40003f04270 */
[----:B------:R-:W-:Y:S02]  /*0e10*/  IADD3 R7, PT, PT, R9, 0x10, RZ ;  /* 0x0000001009077810 */ /* 0x000fe40007ffe0ff */
[----:B------:R-:W0:Y:S09]  /*0e20*/  SHFL.DOWN PT, R3, R11, 0x8, R2 ;  /* 0x090000000b037989 */ /* 0x000e3200000e0002 */
[----:B0-----:R-:W-:Y:S01]  /*0e30*/  @!P0 FADD R11, R11, R3 ;  /* 0x000000030b0b8221 */ /* 0x001fe20000000000 */
[----:B------:R-:W-:-:S04]  /*0e40*/  ISETP.GT.AND P0, PT, R7, R2, PT ;  /* 0x000000020700720c */ /* 0x000fc80003f04270 */
[----:B------:R-:W0:Y:S09]  /*0e50*/  SHFL.DOWN PT, R3, R11, 0x10, R2 ;  /* 0x0a0000000b037989 */ /* 0x000e3200000e0002 */
        /* <DEDUP_REMOVED lines=13> */
[----:B------:R-:W1:Y:S04]  /*0f30*/  LDS R0, [UR4+0xc] ;  /* 0x00000c04ff007984 */ /* 0x000e680008000800 */
[----:B------:R-:W0:Y:S04]  /*0f40*/  LDS.128 R12, [UR4+0x10] ;  /* 0x00001004ff0c7984 */ /* 0x000e280008000c00 */
[----:B------:R-:W2:Y:S01]  /*0f50*/  LDS.64 R2, [UR4+0x20] ;  /* 0x00002004ff027984 */ /* 0x000ea20008000a00 */
[----:B-1----:R-:W-:Y:S01]  /*0f60*/  @P2 FADD R9, R9, R0 ;  /* 0x0000000009092221 */ /* 0x002fe20000000000 */
[----:B------:R-:W-:-:S03]  /*0f70*/  ISETP.GT.AND P2, PT, R5, 0xa0, PT ;  /* 0x000000a00500780c */ /* 0x000fc60003f44270 */
[----:B0-----:R-:W-:Y:S01]  /*0f80*/  @P4 FADD R9, R9, R12 ;  /* 0x0000000c09094221 */ /* 0x001fe20000000000 */
        /* <DEDUP_REMOVED lines=8> */
.L_x_58:
[----:B------:R-:W0:Y:S01]  /*1010*/  S2R R0, SR_TID.X ;  /* 0x0000000000007919 */ /* 0x000e220000002100 */
[----:B------:R-:W1:Y:S01]  /*1020*/  LDC.64 R4, c[0x0][0x380] ;  /* 0x0000e000ff047b82 */ /* 0x000e620000000a00 */
[----:B0-----:R-:W-:-:S04]  /*1030*/  VIADD R7, R0, UR7 ;  /* 0x0000000700077c36 */ /* 0x001fc80008000000 */
[----:B-1----:R-:W-:-:S05]  /*1040*/  IMAD.WIDE.U32 R4, R7, 0x4, R4 ;  /* 0x0000000407047825 */ /* 0x002fca00078e0004 */
[----:B------:R-:W2:Y:S04]  /*1050*/  LDG.E R7, desc[UR14][R4.64] ;  /* 0x0000000e04077981 */ /* 0x000ea8000c1e1900 */
[----:B------:R-:W2:Y:S04]  /*1060*/  LDG.E R8, desc[UR14][R4.64+0x400] ;  /* 0x0004000e04087981 */ /* 0x000ea8000c1e1900 */
[----:B------:R-:W3:Y:S04]  /*1070*/  LDG.E R9, desc[UR14][R4.64+0x800] ;  /* 0x0008000e04097981 */ /* 0x000ee8000c1e1900 */
[----:B------:R-:W3:Y:S04]  /*1080*/  LDG.E R10, desc[UR14][R4.64+0xc00] ;  /* 0x000c000e040a7981 */ /* 0x000ee8000c1e1900 */
[----:B------:R-:W4:Y:S04]  /*1090*/  LDG.E R11, desc[UR14][R4.64+0x1000] ;  /* 0x0010000e040b7981 */ /* 0x000f28000c1e1900 */
[----:B------:R-:W4:Y:S04]  /*10a0*/  LDG.E R12, desc[UR14][R4.64+0x1400] ;  /* 0x0014000e040c7981 */ /* 0x000f28000c1e1900 */
[----:B------:R-:W5:Y:S04]  /*10b0*/  LDG.E R13, desc[UR14][R4.64+0x1800] ;  /* 0x0018000e040d7981 */ /* 0x000f68000c1e1900 */
        /* <DEDUP_REMOVED lines=8> */
[----:B------:R-:W5:Y:S01]  /*1140*/  LDG.E R21, desc[UR14][R4.64+0x3c00] ;  /* 0x003c000e04157981 */ /* 0x000f62000c1e1900 */
[----:B------:R-:W-:-:S04]  /*1150*/  ISETP.GE.U32.AND P0, PT, R23, UR5, PT ;  /* 0x0000000517007c0c */ /* 0x000fc8000bf06070 */
[----:B------:R-:W-:Y:S01]  /*1160*/  ISETP.GE.U32.AND.EX P0, PT, R22, UR4, PT, P0 ;  /* 0x0000000416007c0c */ /* 0x000fe2000bf06100 */
        /* <DEDUP_REMOVED lines=13> */
[----:B------:R-:W-:-:S04]  /*1240*/  FADD R6, R15, R6 ;  /* 0x000000060f067221 */ /* 0x000fc80000000000 */
[----:B------:R-:W-:Y:S01]  /*1250*/  FADD R7, R7, R6 ;  /* 0x0000000607077221 */ /* 0x000fe20000000000 */
[----:B------:R-:W-:Y:S06]  /*1260*/  @!P0 BRA `(.L_x_73) ;  /* 0x0000000c006c8947 */ /* 0x000fec0003800000 */
[----:B------:R-:W-:Y:S01]  /*1270*/  UIADD3 UR8, UP0, UPT, UR5, UR7, URZ ;  /* 0x0000000705087290 */ /* 0x000fe2000ff1e0ff */
[----:B------:R-:W-:Y:S01]  /*1280*/  IADD3 R23, P2, PT, R2, -0x1000, RZ ;  /* 0xfffff00002177810 */ /* 0x000fe20007f5e0ff */
[----:B------:R-:W0:Y:S01]  /*1290*/  LDCU.64 UR12, c[0x0][0x380] ;  /* 0x00007000ff0c77ac */ /* 0x000e220008000a00 */
[----:B------:R-:W-:Y:S02]  /*12a0*/  LOP3.LUT R5, RZ, R0, RZ, 0x33, !PT ;  /* 0x00000000ff057212 */ /* 0x000fe400078e33ff */
[----:B------:R-:W-:Y:S01]  /*12b0*/  IADD3.X R8, PT, PT, R3, -0x1, RZ, P2, !PT ;  /* 0xffffffff03087810 */ /* 0x000fe200017fe4ff */
[----:B------:R-:W-:Y:S01]  /*12c0*/  UIADD3.X UR9, UPT, UPT, URZ, UR4, URZ, UP0, !UPT ;  /* 0x00000004ff097290 */ /* 0x000fe200087fe4ff */
[----:B------:R-:W-:Y:S01]  /*12d0*/  ISETP.LT.U32.AND P0, PT, R23, UR8, PT ;  /* 0x0000000817007c0c */ /* 0x000fe2000bf01070 */
[----:B------:R-:W-:Y:S01]  /*12e0*/  UMOV UR6, UR5 ;  /* 0x0000000500067c82 */ /* 0x000fe20008000000 */
[----:B------:R-:W-:Y:S01]  /*12f0*/  IADD3 R9, P1, PT, R0, UR8, RZ ;  /* 0x0000000800097c10 */ /* 0x000fe2000ff3e0ff */
[----:B------:R-:W-:Y:S01]  /*1300*/  UMOV UR4, URZ ;  /* 0x000000ff00047c82 */ /* 0x000fe20008000000 */
[----:B------:R-:W-:Y:S01]  /*1310*/  IADD3 R5, PT, PT, R2, -UR5, R5 ;  /* 0x8000000502057c10 */ /* 0x000fe2000fffe005 */
[----:B------:R-:W-:Y:S01]  /*1320*/  UMOV UR10, UR8 ;  /* 0x00000008000a7c82 */ /* 0x000fe20008000000 */
[----:B------:R-:W-:Y:S01]  /*1330*/  MOV R11, UR9 ;  /* 0x00000009000b7c02 */ /* 0x000fe20008000f00 */
[----:B------:R-:W-:-:S03]  /*1340*/  IMAD.X R0, RZ, RZ, UR9, P1 ;  /* 0x00000009ff007e24 */ /* 0x000fc600088e06ff */
[----:B------:R-:W-:Y:S02]  /*1350*/  ISETP.GT.U32.AND.EX P0, PT, R11, R8, PT, P0 ;  /* 0x000000080b00720c */ /* 0x000fe40003f04100 */
[----:B0-----:R-:W-:-:S04]  /*1360*/  LEA R6, P2, R9, UR12, 0x2 ;  /* 0x0000000c09067c11 */ /* 0x001fc8000f8410ff */
[----:B------:R-:W-:Y:S02]  /*1370*/  IADD3 R6, P1, PT, R6, 0x2000, RZ ;  /* 0x0000200006067810 */ /* 0x000fe40007f3e0ff */
[----:B------:R-:W-:Y:S02]  /*1380*/  LEA.HI.X R9, R9, UR13, R0, 0x2, P2 ;  /* 0x0000000d09097c11 */ /* 0x000fe400090f1400 */
[----:B------:R-:W-:Y:S01]  /*1390*/  IADD3 R0, PT, PT, R5, -UR7, RZ ;  /* 0x8000000705007c10 */ /* 0x000fe2000fffe0ff */
[----:B------:R-:W-:Y:S02]  /*13a0*/  UMOV UR7, UR9 ;  /* 0x0000000900077c82 */ /* 0x000fe40008000000 */
[----:B------:R-:W-:Y:S01]  /*13b0*/  IMAD.X R9, RZ, RZ, R9, P1 ;  /* 0x000000ffff097224 */ /* 0x000fe200008e0609 */
[----:B------:R-:W-:Y:S06]  /*13c0*/  @P0 BRA `(.L_x_74) ;  /* 0x0000000400000947 */ /* 0x000fec0003800000 */
[----:B------:R-:W0:Y:S01]  /*13d0*/  LDC.64 R2, c[0x0][0x3b8] ;  /* 0x0000ee00ff027b82 */ /* 0x000e220000000a00 */
[----:B------:R-:W1:Y:S01]  /*13e0*/  LDCU.64 UR12, c[0x0][0x380] ;  /* 0x00007000ff0c77ac */ /* 0x000e620008000a00 */
[----:B------:R-:W-:Y:S01]  /*13f0*/  NOP ;  /* 0x0000000000007918 */ /* 0x000fe20000000000 */
.L_x_75:
[----:B------:R-:W2:Y:S02]  /*1400*/  S2R R5, SR_TID.X ;  /* 0x0000000000057919 */ /* 0x000ea40000002100 */
[----:B--2---:R-:W-:-:S04]  /*1410*/  IADD3 R5, P0, PT, R5, UR8, RZ ;  /* 0x0000000805057c10 */ /* 0x004fc8000ff1e0ff */
[----:B------:R-:W-:Y:S02]  /*1420*/  IADD3.X R10, PT, PT, RZ, UR9, RZ, P0, !PT ;  /* 0x00000009ff0a7c10 */ /* 0x000fe400087fe4ff */
[----:B-1----:R-:W-:-:S04]  /*1430*/  LEA R4, P0, R5, UR12, 0x2 ;  /* 0x0000000c05047c11 */ /* 0x002fc8000f8010ff */
[----:B------:R-:W-:-:S05]  /*1440*/  LEA.HI.X R5, R5, UR13, R10, 0x2, P0 ;  /* 0x0000000d05057c11 */ /* 0x000fca00080f140a */
        /* <DEDUP_REMOVED lines=15> */
[----:B------:R1:W5:Y:S01]  /*1540*/  LDG.E R22, desc[UR14][R4.64+0x3c00] ;  /* 0x003c000e04167981 */ /* 0x000362000c1e1900 */
[----:B------:R-:W-:-:S02]  /*1550*/  USHF.R.S32.HI UR11, URZ, 0x1f, UR5 ;  /* 0x0000001fff0b7899 */ /* 0x000fc40008011405 */
[----:B------:R-:W-:-:S04]  /*1560*/  UIADD3 UR6, UP0, UPT, UR5, UR10, URZ ;  /* 0x0000000a05067290 */ /* 0x000fc8000ff1e0ff */
[----:B------:R-:W-:Y:S01]  /*1570*/  UIADD3.X UR7, UPT, UPT, UR11, UR7, URZ, UP0, !UPT ;  /* 0x000000070b077290 */ /* 0x000fe200087fe4ff */
[----:B--2---:R-:W-:Y:S01]  /*1580*/  FADD R7, R24, R7 ;  /* 0x0000000718077221 */ /* 0x004fe20000000000 */
[----:B0-----:R-:W-:-:S04]  /*1590*/  IADD3 R24, P1, PT, R2, -UR8, RZ ;  /* 0x8000000802187c10 */ /* 0x001fc8000ff3e0ff */
[----:B------:R-:W-:Y:S02]  /*15a0*/  ISETP.GE.U32.AND P0, PT, R24, UR5, PT ;  /* 0x0000000518007c0c */ /* 0x000fe4000bf06070 */
[----:B-1----:R-:W-:Y:S01]  /*15b0*/  IADD3.X R4, PT, PT, R3, ~UR9, RZ, P1, !PT ;  /* 0x8000000903047c10 */ /* 0x002fe20008ffe4ff */
[----:B---3--:R-:W-:-:S03]  /*15c0*/  FADD R26, R25, R26 ;  /* 0x0000001a191a7221 */ /* 0x008fc60000000000 */
[----:B------:R-:W-:Y:S01]  /*15d0*/  ISETP.GE.U32.AND.EX P0, PT, R4, UR11, PT, P0 ;  /* 0x0000000b04007c0c */ /* 0x000fe2000bf06100 */
        /* <DEDUP_REMOVED lines=12> */
[----:B------:R-:W-:-:S04]  /*16a0*/  FADD R7, R7, R10 ;  /* 0x0000000a07077221 */ /* 0x000fc80000000000 */
[----:B------:R-:W-:Y:S01]  /*16b0*/  FADD R7, R22, R7 ;  /* 0x0000000716077221 */ /* 0x000fe20000000000 */
[----:B------:R-:W-:Y:S06]  /*16c0*/  @!P0 BRA `(.L_x_73) ;  /* 0x0000000800548947 */ /* 0x000fec0003800000 */
[----:B------:R-:W-:Y:S01]  /*16d0*/  UIADD3 UR8, UP0, UPT, UR5, UR8, URZ ;  /* 0x0000000805087290 */ /* 0x000fe2000ff1e0ff */
[----:B------:R-:W-:Y:S01]  /*16e0*/  MOV R5, R9 ;  /* 0x0000000900057202 */ /* 0x000fe20000000f00 */
[----:B------:R-:W-:Y:S01]  /*16f0*/  IMAD.U32 R11, RZ, RZ, UR5 ;  /* 0x00000005ff0b7e24 */ /* 0x000fe2000f8e00ff */
[----:B------:R-:W-:Y:S01]  /*1700*/  UIADD3 UR4, UPT, UPT, UR4, 0x1, URZ ;  /* 0x0000000104047890 */ /* 0x000fe2000fffe0ff */
[----:B------:R-:W-:Y:S01]  /*1710*/  IMAD.MOV.U32 R4, RZ, RZ, R6 ;  /* 0x000000ffff047224 */ /* 0x000fe200078e0006 */
[----:B------:R-:W-:Y:S01]  /*1720*/  UIADD3.X UR9, UPT, UPT, UR11, UR9, URZ, UP0, !UPT ;  /* 0x000000090b097290 */ /* 0x000fe200087fe4ff */
[----:B------:R-:W-:Y:S01]  /*1730*/  ISETP.LT.U32.AND P0, PT, R23, UR8, PT ;  /* 0x0000000817007c0c */ /* 0x000fe2000bf01070 */
[----:B------:R-:W-:Y:S01]  /*1740*/  VIADD R0, R0, -UR5 ;  /* 0x8000000500007c36 */ /* 0x000fe20008000000 */
[----:B------:R-:W-:Y:S01]  /*1750*/  UMOV UR10, UR6 ;  /* 0x00000006000a7c82 */ /* 0x000fe20008000000 */
[----:B------:R-:W-:Y:S02]  /*1760*/  IMAD.WIDE R4, R11, 0x4, R4 ;  /* 0x000000040b047825 */ /* 0x000fe400078e0204 */
[----:B------:R-:W-:-:S02]  /*1770*/  MOV R13, UR9 ;  /* 0x00000009000d7c02 */ /* 0x000fc40008000f00 */
[----:B------:R-:W-:Y:S01]  /*1780*/  IMAD.MOV.U32 R6, RZ, RZ, R4 ;  /* 0x000000ffff067224 */ /* 0x000fe200078e0004 */
[----:B------:R-:W-:Y:S02]  /*1790*/  MOV R9, R5 ;  /* 0x0000000500097202 */ /* 0x000fe40000000f00 */
[----:B------:R-:W-:-:S13]  /*17a0*/  ISETP.GT.U32.AND.EX P0, PT, R13, R8, PT, P0 ;  /* 0x000000080d00720c */ /* 0x000fda0003f04100 */
[----:B------:R-:W-:Y:S05]  /*17b0*/  @!P0 BRA `(.L_x_75) ;  /* 0xfffffffc00108947 */ /* 0x000fea000383ffff */
[----:B------:R-:W-:-:S05]  /*17c0*/  UMOV UR6, UR5 ;  /* 0x0000000500067c82 */ /* 0x000fca0008000000 */
.L_x_74:
[----:B------:R-:W0:Y:S01]  /*17d0*/  S2R R5, SR_TID.X ;  /* 0x0000000000057919 */ /* 0x000e220000002100 */
[C---:B------:R-:W-:Y:S01]  /*17e0*/  IADD3 R4, PT, PT, R2.reuse, -UR8, RZ ;  /* 0x8000000802047c10 */ /* 0x040fe2000fffe0ff */
[----:B------:R-:W-:Y:S01]  /*17f0*/  IMAD.U32 R8, RZ, RZ, UR9 ;  /* 0x00000009ff087e24 */ /* 0x000fe2000f8e00ff */
[----:B------:R-:W-:Y:S01]  /*1800*/  ISETP.LE.U32.AND P1, PT, R2, UR8, PT ;  /* 0x0000000802007c0c */ /* 0x000fe2000bf23070 */
[----:B------:R-:W-:Y:S01]  /*1810*/  BSSY.RECONVERGENT B1, `(.L_x_73) ;  /* 0x0000080000017945 */ /* 0x000fe20003800200 */
[----:B0-----:R-:W-:-:S04]  /*1820*/  ISETP.GE.AND P0, PT, R5, R4, PT ;  /* 0x000000040500720c */ /* 0x001fc80003f06270 */
[----:B------:R-:W-:-:S13]  /*1830*/  ISETP.GE.U32.OR.EX P0, PT, R8, R3, P0, P1 ;  /* 0x000000030800720c */ /* 0x000fda0000706510 */
[----:B------:R-:W-:Y:S05]  /*1840*/  @P0 BRA `(.L_x_76) ;  /* 0x0000000400f00947 */ /* 0x000fea0003800000 */
[----:B------:R-:W0:Y:S01]  /*1850*/  LDC R4, c[0x0][0x3c0] ;  /* 0x0000f000ff047b82 */ /* 0x000e220000000800 */
[----:B------:R-:W-:Y:S01]  /*1860*/  USHF.L.U32 UR5, UR16, 0xc, URZ ;  /* 0x0000000c10057899 */ /* 0x000fe200080006ff */
[----:B------:R-:W-:Y:S01]  /*1870*/  LOP3.LUT R3, RZ, R5, RZ, 0x33, !PT ;  /* 0x00000005ff037212 */ /* 0x000fe200078e33ff */
[----:B------:R-:W-:Y:S02]  /*1880*/  BSSY.RECONVERGENT B2, `(.L_x_77) ;  /* 0x0000037000027945 */ /* 0x000fe40003800200 */
[----:B------:R-:W-:-:S06]  /*1890*/  UIADD3 UR5, UPT, UPT, UR5, UR6, URZ ;  /* 0x0000000605057290 */ /* 0x000fcc000fffe0ff */
[----:B------:R-:W-:Y:S01]  /*18a0*/  IADD3 R2, PT, PT, R2, -UR5, R3 ;  /* 0x8000000502027c10 */ /* 0x000fe2000fffe003 */
[----:B0-----:R-:W-:Y:S01]  /*18b0*/  IMAD R3, R4, UR4, RZ ;  /* 0x0000000404037c24 */ /* 0x001fe2000f8e02ff */
[----:B------:R-:W-:-:S03]  /*18c0*/  MOV R4, R5 ;  /* 0x0000000500047202 */ /* 0x000fc60000000f00 */
[----:B------:R-:W-:-:S05]  /*18d0*/  IMAD R2, R3, -0x1000, R2 ;  /* 0xfffff00003027824 */ /* 0x000fca00078e0202 */
[C---:B------:R-:W-:Y:S02]  /*18e0*/  ISETP.GE.U32.AND P0, PT, R2.reuse, 0xf00, PT ;  /* 0x00000f000200780c */ /* 0x040fe40003f06070 */
[----:B------:R-:W-:-:S04]  /*18f0*/  LEA.HI R19, R2, 0x1, RZ, 0x18 ;  /* 0x0000000102137811 */ /* 0x000fc800078fc0ff */
[----:B------:R-:W-:-:S04]  /*1900*/  LOP3.LUT R21, R19, 0xf, RZ, 0xc0, !PT ;  /* 0x0000000f13157812 */ /* 0x000fc800078ec0ff */
[----:B------:R-:W-:-:S03]  /*1910*/  ISETP.NE.AND P1, PT, R21, RZ, PT ;  /* 0x000000ff1500720c */ /* 0x000fc60003f25270 */
[----:B------:R-:W-:Y:S10]  /*1920*/  @!P0 BRA `(.L_x_78) ;  /* 0x0000000000b08947 */ /* 0x000ff40003800000 */
[----:B------:R-:W-:Y:S01]  /*1930*/  LEA.HI R2, R0, 0x1, RZ, 0x18 ;  /* 0x0000000100027811 */ /* 0x000fe200078fc0ff */
[----:B------:R-:W-:-:S03]  /*1940*/  IMAD.MOV.U32 R4, RZ, RZ, R5 ;  /* 0x000000ffff047224 */ /* 0x000fc600078e0005 */
[----:B------:R-:W-:-:S04]  /*1950*/  LOP3.LUT R2, R2, 0x1fffff0, RZ, 0xc0, !PT ;  /* 0x01fffff002027812 */ /* 0x000fc800078ec0ff */
[----:B------:R-:W-:-:S07]  /*1960*/  IADD3 R8, PT, PT, -R2, RZ, RZ ;  /* 0x000000ff02087210 */ /* 0x000fce0007ffe1ff */
.L_x_79:
[----:B------:R-:W-:Y:S01]  /*1970*/  IMAD.MOV.U32 R2, RZ, RZ, R6 ;  /* 0x000000ffff027224 */ /* 0x000fe200078e0006 */
[----:B------:R-:W-:-:S05]  /*1980*/  MOV R3, R9 ;  /* 0x0000000900037202 */ /* 0x000fca0000000f00 */
[----:B------:R-:W2:Y:S04]  /*1990*/  LDG.E R18, desc[UR14][R2.64+-0x2000] ;  /* 0xffe0000e02127981 */ /* 0x000ea8000c1e1900 */
[----:B------:R-:W3:Y:S04]  /*19a0*/  LDG.E R17, desc[UR14][R2.64+-0x1c00] ;  /* 0xffe4000e02117981 */ /* 0x000ee8000c1e1900 */
        /* <DEDUP_REMOVED lines=14> */
[----:B------:R-:W-:-:S02]  /*1a90*/  VIADD R8, R8, 0x10 ;  /* 0x0000001008087836 */ /* 0x000fc40000000000 */
[----:B------:R-:W-:-:S03]  /*1aa0*/  VIADD R4, R4, 0x1000 ;  /* 0x0000100004047836 */ /* 0x000fc60000000000 */
[----:B------:R-:W-:Y:S01]  /*1ab0*/  ISETP.NE.AND P0, PT, R8, RZ, PT ;  /* 0x000000ff0800720c */ /* 0x000fe20003f05270 */
[----:B--2---:R-:W-:-:S04]  /*1ac0*/  FADD R18, R18, R7 ;  /* 0x0000000712127221 */ /* 0x004fc80000000000 */
        /* <DEDUP_REMOVED lines=13> */
[----:B------:R-:W-:-:S03]  /*1ba0*/  IADD3 R6, P2, PT, R2, 0x4000, RZ ;  /* 0x0000400002067810 */ /* 0x000fc60007f5e0ff */
[----:B------:R-:W-:Y:S01]  /*1bb0*/  FADD R10, R10, R9 ;  /* 0x000000090a0a7221 */ /* 0x000fe20000000000 */
[----:B------:R-:W-:-:S03]  /*1bc0*/  IADD3.X R9, PT, PT, RZ, R3, RZ, P2, !PT ;  /* 0x00000003ff097210 */ /* 0x000fc600017fe4ff */
[----:B------:R-:W-:Y:S01]  /*1bd0*/  FADD R7, R10, R5 ;  /* 0x000000050a077221 */ /* 0x000fe20000000000 */
[----:B------:R-:W-:Y:S06]  /*1be0*/  @P0 BRA `(.L_x_79) ;  /* 0xfffffffc00600947 */ /* 0x000fec000383ffff */
.L_x_78:
[----:B------:R-:W-:Y:S05]  /*1bf0*/  BSYNC.RECONVERGENT B2 ;  /* 0x0000000000027941 */ /* 0x000fea0003800200 */
.L_x_77:
[----:B------:R-:W-:Y:S05]  /*1c00*/  @!P1 BRA `(.L_x_76) ;  /* 0x0000000400009947 */ /* 0x000fea0003800000 */
[----:B------:R-:W-:Y:S01]  /*1c10*/  ISETP.GE.U32.AND P0, PT, R21, 0x8, PT ;  /* 0x000000081500780c */ /* 0x000fe20003f06070 */
[----:B------:R-:W-:Y:S01]  /*1c20*/  BSSY.RECONVERGENT B2, `(.L_x_80) ;  /* 0x0000019000027945 */ /* 0x000fe20003800200 */
[----:B------:R-:W-:-:S04]  /*1c30*/  LOP3.LUT R9, R19, 0x7, RZ, 0xc0, !PT ;  /* 0x0000000713097812 */ /* 0x000fc800078ec0ff */
[----:B------:R-:W-:-:S07]  /*1c40*/  ISETP.NE.AND P1, PT, R9, RZ, PT ;  /* 0x000000ff0900720c */ /* 0x000fce0003f25270 */
[----:B------:R-:W-:Y:S06]  /*1c50*/  @!P0 BRA `(.L_x_81) ;  /* 0x0000000000548947 */ /* 0x000fec0003800000 */
[----:B------:R-:W-:-:S04]  /*1c60*/  IADD3 R3, P0, PT, R4, UR8, RZ ;  /* 0x0000000804037c10 */ /* 0x000fc8000ff1e0ff */
[----:B------:R-:W-:Y:S02]  /*1c70*/  IADD3.X R6, PT, PT, RZ, UR9, RZ, P0, !PT ;  /* 0x00000009ff067c10 */ /* 0x000fe400087fe4ff */
[----:B------:R-:W-:-:S04]  /*1c80*/  LEA R2, P0, R3, UR12, 0x2 ;  /* 0x0000000c03027c11 */ /* 0x000fc8000f8010ff */
[----:B------:R-:W-:-:S05]  /*1c90*/  LEA.HI.X R3, R3, UR13, R6, 0x2, P0 ;  /* 0x0000000d03037c11 */ /* 0x000fca00080f1406 */
[----:B------:R-:W2:Y:S04]  /*1ca0*/  LDG.E R6, desc[UR14][R2.64] ;  /* 0x0000000e02067981 */ /* 0x000ea8000c1e1900 */
[----:B------:R-:W3:Y:S04]  /*1cb0*/  LDG.E R5, desc[UR14][R2.64+0x400] ;  /* 0x0004000e02057981 */ /* 0x000ee8000c1e1900 */
[----:B------:R-:W4:Y:S04]  /*1cc0*/  LDG.E R8, desc[UR14][R2.64+0x800] ;  /* 0x0008000e02087981 */ /* 0x000f28000c1e1900 */
[----:B------:R-:W5:Y:S04]  /*1cd0*/  LDG.E R10, desc[UR14][R2.64+0xc00] ;  /* 0x000c000e020a7981 */ /* 0x000f68000c1e1900 */
[----:B------:R-:W5:Y:S04]  /*1ce0*/  LDG.E R12, desc[UR14][R2.64+0x1000] ;  /* 0x0010000e020c7981 */ /* 0x000f68000c1e1900 */
[----:B------:R-:W5:Y:S04]  /*1cf0*/  LDG.E R14, desc[UR14][R2.64+0x1400] ;  /* 0x0014000e020e7981 */ /* 0x000f68000c1e1900 */
[----:B------:R-:W5:Y:S04]  /*1d00*/  LDG.E R16, desc[UR14][R2.64+0x1800] ;  /* 0x0018000e02107981 */ /* 0x000f68000c1e1900 */
[----:B------:R-:W5:Y:S01]  /*1d10*/  LDG.E R18, desc[UR14][R2.64+0x1c00] ;  /* 0x001c000e02127981 */ /* 0x000f62000c1e1900 */
[----:B------:R-:W-:-:S02]  /*1d20*/  VIADD R4, R4, 0x800 ;  /* 0x0000080004047836 */ /* 0x000fc40000000000 */
[----:B--2---:R-:W-:-:S04]  /*1d30*/  FADD R6, R7, R6 ;  /* 0x0000000607067221 */ /* 0x004fc80000000000 */
[----:B---3--:R-:W-:-:S04]  /*1d40*/  FADD R5, R6, R5 ;  /* 0x0000000506057221 */ /* 0x008fc80000000000 */
[----:B----4-:R-:W-:-:S04]  /*1d50*/  FADD R5, R5, R8 ;  /* 0x0000000805057221 */ /* 0x010fc80000000000 */
[----:B-----5:R-:W-:-:S04]  /*1d60*/  FADD R5, R5, R10 ;  /* 0x0000000a05057221 */ /* 0x020fc80000000000 */
[----:B------:R-:W-:-:S04]  /*1d70*/  FADD R5, R5, R12 ;  /* 0x0000000c05057221 */ /* 0x000fc80000000000 */
[----:B------:R-:W-:-:S04]  /*1d80*/  FADD R5, R5, R14 ;  /* 0x0000000e05057221 */ /* 0x000fc80000000000 */
[----:B------:R-:W-:-:S04]  /*1d90*/  FADD R5, R5, R16 ;  /* 0x0000001005057221 */ /* 0x000fc80000000000 */
[----:B------:R-:W-:-:S07]  /*1da0*/  FADD R7, R5, R18 ;  /* 0x0000001205077221 */ /* 0x000fce0000000000 */
.L_x_81:
[----:B------:R-:W-:Y:S05]  /*1db0*/  BSYNC.RECONVERGENT B2 ;  /* 0x0000000000027941 */ /* 0x000fea0003800200 */
.L_x_80:
[----:B------:R-:W-:Y:S05]  /*1dc0*/  @!P1 BRA `(.L_x_76) ;  /* 0x0000000000909947 */ /* 0x000fea0003800000 */
[----:B------:R-:W-:Y:S01]  /*1dd0*/  ISETP.GE.U32.AND P0, PT, R9, 0x4, PT ;  /* 0x000000040900780c */ /* 0x000fe20003f06070 */
[----:B------:R-:W-:Y:S01]  /*1de0*/  BSSY.RECONVERGENT B2, `(.L_x_82) ;  /* 0x0000010000027945 */ /* 0x000fe20003800200 */
[----:B------:R-:W-:-:S11]  /*1df0*/  LOP3.LUT P1, RZ, R19, 0x3, RZ, 0xc0, !PT ;  /* 0x0000000313ff7812 */ /* 0x000fd6000782c0ff */
[----:B------:R-:W-:Y:S05]  /*1e00*/  @!P0 BRA `(.L_x_83) ;  /* 0x0000000000348947 */ /* 0x000fea0003800000 */
[----:B------:R-:W-:-:S04]  /*1e10*/  IADD3 R3, P0, PT, R4, UR8, RZ ;  /* 0x0000000804037c10 */ /* 0x000fc8000ff1e0ff */
[----:B------:R-:W-:Y:S02]  /*1e20*/  IADD3.X R6, PT, PT, RZ, UR9, RZ, P0, !PT ;  /* 0x00000009ff067c10 */ /* 0x000fe400087fe4ff */
[----:B------:R-:W-:-:S04]  /*1e30*/  LEA R2, P0, R3, UR12, 0x2 ;  /* 0x0000000c03027c11 */ /* 0x000fc8000f8010ff */
[----:B------:R-:W-:-:S05]  /*1e40*/  LEA.HI.X R3, R3, UR13, R6, 0x2, P0 ;  /* 0x0000000d03037c11 */ /* 0x000fca00080f1406 */
[----:B------:R-:W2:Y:S04]  /*1e50*/  LDG.E R6, desc[UR14][R2.64] ;  /* 0x0000000e02067981 */ /* 0x000ea8000c1e1900 */
[----:B------:R-:W3:Y:S04]  /*1e60*/  LDG.E R5, desc[UR14][R2.64+0x400] ;  /* 0x0004000e02057981 */ /* 0x000ee8000c1e1900 */
[----:B------:R-:W4:Y:S04]  /*1e70*/  LDG.E R8, desc[UR14][R2.64+0x800] ;  /* 0x0008000e02087981 */ /* 0x000f28000c1e1900 */
[----:B------:R-:W5:Y:S01]  /*1e80*/  LDG.E R10, desc[UR14][R2.64+0xc00] ;  /* 0x000c000e020a7981 */ /* 0x000f62000c1e1900 */
[----:B------:R-:W-:-:S02]  /*1e90*/  VIADD R4, R4, 0x400 ;  /* 0x0000040004047836 */ /* 0x000fc40000000000 */
[----:B--2---:R-:W-:-:S04]  /*1ea0*/  FADD R6, R7, R6 ;  /* 0x0000000607067221 */ /* 0x004fc80000000000 */
[----:B---3--:R-:W-:-:S04]  /*1eb0*/  FADD R5, R6, R5 ;  /* 0x0000000506057221 */ /* 0x008fc80000000000 */
[----:B----4-:R-:W-:-:S04]  /*1ec0*/  FADD R5, R5, R8 ;  /* 0x0000000805057221 */ /* 0x010fc80000000000 */
[----:B-----5:R-:W-:-:S07]  /*1ed0*/  FADD R7, R5, R10 ;  /* 0x0000000a05077221 */ /* 0x020fce0000000000 */
.L_x_83:
[----:B------:R-:W-:Y:S05]  /*1ee0*/  BSYNC.RECONVERGENT B2 ;  /* 0x0000000000027941 */ /* 0x000fea0003800200 */
.L_x_82:
[----:B------:R-:W-:Y:S05]  /*1ef0*/  @!P1 BRA `(.L_x_76) ;  /* 0x0000000000449947 */ /* 0x000fea0003800000 */
[----:B------:R-:W-:Y:S02]  /*1f00*/  LOP3.LUT R0, R0, 0xffff, RZ, 0xc0, !PT ;  /* 0x0000ffff00007812 */ /* 0x000fe400078ec0ff */
[----:B------:R-:W-:Y:S02]  /*1f10*/  IADD3 R5, P0, PT, R4, UR10, RZ ;  /* 0x0000000a04057c10 */ /* 0x000fe4000ff1e0ff */
[----:B------:R-:W-:Y:S02]  /*1f20*/  LEA.HI R0, R0, 0x1, RZ, 0x18 ;  /* 0x0000000100007811 */ /* 0x000fe400078fc0ff */
[----:B------:R-:W-:Y:S02]  /*1f30*/  LEA R4, P1, R5, UR12, 0x2 ;  /* 0x0000000c05047c11 */ /* 0x000fe4000f8210ff */
[----:B------:R-:W-:Y:S02]  /*1f40*/  LOP3.LUT R0, R0, 0x3, RZ, 0xc0, !PT ;  /* 0x0000000300007812 */ /* 0x000fe400078ec0ff */
[----:B------:R-:W-:-:S03]  /*1f50*/  IADD3.X R2, PT, PT, RZ, UR7, RZ, P0, !PT ;  /* 0x00000007ff027c10 */ /* 0x000fc600087fe4ff */
[----:B------:R-:W-:Y:S01]  /*1f60*/  IMAD.MOV R0, RZ, RZ, -R0 ;  /* 0x000000ffff007224 */ /* 0x000fe200078e0a00 */
[----:B------:R-:W-:-:S07]  /*1f70*/  LEA.HI.X R5, R5, UR13, R2, 0x2, P1 ;  /* 0x0000000d05057c11 */ /* 0x000fce00088f1402 */
.L_x_84:
[----:B------:R-:W-:Y:S01]  /*1f80*/  MOV R2, R4 ;  /* 0x0000000400027202 */ /* 0x000fe20000000f00 */
[----:B------:R-:W-:-:S05]  /*1f90*/  IMAD.MOV.U32 R3, RZ, RZ, R5 ;  /* 0x000000ffff037224 */ /* 0x000fca00078e0005 */
[----:B------:R-:W2:Y:S01]  /*1fa0*/  LDG.E R2, desc[UR14][R2.64] ;  /* 0x0000000e02027981 */ /* 0x000ea2000c1e1900 */
[----:B------:R-:W-:Y:S02]  /*1fb0*/  IADD3 R0, PT, PT, R0, 0x1, RZ ;  /* 0x0000000100007810 */ /* 0x000fe40007ffe0ff */
[----:B------:R-:W-:Y:S02]  /*1fc0*/  IADD3 R4, P1, PT, R4, 0x400, RZ ;  /* 0x0000040004047810 */ /* 0x000fe40007f3e0ff */
[----:B------:R-:W-:-:S03]  /*1fd0*/  ISETP.NE.AND P0, PT, R0, RZ, PT ;  /* 0x000000ff0000720c */ /* 0x000fc60003f05270 */
[----:B------:R-:W-:Y:S02]  /*1fe0*/  IMAD.X R5, RZ, RZ, R5, P1 ;  /* 0x000000ffff057224 */ /* 0x000fe400008e0605 */
[----:B--2---:R-:W-:-:S08]  /*1ff0*/  FADD R7, R2, R7 ;  /* 0x0000000702077221 */ /* 0x004fd00000000000 */
[----:B------:R-:W-:Y:S05]  /*2000*/  @P0 BRA `(.L_x_84) ;  /* 0xfffffffc00dc0947 */ /* 0x000fea000383ffff */
.L_x_76:
[----:B------:R-:W-:Y:S05]  /*2010*/  BSYNC.RECONVERGENT B1 ;  /* 0x0000000000017941 */ /* 0x000fea0003800200 */
.L_x_73:
[----:B------:R-:W0:Y:S01]  /*2020*/  S2R R6, SR_LANEID ;  /* 0x0000000000067919 */ /* 0x000e220000000000 */
[----:B------:R-:W1:Y:S01]  /*2030*/  SHFL.DOWN PT, R0, R7, 0x1, 0x1f ;  /* 0x08201f0007007f89 */ /* 0x000e6200000e0000 */
[----:B------:R-:W2:Y:S01]  /*2040*/  S2R R5, SR_TID.X ;  /* 0x0000000000057919 */ /* 0x000ea20000002100 */
[C---:B0-----:R-:W-:Y:S02]  /*2050*/  ISETP.GT.AND P0, PT, R6.reuse, 0x1e, PT ;  /* 0x0000001e0600780c */ /* 0x041fe40003f04270 */
[----:B------:R-:W-:-:S11]  /*2060*/  ISETP.NE.AND P1, PT, R6, RZ, PT ;  /* 0x000000ff0600720c */ /* 0x000fd60003f25270 */
[----:B-1----:R-:W-:Y:S01]  /*2070*/  @!P0 FADD R7, R0, R7 ;  /* 0x0000000700078221 */ /* 0x002fe20000000000 */
[----:B------:R-:W-:Y:S01]  /*2080*/  ISETP.GT.AND P0, PT, R6, 0x1d, PT ;  /* 0x0000001d0600780c */ /* 0x000fe20003f04270 */
[----:B------:R-:W0:Y:S01]  /*2090*/  @!P1 S2R R4, SR_CgaCtaId ;  /* 0x0000000000049919 */ /* 0x000e220000008800 */
[----:B------:R-:W-:Y:S02]  /*20a0*/  @!P1 MOV R3, 0x400 ;  /* 0x0000040000039802 */ /* 0x000fe40000000f00 */
[----:B--2---:R-:W-:Y:S01]  /*20b0*/  @!P1 SHF.R.U32.HI R2, RZ, 0x3, R5 ;  /* 0x00000003ff029819 */ /* 0x004fe20000011605 */
        /* <DEDUP_REMOVED lines=31> */
[----:B------:R-:W-:-:S07]  /*22b0*/  FADD R9, R2, R3 ;  /* 0x0000000302097221 */ /* 0x000fce0000000000 */
.L_x_72:
[----:B------:R-:W-:Y:S05]  /*22c0*/  BSYNC.RECONVERGENT B0 ;  /* 0x0000000000007941 */ /* 0x000fea0003800200 */
.L_x_57:
[----:B------:R-:W-:Y:S05]  /*22d0*/  @P0 EXIT ;  /* 0x000000000000094d */ /* 0x000fea0003800000 */
[----:B------:R-:W3:Y:S02]  /*22e0*/  LDCU.64 UR4, c[0x0][0x388] ;  /* 0x00007100ff0477ac */ /* 0x000ee40008000a00 */
[----:B---3--:R-:W-:-:S06]  /*22f0*/  UIMAD.WIDE.U32 UR4, UR16, 0x4, UR4 ;  /* 0x00000004100478a5 */ /* 0x008fcc000f8e0004 */
[----:B------:R-:W-:Y:S01]  /*2300*/  IMAD.U32 R2, RZ, RZ, UR4 ;  /* 0x00000004ff027e24 */ /* 0x000fe2000f8e00ff */
[----:B0-2---:R-:W-:-:S05]  /*2310*/  MOV R3, UR5 ;  /* 0x0000000500037c02 */ /* 0x005fca0008000f00 */
[----:B------:R-:W-:Y:S01]  /*2320*/  STG.E desc[UR14][R2.64], R9 ;  /* 0x0000000902007986 */ /* 0x000fe2000c10190e */
[----:B------:R-:W-:Y:S05]  /*2330*/  EXIT ;  /* 0x000000000000794d */ /* 0x000fea0003800000 */
.L_x_85:
        /* <DEDUP_REMOVED lines=12> */
.L_x_298:


//--------------------- .text._ZN3cub18CUB_300001_SM_10006detail6reduce28DeviceReduceSingleTileKernelINS2_10policy_hubIfyN4cuda3std3__44plusIfEEE10Policy1000EN6thrust24THRUST_300001_SM_1000_NS10device_ptrIfEEPfyS9_ffNS7_10__identityEEEvT0_T1_T2_T3_T4_T6_ --------------------------
	.section	.text._ZN3cub18CUB_300001_SM_10006detail6reduce28DeviceReduceSingleTileKernelINS2_10policy_hubIfyN4cuda3std3__44plusIfEEE10Policy1000EN6thrust24THRUST_300001_SM_1000_NS10device_ptrIfEEPfyS9_ffNS7_10__identityEEEvT0_T1_T2_T3_T4_T6_,"ax",@progbits
	.align	128
        .global         _ZN3cub18CUB_300001_SM_10006detail6reduce28DeviceReduceSingleTileKernelINS2_10policy_hubIfyN4cuda3std3__44plusIfEEE10Policy1000EN6thrust24THRUST_300001_SM_1000_NS10device_ptrIfEEPfyS9_ffNS7_10__identityEEEvT0_T1_T2_T3_T4_T6_
        .type           _ZN3cub18CUB_300001_SM_10006detail6reduce28DeviceReduceSingleTileKernelINS2_10policy_hubIfyN4cuda3std3__44plusIfEEE10Policy1000EN6thrust24THRUST_300001_SM_1000_NS10device_ptrIfEEPfyS9_ffNS7_10__identityEEEvT0_T1_T2_T3_T4_T6_,@function
        .size           _ZN3cub18CUB_300001_SM_10006detail6reduce28DeviceReduceSingleTileKernelINS2_10policy_hubIfyN4cuda3std3__44plusIfEEE10Policy1000EN6thrust24THRUST_300001_SM_1000_NS10device_ptrIfEEPfyS9_ffNS7_10__identityEEEvT0_T1_T2_T3_T4_T6_,(.L_x_299 - _ZN3cub18CUB_300001_SM_10006detail6reduce28DeviceReduceSingleTileKernelINS2_10policy_hubIfyN4cuda3std3__44plusIfEEE10Policy1000EN6thrust24THRUST_300001_SM_1000_NS10device_ptrIfEEPfyS9_ffNS7_10__identityEEEvT0_T1_T2_T3_T4_T6_)
        .other          _ZN3cub18CUB_300001_SM_10006detail6reduce28DeviceReduceSingleTileKernelINS2_10policy_hubIfyN4cuda3std3__44plusIfEEE10Policy1000EN6thrust24THRUST_300001_SM_1000_NS10device_ptrIfEEPfyS9_ffNS7_10__identityEEEvT0_T1_T2_T3_T4_T6_,@"STO_CUDA_ENTRY STV_DEFAULT"
_ZN3cub18CUB_300001_SM_10006detail6reduce28DeviceReduceSingleTileKernelINS2_10policy_hubIfyN4cuda3std3__44plusIfEEE10Policy1000EN6thrust24THRUST_300001_SM_1000_NS10device_ptrIfEEPfyS9_ffNS7_10__identityEEEvT0_T1_T2_T3_T4_T6_:
.text._ZN3cub18CUB_300001_SM_10006detail6reduce28DeviceReduceSingleTileKernelINS2_10policy_hubIfyN4cuda3std3__44plusIfEEE10Policy1000EN6thrust24THRUST_300001_SM_1000_NS10device_ptrIfEEPfyS9_ffNS7_10__identityEEEvT0_T1_T2_T3_T4_T6_:
[----:B------:R-:W-:Y:S01]  /*0000*/  LDC R1, c[0x0][0x37c] ;  /* 0x0000df00ff017b82 */ /* 0x000fe20000000800 */
[----:B------:R-:W0:Y:S01]  /*0010*/  LDCU.64 UR4, c[0x0][0x390] ;  /* 0x00007200ff0477ac */ /* 0x000e220008000a00 */
[----:B------:R-:W1:Y:S01]  /*0020*/  LDCU.64 UR6, c[0x0][0x358] ;  /* 0x00006b00ff0677ac */ /* 0x000e620008000a00 */
[----:B0-----:R-:W-:Y:S01]  /*0030*/  MOV R4, UR4 ;  /* 0x0000000400047c02 */ /* 0x001fe20008000f00 */
[----:B------:R-:W-:-:S03]  /*0040*/  IMAD.U32 R0, RZ, RZ, UR5 ;  /* 0x00000005ff007e24 */ /* 0x000fc6000f8e00ff */
[----:B------:R-:W-:-:S04]  /*0050*/  ISETP.NE.U32.AND P0, PT, R4, RZ, PT ;  /* 0x000000ff0400720c */ /* 0x000fc80003f05070 */
[----:B------:R-:W-:-:S13]  /*0060*/  ISETP.NE.AND.EX P0, PT, R0, RZ, PT, P0 ;  /* 0x000000ff0000720c */ /* 0x000fda0003f05300 */
        /* <DEDUP_REMOVED lines=8> */
.L_x_86:
[----:B------:R-:W-:Y:S01]  /*00f0*/  ISETP.GT.U32.AND P0, PT, R4, 0xfff, PT ;  /* 0x00000fff0400780c */ /* 0x000fe20003f04070 */
[----:B------:R-:W-:Y:S03]  /*0100*/  BSSY.RECONVERGENT B0, `(.L_x_87) ;  /* 0x00001f3000007945 */ /* 0x000fe60003800200 */
[----:B------:R-:W-:-:S13]  /*0110*/  ISETP.GT.U32.AND.EX P0, PT, R0, RZ, PT, P0 ;  /* 0x000000ff0000720c */ /* 0x000fda0003f04100 */
[----:B------:R-:W-:Y:S05]  /*0120*/  @P0 BRA `(.L_x_88) ;  /* 0x0000000c00ac0947 */ /* 0x000fea0003800000 */
[----:B------:R-:W0:Y:S01]  /*0130*/  S2R R5, SR_TID.X ;  /* 0x0000000000057919 */ /* 0x000e220000002100 */
[----:B------:R-:W-:Y:S01]  /*0140*/  BSSY.RECONVERGENT B1, `(.L_x_89) ;  /* 0x0000009000017945 */ /* 0x000fe20003800200 */
[----:B------:R-:W-:Y:S01]  /*0150*/  HFMA2 R6, -RZ, RZ, 0, 0 ;  /* 0x00000000ff067431 */ /* 0x000fe200000001ff */
[----:B0-----:R-:W-:Y:S01]  /*0160*/  ISETP.GE.U32.AND P0, PT, R5, R4, PT ;  /* 0x000000040500720c */ /* 0x001fe20003f06070 */
[----:B------:R-:W-:-:S12]  /*0170*/  IMAD.MOV.U32 R7, RZ, RZ, R5 ;  /* 0x000000ffff077224 */ /* 0x000fd800078e0005 */
[----:B------:R-:W-:Y:S05]  /*0180*/  @P0 BRA `(.L_x_90) ;  /* 0x0000000000100947 */ /* 0x000fea0003800000 */
[----:B------:R-:W0:Y:S02]  /*0190*/  LDC.64 R2, c[0x0][0x380] ;  /* 0x0000e000ff027b82 */ /* 0x000e240000000a00 */
[----:B0-----:R-:W-:-:S05]  /*01a0*/  IMAD.WIDE.U32 R2, R5, 0x4, R2 ;  /* 0x0000000405027825 */ /* 0x001fca00078e0002 */
[----:B------:R0:W5:Y:S01]  /*01b0*/  LDG.E R6, desc[UR6][R2.64] ;  /* 0x0000000602067981 */ /* 0x000162000c1e1900 */
[----:B------:R-:W-:-:S07]  /*01c0*/  IADD3 R7, PT, PT, R5, 0x100, RZ ;  /* 0x0000010005077810 */ /* 0x000fce0007ffe0ff */
.L_x_90:
[----:B------:R-:W-:Y:S05]  /*01d0*/  BSYNC.RECONVERGENT B1 ;  /* 0x0000000000017941 */ /* 0x000fea0003800200 */
.L_x_89:
[----:B------:R-:W-:Y:S01]  /*01e0*/  ISETP.GE.U32.AND P0, PT, R7, R4, PT ;  /* 0x000000040700720c */ /* 0x000fe20003f06070 */
[----:B------:R-:W-:-:S12]  /*01f0*/  BSSY.RECONVERGENT B1, `(.L_x_91) ;  /* 0x000006d000017945 */ /* 0x000fd80003800200 */
[----:B------:R-:W-:Y:S05]  /*0200*/  @P0 BRA `(.L_x_92) ;  /* 0x0000000400ac0947 */ /* 0x000fea0003800000 */
[----:B0-----:R-:W-:Y:S01]  /*0210*/  LOP3.LUT R3, RZ, R7, RZ, 0x33, !PT ;  /* 0x00000007ff037212 */ /* 0x001fe200078e33ff */
[----:B------:R-:W-:Y:S04]  /*0220*/  BSSY.RECONVERGENT B2, `(.L_x_93) ;  /* 0x0000033000027945 */ /* 0x000fe80003800200 */
[----:B------:R-:W-:-:S05]  /*0230*/  IMAD.IADD R3, R3, 0x1, R4 ;  /* 0x0000000103037824 */ /* 0x000fca00078e0204 */
[C---:B------:R-:W-:Y:S02]  /*0240*/  ISETP.GE.U32.AND P0, PT, R3.reuse, 0xf00, PT ;  /* 0x00000f000300780c */ /* 0x040fe40003f06070 */
[----:B------:R-:W-:-:S04]  /*0250*/  LEA.HI R8, R3, 0x1, RZ, 0x18 ;  /* 0x0000000103087811 */ /* 0x000fc800078fc0ff */
[----:B------:R-:W-:-:S04]  /*0260*/  LOP3.LUT R22, R8, 0xf, RZ, 0xc0, !PT ;  /* 0x0000000f08167812 */ /* 0x000fc800078ec0ff */
[----:B------:R-:W-:-:S03]  /*0270*/  ISETP.NE.AND P1, PT, R22, RZ, PT ;  /* 0x000000ff1600720c */ /* 0x000fc60003f25270 */
[----:B------:R-:W-:Y:S10]  /*0280*/  @!P0 BRA `(.L_x_94) ;  /* 0x0000000000b08947 */ /* 0x000ff40003800000 */
[----:B------:R-:W0:Y:S01]  /*0290*/  LDC.64 R2, c[0x0][0x380] ;  /* 0x0000e000ff027b82 */ /* 0x000e220000000a00 */
[----:B------:R-:W-:-:S04]  /*02a0*/  LOP3.LUT R9, R8, 0x1fffff0, RZ, 0xc0, !PT ;  /* 0x01fffff008097812 */ /* 0x000fc800078ec0ff */
[----:B------:R-:W-:Y:S01]  /*02b0*/  IADD3 R9, PT, PT, -R9, RZ, RZ ;  /* 0x000000ff09097210 */ /* 0x000fe20007ffe1ff */
[----:B0-----:R-:W-:-:S03]  /*02c0*/  IMAD.WIDE.U32 R2, R7, 0x4, R2 ;  /* 0x0000000407027825 */ /* 0x001fc600078e0002 */
[----:B------:R-:W-:-:S05]  /*02d0*/  IADD3 R2, P0, PT, R2, 0x2000, RZ ;  /* 0x0000200002027810 */ /* 0x000fca0007f1e0ff */
[----:B------:R-:W-:-:S08]  /*02e0*/  IMAD.X R3, RZ, RZ, R3, P0 ;  /* 0x000000ffff037224 */ /* 0x000fd000000e0603 */
.L_x_95:
        /* <DEDUP_REMOVED lines=38> */
.L_x_94:
[----:B------:R-:W-:Y:S05]  /*0550*/  BSYNC.RECONVERGENT B2 ;  /* 0x0000000000027941 */ /* 0x000fea0003800200 */
.L_x_93:
[----:B------:R-:W-:Y:S05]  /*0560*/  @!P1 BRA `(.L_x_92) ;  /* 0x0000000000d49947 */ /* 0x000fea0003800000 */
[----:B------:R-:W-:Y:S01]  /*0570*/  ISETP.GE.U32.AND P0, PT, R22, 0x8, PT ;  /* 0x000000081600780c */ /* 0x000fe20003f06070 */
[----:B------:R-:W-:Y:S01]  /*0580*/  BSSY.RECONVERGENT B2, `(.L_x_96) ;  /* 0x0000017000027945 */ /* 0x000fe20003800200 */
[----:B------:R-:W-:-:S04]  /*0590*/  LOP3.LUT R11, R8, 0x7, RZ, 0xc0, !PT ;  /* 0x00000007080b7812 */ /* 0x000fc800078ec0ff */
[----:B------:R-:W-:-:S07]  /*05a0*/  ISETP.NE.AND P1, PT, R11, RZ, PT ;  /* 0x000000ff0b00720c */ /* 0x000fce0003f25270 */
[----:B------:R-:W-:Y:S06]  /*05b0*/  @!P0 BRA `(.L_x_97) ;  /* 0x00000000004c8947 */ /* 0x000fec0003800000 */
[----:B------:R-:W0:Y:S02]  /*05c0*/  LDC.64 R2, c[0x0][0x380] ;  /* 0x0000e000ff027b82 */ /* 0x000e240000000a00 */
[----:B0-----:R-:W-:-:S05]  /*05d0*/  IMAD.WIDE R2, R7, 0x4, R2 ;  /* 0x0000000407027825 */ /* 0x001fca00078e0202 */
        /* <DEDUP_REMOVED lines=17> */
.L_x_97:
[----:B------:R-:W-:Y:S05]  /*06f0*/  BSYNC.RECONVERGENT B2 ;  /* 0x0000000000027941 */ /* 0x000fea0003800200 */
.L_x_96:
        /* <DEDUP_REMOVED lines=17> */
.L_x_99:
[----:B------:R-:W-:Y:S05]  /*0810*/  BSYNC.RECONVERGENT B2 ;  /* 0x0000000000027941 */ /* 0x000fea0003800200 */
.L_x_98:
[----:B------:R-:W-:Y:S05]  /*0820*/  @!P1 BRA `(.L_x_92) ;  /* 0x0000000000249947 */ /* 0x000fea0003800000 */
[----:B------:R-:W0:Y:S01]  /*0830*/  LDC.64 R8, c[0x0][0x380] ;  /* 0x0000e000ff087b82 */ /* 0x000e220000000a00 */
[----:B------:R-:W-:-:S07]  /*0840*/  IMAD.MOV R10, RZ, RZ, -R10 ;  /* 0x000000ffff0a7224 */ /* 0x000fce00078e0a0a */
.L_x_100:
[----:B0-----:R-:W-:-:S06]  /*0850*/  IMAD.WIDE R2, R7, 0x4, R8 ;  /* 0x0000000407027825 */ /* 0x001fcc00078e0208 */
[----:B------:R-:W2:Y:S01]  /*0860*/  LDG.E R3, desc[UR6][R2.64] ;  /* 0x0000000602037981 */ /* 0x000ea2000c1e1900 */
[----:B------:R-:W-:Y:S01]  /*0870*/  IADD3 R10, PT, PT, R10, 0x1, RZ ;  /* 0x000000010a0a7810 */ /* 0x000fe20007ffe0ff */
[----:B------:R-:W-:-:S03]  /*0880*/  VIADD R7, R7, 0x100 ;  /* 0x0000010007077836 */ /* 0x000fc60000000000 */
[----:B------:R-:W-:Y:S01]  /*0890*/  ISETP.NE.AND P0, PT, R10, RZ, PT ;  /* 0x000000ff0a00720c */ /* 0x000fe20003f05270 */
[----:B--2--5:R-:W-:-:S12]  /*08a0*/  FADD R6, R3, R6 ;  /* 0x0000000603067221 */ /* 0x024fd80000000000 */
[----:B------:R-:W-:Y:S05]  /*08b0*/  @P0 BRA `(.L_x_100) ;  /* 0xfffffffc00e40947 */ /* 0x000fea000383ffff */
.L_x_92:
[----:B------:R-:W-:Y:S05]  /*08c0*/  BSYNC.RECONVERGENT B1 ;  /* 0x0000000000017941 */ /* 0x000fea0003800200 */
.L_x_91:
[----:B------:R-:W-:Y:S02]  /*08d0*/  ISETP.GE.U32.AND P0, PT, R4, 0x100, PT ;  /* 0x000001000400780c */ /* 0x000fe40003f06070 */
[----:B-----5:R-:W-:Y:S02]  /*08e0*/  MOV R9, R6 ;  /* 0x0000000600097202 */ /* 0x020fe40000000f00 */
[----:B------:R-:W-:-:S13]  /*08f0*/  ISETP.GE.U32.AND.EX P0, PT, R0, RZ, PT, P0 ;  /* 0x000000ff0000720c */ /* 0x000fda0003f06100 */
[----:B------:R-:W-:Y:S05]  /*0900*/  @!P0 BRA `(.L_x_101) ;  /* 0x0000000000ac8947 */ /* 0x000fea0003800000 */
[----:B------:R-:W1:Y:S01]  /*0910*/  S2R R6, SR_LANEID ;  /* 0x0000000000067919 */ /* 0x000e620000000000 */
[----:B------:R-:W-:Y:S01]  /*0920*/  ISETP.NE.AND P5, PT, R5, RZ, PT ;  /* 0x000000ff0500720c */ /* 0x000fe20003fa5270 */
        /* <DEDUP_REMOVED lines=14> */
[----:B-1----:R-:W-:-:S05]  /*0a10*/  @!P1 LEA R7, R7, R4, 0x18 ;  /* 0x0000000407079211 */ /* 0x002fca00078ec0ff */
[----:B------:R-:W-:-:S03]  /*0a20*/  @!P1 IMAD.IADD R2, R2, 0x1, R7 ;  /* 0x0000000102029824 */ /* 0x000fc600078e0207 */
[----:B0-----:R-:W-:Y:S01]  /*0a30*/  @!P0 FADD R0, R0, R3 ;  /* 0x0000000300008221 */ /* 0x001fe20000000000 */
[----:B------:R-:W-:-:S04]  /*0a40*/  ISETP.GT.AND P0, PT, R6, 0x17, PT ;  /* 0x000000170600780c */ /* 0x000fc80003f04270 */
[----:B------:R-:W0:Y:S09]  /*0a50*/  SHFL.DOWN PT, R3, R0, 0x8, 0x1f ;  /* 0x09001f0000037f89 */ /* 0x000e3200000e0000 */
[----:B0-----:R-:W-:Y:S01]  /*0a60*/  @!P0 FADD R0, R0, R3 ;  /* 0x0000000300008221 */ /* 0x001fe20000000000 */
[----:B------:R-:W-:-:S04]  /*0a70*/  ISETP.GT.AND P0, PT, R6, 0xf, PT ;  /* 0x0000000f0600780c */ /* 0x000fc80003f04270 */
[----:B------:R-:W0:Y:S02]  /*0a80*/  SHFL.DOWN PT, R3, R0, 0x10, 0x1f ;  /* 0x0a001f0000037f89 */ /* 0x000e2400000e0000 */
[----:B0-----:R-:W-:-:S05]  /*0a90*/  FADD R3, R0, R3 ;  /* 0x0000000300037221 */ /* 0x001fca0000000000 */
[----:B------:R1:W-:Y:S01]  /*0aa0*/  @!P1 STS [R2+0x8], R3 ;  /* 0x0000080302009388 */ /* 0x0003e20000000800 */
[----:B------:R-:W-:Y:S01]  /*0ab0*/  FSEL R8, R0, R3, P0 ;  /* 0x0000000300087208 */ /* 0x000fe20000000000 */
[----:B------:R-:W-:Y:S06]  /*0ac0*/  BAR.SYNC.DEFER_BLOCKING 0x0 ;  /* 0x0000000000007b1d */ /* 0x000fec0000010000 */
[----:B------:R-:W-:Y:S05]  /*0ad0*/  @P5 BRA `(.L_x_102) ;  /* 0x0000001400545947 */ /* 0x000fea0003800000 */
[----:B------:R-:W0:Y:S01]  /*0ae0*/  S2UR UR5, SR_CgaCtaId ;  /* 0x00000000000579c3 */ /* 0x000e220000008800 */
[----:B------:R-:W-:Y:S02]  /*0af0*/  UMOV UR4, 0x400 ;  /* 0x0000040000047882 */ /* 0x000fe40000000000 */
[----:B0-----:R-:W-:-:S09]  /*0b00*/  ULEA UR4, UR5, UR4, 0x18 ;  /* 0x0000000405047291 */ /* 0x001fd2000f8ec0ff */
[----:B-1----:R-:W0:Y:S04]  /*0b10*/  LDS R3, [UR4+0xc] ;  /* 0x00000c04ff037984 */ /* 0x002e280008000800 */
        /* <DEDUP_REMOVED lines=10> */
.L_x_101:
[----:B------:R-:W1:Y:S01]  /*0bc0*/  S2R R8, SR_LANEID ;  /* 0x0000000000087919 */ /* 0x000e620000000000 */
[C---:B0-----:R-:W-:Y:S02]  /*0bd0*/  LOP3.LUT R2, R5.reuse, 0x3e0, RZ, 0xc0, !PT ;  /* 0x000003e005027812 */ /* 0x041fe400078ec0ff */
[----:B------:R-:W-:Y:S02]  /*0be0*/  ISETP.NE.AND P5, PT, R5, RZ, PT ;  /* 0x000000ff0500720c */ /* 0x000fe40003fa5270 */
[----:B------:R-:W-:Y:S02]  /*0bf0*/  LOP3.LUT R7, RZ, R2, RZ, 0x33, !PT ;  /* 0x00000002ff077212 */ /* 0x000fe400078e33ff */
[----:B------:R-:W-:-:S03]  /*0c00*/  IADD3 R3, PT, PT, R2, 0x20, RZ ;  /* 0x0000002002037810 */ /* 0x000fc60007ffe0ff */
[----:B------:R-:W-:Y:S01]  /*0c10*/  IMAD.IADD R7, R7, 0x1, R4 ;  /* 0x0000000107077824 */ /* 0x000fe200078e0204 */
[----:B------:R-:W-:-:S04]  /*0c20*/  ISETP.GT.U32.AND P0, PT, R3, R4, PT ;  /* 0x000000040300720c */ /* 0x000fc80003f04070 */
[----:B------:R-:W-:-:S05]  /*0c30*/  SEL R7, R7, 0x1f, P0 ;  /* 0x0000001f07077807 */ /* 0x000fca0000000000 */
[----:B------:R-:W0:Y:S01]  /*0c40*/  SHFL.DOWN PT, R2, R9, 0x1, R7 ;  /* 0x0820000009027989 */ /* 0x000e2200000e0007 */
[C---:B-1----:R-:W-:Y:S02]  /*0c50*/  ISETP.GE.AND P0, PT, R8.reuse, R7, PT ;  /* 0x000000070800720c */ /* 0x042fe40003f06270 */
[C---:B------:R-:W-:Y:S02]  /*0c60*/  IADD3 R6, PT, PT, R8.reuse, 0x2, RZ ;  /* 0x0000000208067810 */ /* 0x040fe40007ffe0ff */
[----:B------:R-:W-:-:S09]  /*0c70*/  ISETP.NE.AND P1, PT, R8, RZ, PT ;  /* 0x000000ff0800720c */ /* 0x000fd20003f25270 */
[----:B0-----:R-:W-:Y:S01]  /*0c80*/  @!P0 FADD R9, R2, R9 ;  /* 0x0000000902098221 */ /* 0x001fe20000000000 */
[----:B------:R-:W-:Y:S01]  /*0c90*/  ISETP.GT.AND P0, PT, R6, R7, PT ;  /* 0x000000070600720c */ /* 0x000fe20003f04270 */
[----:B------:R-:W-:Y:S02]  /*0ca0*/  VIADD R6, R8, 0x4 ;  /* 0x0000000408067836 */ /* 0x000fe40000000000 */
[----:B------:R-:W0:Y:S01]  /*0cb0*/  @!P1 S2R R11, SR_CgaCtaId ;  /* 0x00000000000b9919 */ /* 0x000e220000008800 */
[----:B------:R-:W-:Y:S01]  /*0cc0*/  @!P1 SHF.R.U32.HI R3, RZ, 0x3, R5 ;  /* 0x00000003ff039819 */ /* 0x000fe20000011605 */
[----:B------:R-:W1:Y:S03]  /*0cd0*/  SHFL.DOWN PT, R2, R9, 0x2, R7 ;  /* 0x0840000009027989 */ /* 0x000e6600000e0007 */
[----:B------:R-:W-:-:S05]  /*0ce0*/  @!P1 LOP3.LUT R3, R3, 0x7c, RZ, 0xc0, !PT ;  /* 0x0000007c03039812 */ /* 0x000fca00078ec0ff */
[----:B-1----:R-:W-:Y:S01]  /*0cf0*/  @!P0 FADD R9, R9, R2 ;  /* 0x0000000209098221 */ /* 0x002fe20000000000 */
[-C--:B------:R-:W-:Y:S02]  /*0d00*/  ISETP.GT.AND P0, PT, R6, R7.reuse, PT ;  /* 0x000000070600720c */ /* 0x080fe40003f04270 */
[----:B------:R-:W-:Y:S02]  /*0d10*/  IADD3 R6, PT, PT, R8, 0x8, RZ ;  /* 0x0000000808067810 */ /* 0x000fe40007ffe0ff */
[----:B------:R-:W1:Y:S09]  /*0d20*/  SHFL.DOWN PT, R2, R9, 0x4, R7 ;  /* 0x0880000009027989 */ /* 0x000e7200000e0007 */
[----:B-1----:R-:W-:Y:S01]  /*0d30*/  @!P0 FADD R9, R9, R2 ;  /* 0x0000000209098221 */ /* 0x002fe20000000000 */
[----:B------:R-:W-:Y:S01]  /*0d40*/  ISETP.GT.AND P0, PT, R6, R7, PT ;  /* 0x000000070600720c */ /* 0x000fe20003f04270 */
[----:B------:R-:W-:-:S03]  /*0d50*/  VIADD R6, R8, 0x10 ;  /* 0x0000001008067836 */ /* 0x000fc60000000000 */
[----:B------:R-:W1:Y:S09]  /*0d60*/  SHFL.DOWN PT, R2, R9, 0x8, R7 ;  /* 0x0900000009027989 */ /* 0x000e7200000e0007 */
[----:B-1----:R-:W-:Y:S01]  /*0d70*/  @!P0 FADD R9, R9, R2 ;  /* 0x0000000209098221 */ /* 0x002fe20000000000 */
[----:B------:R-:W-:-:S02]  /*0d80*/  ISETP.GT.AND P0, PT, R6, R7, PT ;  /* 0x000000070600720c */ /* 0x000fc40003f04270 */
[----:B------:R-:W-:Y:S02]  /*0d90*/  @!P1 MOV R6, 0x400 ;  /* 0x0000040000069802 */ /* 0x000fe40000000f00 */
[----:B------:R-:W1:Y:S02]  /*0da0*/  SHFL.DOWN PT, R2, R9, 0x10, R7 ;  /* 0x0a00000009027989 */ /* 0x000e6400000e0007 */
[----:B0-----:R-:W-:-:S04]  /*0db0*/  @!P1 LEA R6, R11, R6, 0x18 ;  /* 0x000000060b069211 */ /* 0x001fc800078ec0ff */
[----:B------:R-:W-:-:S03]  /*0dc0*/  @!P1 IADD3 R3, PT, PT, R3, R6, RZ ;  /* 0x0000000603039210 */ /* 0x000fc60007ffe0ff */
[----:B-1----:R-:W-:-:S04]  /*0dd0*/  @!P0 FADD R9, R9, R2 ;  /* 0x0000000209098221 */ /* 0x002fc80000000000 */
[----:B------:R-:W-:-:S05]  /*0de0*/  IMAD.MOV.U32 R8, RZ, RZ, R9 ;  /* 0x000000ffff087224 */ /* 0x000fca00078e0009 */
[----:B------:R0:W-:Y:S01]  /*0df0*/  @!P1 STS [R3+0x8], R8 ;  /* 0x0000080803009388 */ /* 0x0001e20000000800 */
[----:B------:R-:W-:Y:S06]  /*0e00*/  BAR.SYNC.DEFER_BLOCKING 0x0 ;  /* 0x0000000000007b1d */ /* 0x000fec0000010000 */
[----:B------:R-:W-:Y:S05]  /*0e10*/  @P5 BRA `(.L_x_102) ;  /* 0x0000001000845947 */ /* 0x000fea0003800000 */
[----:B------:R-:W1:Y:S01]  /*0e20*/  S2UR UR5, SR_CgaCtaId ;  /* 0x00000000000579c3 */ /* 0x000e620000008800 */
[----:B------:R-:W-:Y:S01]  /*0e30*/  UMOV UR4, 0x400 ;  /* 0x0000040000047882 */ /* 0x000fe20000000000 */
[C---:B------:R-:W-:Y:S02]  /*0e40*/  ISETP.GT.U32.AND P3, PT, R4.reuse, 0x20, PT ;  /* 0x000000200400780c */ /* 0x040fe40003f64070 */
[----:B------:R-:W-:Y:S02]  /*0e50*/  ISETP.GT.U32.AND P1, PT, R4, 0x40, PT ;  /* 0x000000400400780c */ /* 0x000fe40003f24070 */
[----:B------:R-:W-:Y:S02]  /*0e60*/  ISETP.GT.U32.AND.EX P3, PT, R0, RZ, PT, P3 ;  /* 0x000000ff0000720c */ /* 0x000fe40003f64130 */
[----:B------:R-:W-:Y:S02]  /*0e70*/  ISETP.GT.U32.AND P0, PT, R4, 0x60, PT ;  /* 0x000000600400780c */ /* 0x000fe40003f04070 */
[----:B------:R-:W-:-:S02]  /*0e80*/  ISETP.GT.U32.AND.EX P1, PT, R0, RZ, PT, P1 ;  /* 0x000000ff0000720c */ /* 0x000fc40003f24110 */
[----:B------:R-:W-:Y:S02]  /*0e90*/  ISETP.GT.U32.AND P2, PT, R4, 0x80, PT ;  /* 0x000000800400780c */ /* 0x000fe40003f44070 */
[----:B------:R-:W-:Y:S02]  /*0ea0*/  ISETP.GT.U32.AND.EX P0, PT, R0, RZ, PT, P0 ;  /* 0x000000ff0000720c */ /* 0x000fe40003f04100 */
[----:B------:R-:W-:Y:S02]  /*0eb0*/  ISETP.GT.U32.AND P4, PT, R4, 0xa0, PT ;  /* 0x000000a00400780c */ /* 0x000fe40003f84070 */
[C---:B------:R-:W-:Y:S02]  /*0ec0*/  ISETP.GT.U32.AND.EX P2, PT, R0.reuse, RZ, PT, P2 ;  /* 0x000000ff0000720c */ /* 0x040fe40003f44120 */
[----:B------:R-:W-:Y:S01]  /*0ed0*/  ISETP.GT.U32.AND.EX P4, PT, R0, RZ, PT, P4 ;  /* 0x000000ff0000720c */ /* 0x000fe20003f84140 */
[----:B-1----:R-:W-:-:S09]  /*0ee0*/  ULEA UR4, UR5, UR4, 0x18 ;  /* 0x0000000405047291 */ /* 0x002fd2000f8ec0ff */
[----:B0-----:R-:W0:Y:S04]  /*0ef0*/  LDS R3, [UR4+0xc] ;  /* 0x00000c04ff037984 */ /* 0x001e280008000800 */
[----:B------:R-:W1:Y:S04]  /*0f00*/  LDS.128 R12, [UR4+0x10] ;  /* 0x00001004ff0c7984 */ /* 0x000e680008000c00 */
[----:B------:R-:W2:Y:S01]  /*0f10*/  LDS.64 R6, [UR4+0x20] ;  /* 0x00002004ff067984 */ /* 0x000ea20008000a00 */
[----:B0-----:R-:W-:Y:S01]  /*0f20*/  @P3 FADD R8, R8, R3 ;  /* 0x0000000308083221 */ /* 0x001fe20000000000 */
[----:B------:R-:W-:-:S03]  /*0f30*/  ISETP.GT.U32.AND P3, PT, R4, 0xc0, PT ;  /* 0x000000c00400780c */ /* 0x000fc60003f64070 */
[----:B-1----:R-:W-:Y:S01]  /*0f40*/  @P1 FADD R8, R8, R12 ;  /* 0x0000000c08081221 */ /* 0x002fe20000000000 */
[----:B------:R-:W-:Y:S02]  /*0f50*/  ISETP.GT.U32.AND P1, PT, R4, 0xe0, PT ;  /* 0x000000e00400780c */ /* 0x000fe40003f24070 */
[----:B------:R-:W-:Y:S01]  /*0f60*/  ISETP.GT.U32.AND.EX P3, PT, R0, RZ, PT, P3 ;  /* 0x000000ff0000720c */ /* 0x000fe20003f64130 */
[----:B------:R-:W-:Y:S01]  /*0f70*/  @P0 FADD R8, R8, R13 ;  /* 0x0000000d08080221 */ /* 0x000fe20000000000 */
[----:B------:R-:W-:-:S03]  /*0f80*/  ISETP.GT.U32.AND.EX P1, PT, R0, RZ, PT, P1 ;  /* 0x000000ff0000720c */ /* 0x000fc60003f24110 */
[----:B------:R-:W-:-:S04]  /*0f90*/  @P2 FADD R8, R8, R14 ;  /* 0x0000000e08082221 */ /* 0x000fc80000000000 */
[----:B------:R-:W-:-:S04]  /*0fa0*/  @P4 FADD R8, R8, R15 ;  /* 0x0000000f08084221 */ /* 0x000fc80000000000 */
[----:B--2---:R-:W-:-:S04]  /*0fb0*/  @P3 FADD R8, R8, R6 ;  /* 0x0000000608083221 */ /* 0x004fc80000000000 */
[----:B------:R-:W-:Y:S01]  /*0fc0*/  @P1 FADD R8, R8, R7 ;  /* 0x0000000708081221 */ /* 0x000fe20000000000 */
[----:B------:R-:W-:Y:S06]  /*0fd0*/  BRA `(.L_x_102) ;  /* 0x0000001000147947 */ /* 0x000fec0003800000 */
.L_x_88:
[----:B------:R-:W0:Y:S01]  /*0fe0*/  S2R R8, SR_TID.X ;  /* 0x0000000000087919 */ /* 0x000e220000002100 */
[----:B------:R-:W0:Y:S02]  /*0ff0*/  LDC.64 R2, c[0x0][0x380] ;  /* 0x0000e000ff027b82 */ /* 0x000e240000000a00 */
[----:B0-----:R-:W-:-:S05]  /*1000*/  IMAD.WIDE.U32 R2, R8, 0x4, R2 ;  /* 0x0000000408027825 */ /* 0x001fca00078e0002 */
        /* <DEDUP_REMOVED lines=16> */
[----:B--2---:R-:W-:Y:S01]  /*1110*/  FADD R9, R9, R12 ;  /* 0x0000000c09097221 */ /* 0x004fe20000000000 */
[----:B---3--:R-:W-:Y:S01]  /*1120*/  FADD R14, R11, R14 ;  /* 0x0000000e0b0e7221 */ /* 0x008fe20000000000 */
[----:B------:R-:W-:-:S03]  /*1130*/  HFMA2 R11, -RZ, RZ, 0, 0.00048828125 ;  /* 0x00001000ff0b7431 */ /* 0x000fc600000001ff */
[----:B------:R-:W-:Y:S01]  /*1140*/  FADD R14, R9, R14 ;  /* 0x0000000e090e7221 */ /* 0x000fe20000000000 */
[----:B------:R-:W-:Y:S01]  /*1150*/  IADD3 R9, P1, PT, R4, -0x1000, RZ ;  /* 0xfffff00004097810 */ /* 0x000fe20007f3e0ff */
[----:B----4-:R-:W-:-:S03]  /*1160*/  FADD R13, R13, R16 ;  /* 0x000000100d0d7221 */ /* 0x010fc60000000000 */
[----:B------:R-:W-:Y:S02]  /*1170*/  ISETP.GE.U32.AND P0, PT, R9, 0x1000, PT ;  /* 0x000010000900780c */ /* 0x000fe40003f06070 */
[----:B------:R-:W-:-:S04]  /*1180*/  IADD3.X R12, PT, PT, R0, -0x1, RZ, P1, !PT ;  /* 0xffffffff000c7810 */ /* 0x000fc80000ffe4ff */
[----:B------:R-:W-:Y:S01]  /*1190*/  ISETP.GE.U32.AND.EX P0, PT, R12, RZ, PT, P0 ;  /* 0x000000ff0c00720c */ /* 0x000fe20003f06100 */
        /* <DEDUP_REMOVED lines=11> */
[----:B------:R-:W-:Y:S01]  /*1250*/  IMAD.MOV.U32 R13, RZ, RZ, RZ ;  /* 0x000000ffff0d7224 */ /* 0x000fe200078e00ff */
[----:B------:R-:W-:Y:S06]  /*1260*/  @!P0 BRA `(.L_x_103) ;  /* 0x0000000000c08947 */ /* 0x000fec0003800000 */
[----:B------:R-:W0:Y:S01]  /*1270*/  LDC.64 R4, c[0x0][0x390] ;  /* 0x0000e400ff047b82 */ /* 0x000e220000000a00 */
[----:B------:R-:W-:Y:S01]  /*1280*/  MOV R11, 0x1000 ;  /* 0x00001000000b7802 */ /* 0x000fe20000000f00 */
[----:B------:R-:W-:-:S07]  /*1290*/  IMAD.MOV.U32 R13, RZ, RZ, RZ ;  /* 0x000000ffff0d7224 */ /* 0x000fce00078e00ff */
.L_x_105:
[----:B------:R-:W-:-:S04]  /*12a0*/  LEA R6, P0, R11, R2, 0x2 ;  /* 0x000000020b067211 */ /* 0x000fc800078010ff */
[----:B------:R-:W-:-:S05]  /*12b0*/  LEA.HI.X R7, R11, R3, R13, 0x2, P0 ;  /* 0x000000030b077211 */ /* 0x000fca00000f140d */
[----:B------:R-:W2:Y:S04]  /*12c0*/  LDG.E R0, desc[UR6][R6.64+0x2400] ;  /* 0x0024000606007981 */ /* 0x000ea8000c1e1900 */
[----:B------:R-:W2:Y:S04]  /*12d0*/  LDG.E R15, desc[UR6][R6.64+0x2800] ;  /* 0x00280006060f7981 */ /* 0x000ea8000c1e1900 */
        /* <DEDUP_REMOVED lines=13> */
[----:B------:R0:W5:Y:S02]  /*13b0*/  LDG.E R20, desc[UR6][R6.64+0x3c00] ;  /* 0x003c000606147981 */ /* 0x000164000c1e1900 */
[----:B0-----:R-:W-:-:S04]  /*13c0*/  IADD3 R6, P1, PT, -R11, R4, RZ ;  /* 0x000000040b067210 */ /* 0x001fc80007f3e1ff */
[----:B------:R-:W-:Y:S01]  /*13d0*/  ISETP.GE.U32.AND P0, PT, R6, 0x1000, PT ;  /* 0x000010000600780c */ /* 0x000fe20003f06070 */
[----:B--2---:R-:W-:Y:S01]  /*13e0*/  FADD R15, R0, R15 ;  /* 0x0000000f000f7221 */ /* 0x004fe20000000000 */
[----:B------:R-:W-:-:S04]  /*13f0*/  MOV R0, R5 ;  /* 0x0000000500007202 */ /* 0x000fc80000000f00 */
[----:B------:R-:W-:Y:S01]  /*1400*/  IADD3.X R6, PT, PT, ~R13, R0, RZ, P1, !PT ;  /* 0x000000000d067210 */ /* 0x000fe20000ffe5ff */
[----:B---3--:R-:W-:-:S03]  /*1410*/  FADD R10, R27, R10 ;  /* 0x0000000a1b0a7221 */ /* 0x008fc60000000000 */
[----:B------:R-:W-:Y:S01]  /*1420*/  ISETP.GE.U32.AND.EX P0, PT, R6, RZ, PT, P0 ;  /* 0x000000ff0600720c */ /* 0x000fe20003f06100 */
[----:B----4-:R-:W-:-:S04]  /*1430*/  FADD R29, R26, R29 ;  /* 0x0000001d1a1d7221 */ /* 0x010fc80000000000 */
[----:B------:R-:W-:Y:S01]  /*1440*/  FADD R10, R10, R29 ;  /* 0x0000001d0a0a7221 */ /* 0x000fe20000000000 */
[----:B-----5:R-:W-:Y:S01]  /*1450*/  FADD R24, R24, R25 ;  /* 0x0000001918187221 */ /* 0x020fe20000000000 */
[----:B------:R-:W-:-:S04]  /*1460*/  FADD R23, R23, R22 ;  /* 0x0000001617177221 */ /* 0x000fc80000000000 */
        /* <DEDUP_REMOVED lines=11> */
[----:B------:R-:W-:-:S05]  /*1520*/  IADD3 R11, P0, PT, R11, 0x1000, RZ ;  /* 0x000010000b0b7810 */ /* 0x000fca0007f1e0ff */
[----:B------:R-:W-:Y:S01]  /*1530*/  IMAD.X R13, RZ, RZ, R13, P0 ;  /* 0x000000ffff0d7224 */ /* 0x000fe200000e060d */
[----:B------:R-:W-:-:S04]  /*1540*/  ISETP.GT.U32.AND P0, PT, R11, R9, PT ;  /* 0x000000090b00720c */ /* 0x000fc80003f04070 */
[----:B------:R-:W-:-:S13]  /*1550*/  ISETP.GT.U32.AND.EX P0, PT, R13, R12, PT, P0 ;  /* 0x0000000c0d00720c */ /* 0x000fda0003f04100 */
[----:B------:R-:W-:Y:S05]  /*1560*/  @!P0 BRA `(.L_x_105) ;  /* 0xfffffffc004c8947 */ /* 0x000fea000383ffff */
.L_x_103:
[CC--:B------:R-:W-:Y:S01]  /*1570*/  IADD3 R3, PT, PT, -R11.reuse, R4.reuse, RZ ;  /* 0x000000040b037210 */ /* 0x0c0fe20007ffe1ff */
[----:B------:R-:W-:Y:S01]  /*1580*/  BSSY.RECONVERGENT B1, `(.L_x_104) ;  /* 0x0000080000017945 */ /* 0x000fe20003800200 */
[----:B------:R-:W-:Y:S02]  /*1590*/  ISETP.GE.U32.AND P1, PT, R11, R4, PT ;  /* 0x000000040b00720c */ /* 0x000fe40003f26070 */
[----:B------:R-:W-:-:S04]  /*15a0*/  ISETP.GE.AND P0, PT, R8, R3, PT ;  /* 0x000000030800720c */ /* 0x000fc80003f06270 */
[----:B------:R-:W-:-:S13]  /*15b0*/  ISETP.GE.U32.OR.EX P0, PT, R13, R0, P0, P1 ;  /* 0x000000000d00720c */ /* 0x000fda0000706510 */
[----:B------:R-:W-:Y:S05]  /*15c0*/  @P0 BRA `(.L_x_106) ;  /* 0x0000000400ec0947 */ /* 0x000fea0003800000 */
[----:B------:R-:W-:Y:S01]  /*15d0*/  LOP3.LUT R0, RZ, R8, RZ, 0x33, !PT ;  /* 0x00000008ff007212 */ /* 0x000fe200078e33ff */
[----:B------:R-:W-:Y:S03]  /*15e0*/  BSSY.RECONVERGENT B2, `(.L_x_107) ;  /* 0x0000038000027945 */ /* 0x000fe60003800200 */
[----:B------:R-:W-:-:S04]  /*15f0*/  IADD3 R0, PT, PT, -R11, R4, R0 ;  /* 0x000000040b007210 */ /* 0x000fc80007ffe100 */
[C---:B------:R-:W-:Y:S02]  /*1600*/  ISETP.GE.U32.AND P1, PT, R0.reuse, 0xf00, PT ;  /* 0x00000f000000780c */ /* 0x040fe40003f26070 */
[----:B------:R-:W-:Y:S02]  /*1610*/  LEA.HI R4, R0, 0x1, RZ, 0x18 ;  /* 0x0000000100047811 */ /* 0x000fe400078fc0ff */
[----:B------:R-:W-:Y:S02]  /*1620*/  MOV R0, R8 ;  /* 0x0000000800007202 */ /* 0x000fe40000000f00 */
[----:B------:R-:W-:-:S04]  /*1630*/  LOP3.LUT R24, R4, 0xf, RZ, 0xc0, !PT ;  /* 0x0000000f04187812 */ /* 0x000fc800078ec0ff */
[----:B------:R-:W-:-:S03]  /*1640*/  ISETP.NE.AND P0, PT, R24, RZ, PT ;  /* 0x000000ff1800720c */ /* 0x000fc60003f05270 */
[----:B------:R-:W-:Y:S10]  /*1650*/  @!P1 BRA `(.L_x_108) ;  /* 0x0000000000c09947 */ /* 0x000ff40003800000 */
[----:B------:R-:W0:Y:S01]  /*1660*/  LDCU.64 UR4, c[0x0][0x380] ;  /* 0x00007000ff0477ac */ /* 0x000e220008000a00 */
[----:B------:R-:W-:Y:S02]  /*1670*/  IADD3 R3, P1, PT, R8, R11, RZ ;  /* 0x0000000b08037210 */ /* 0x000fe40007f3e0ff */
[----:B------:R-:W-:-:S03]  /*1680*/  LOP3.LUT R9, R4, 0x1fffff0, RZ, 0xc0, !PT ;  /* 0x01fffff004097812 */ /* 0x000fc600078ec0ff */
[----:B------:R-:W-:Y:S01]  /*1690*/  IMAD.X R0, RZ, RZ, R13, P1 ;  /* 0x000000ffff007224 */ /* 0x000fe200008e060d */
[----:B------:R-:W-:Y:S02]  /*16a0*/  IADD3 R9, PT, PT, -R9, RZ, RZ ;  /* 0x000000ff09097210 */ /* 0x000fe40007ffe1ff */
[----:B0-----:R-:W-:-:S04]  /*16b0*/  LEA R2, P2, R3, UR4, 0x2 ;  /* 0x0000000403027c11 */ /* 0x001fc8000f8410ff */
[----:B------:R-:W-:Y:S02]  /*16c0*/  IADD3 R2, P1, PT, R2, 0x2000, RZ ;  /* 0x0000200002027810 */ /* 0x000fe40007f3e0ff */
[----:B------:R-:W-:Y:S02]  /*16d0*/  LEA.HI.X R3, R3, UR5, R0, 0x2, P2 ;  /* 0x0000000503037c11 */ /* 0x000fe400090f1400 */
[----:B------:R-:W-:-:S03]  /*16e0*/  MOV R0, R8 ;  /* 0x0000000800007202 */ /* 0x000fc60000000f00 */
[----:B------:R-:W-:-:S07]  /*16f0*/  IMAD.X R3, RZ, RZ, R3, P1 ;  /* 0x000000ffff037224 */ /* 0x000fce00008e0603 */
.L_x_109:
        /* <DEDUP_REMOVED lines=16> */
[----:B------:R-:W-:Y:S01]  /*1800*/  IADD3 R9, PT, PT, R9, 0x10, RZ ;  /* 0x0000001009097810 */ /* 0x000fe20007ffe0ff */
[----:B------:R-:W-:-:S03]  /*1810*/  VIADD R0, R0, 0x1000 ;  /* 0x0000100000007836 */ /* 0x000fc60000000000 */
[----:B------:R-:W-:Y:S02]  /*1820*/  ISETP.NE.AND P1, PT, R9, RZ, PT ;  /* 0x000000ff0900720c */ /* 0x000fe40003f25270 */
[----:B0-----:R-:W-:-:S04]  /*1830*/  IADD3 R2, P2, PT, R2, 0x4000, RZ ;  /* 0x0000400002027810 */ /* 0x001fc80007f5e0ff */
[----:B------:R-:W-:Y:S01]  /*1840*/  IADD3.X R3, PT, PT, RZ, R3, RZ, P2, !PT ;  /* 0x00000003ff037210 */ /* 0x000fe200017fe4ff */
        /* <DEDUP_REMOVED lines=17> */
.L_x_108:
[----:B------:R-:W-:Y:S05]  /*1960*/  BSYNC.RECONVERGENT B2 ;  /* 0x0000000000027941 */ /* 0x000fea0003800200 */
.L_x_107:
[----:B------:R-:W-:Y:S05]  /*1970*/  @!P0 BRA `(.L_x_106) ;  /* 0x0000000400008947 */ /* 0x000fea0003800000 */
[----:B------:R-:W-:Y:S01]  /*1980*/  ISETP.GE.U32.AND P0, PT, R24, 0x8, PT ;  /* 0x000000081800780c */ /* 0x000fe20003f06070 */
[----:B------:R-:W-:Y:S01]  /*1990*/  BSSY.RECONVERGENT B2, `(.L_x_110) ;  /* 0x000001a000027945 */ /* 0x000fe20003800200 */
[----:B------:R-:W-:-:S04]  /*19a0*/  LOP3.LUT R7, R4, 0x7, RZ, 0xc0, !PT ;  /* 0x0000000704077812 */ /* 0x000fc800078ec0ff */
[----:B------:R-:W-:-:S07]  /*19b0*/  ISETP.NE.AND P1, PT, R7, RZ, PT ;  /* 0x000000ff0700720c */ /* 0x000fce0003f25270 */
[----:B------:R-:W-:Y:S06]  /*19c0*/  @!P0 BRA `(.L_x_111) ;  /* 0x0000000000588947 */ /* 0x000fec0003800000 */
[----:B------:R-:W0:Y:S01]  /*19d0*/  LDCU.64 UR4, c[0x0][0x380] ;  /* 0x00007000ff0477ac */ /* 0x000e220008000a00 */
[----:B------:R-:W-:-:S04]  /*19e0*/  IADD3 R3, P0, PT, R0, R11, RZ ;  /* 0x0000000b00037210 */ /* 0x000fc80007f1e0ff */
[----:B------:R-:W-:Y:S02]  /*19f0*/  IADD3.X R6, PT, PT, RZ, R13, RZ, P0, !PT ;  /* 0x0000000dff067210 */ /* 0x000fe400007fe4ff */
[----:B0-----:R-:W-:-:S04]  /*1a00*/  LEA R2, P0, R3, UR4, 0x2 ;  /* 0x0000000403027c11 */ /* 0x001fc8000f8010ff */
        /* <DEDUP_REMOVED lines=9> */
[----:B------:R-:W-:Y:S01]  /*1aa0*/  IADD3 R0, PT, PT, R0, 0x800, RZ ;  /* 0x0000080000007810 */ /* 0x000fe20007ffe0ff */
        /* <DEDUP_REMOVED lines=8> */
.L_x_111:
[----:B------:R-:W-:Y:S05]  /*1b30*/  BSYNC.RECONVERGENT B2 ;  /* 0x0000000000027941 */ /* 0x000fea0003800200 */
.L_x_110:
[----:B------:R-:W-:Y:S05]  /*1b40*/  @!P1 BRA `(.L_x_106) ;  /* 0x00000000008c9947 */ /* 0x000fea0003800000 */
[----:B------:R-:W-:Y:S01]  /*1b50*/  ISETP.GE.U32.AND P0, PT, R7, 0x4, PT ;  /* 0x000000040700780c */ /* 0x000fe20003f06070 */
[----:B------:R-:W-:Y:S01]  /*1b60*/  BSSY.RECONVERGENT B2, `(.L_x_112) ;  /* 0x0000012000027945 */ /* 0x000fe20003800200 */
[----:B------:R-:W-:-:S04]  /*1b70*/  LOP3.LUT R6, R4, 0x3, RZ, 0xc0, !PT ;  /* 0x0000000304067812 */ /* 0x000fc800078ec0ff */
[----:B------:R-:W-:-:S07]  /*1b80*/  ISETP.NE.AND P1, PT, R6, RZ, PT ;  /* 0x000000ff0600720c */ /* 0x000fce0003f25270 */
[----:B------:R-:W-:Y:S06]  /*1b90*/  @!P0 BRA `(.L_x_113) ;  /* 0x0000000000388947 */ /* 0x000fec0003800000 */
[----:B------:R-:W0:Y:S01]  /*1ba0*/  LDCU.64 UR4, c[0x0][0x380] ;  /* 0x00007000ff0477ac */ /* 0x000e220008000a00 */
[----:B------:R-:W-:-:S05]  /*1bb0*/  IADD3 R3, P0, PT, R0, R11, RZ ;  /* 0x0000000b00037210 */ /* 0x000fca0007f1e0ff */
[----:B------:R-:W-:Y:S01]  /*1bc0*/  IMAD.X R4, RZ, RZ, R13, P0 ;  /* 0x000000ffff047224 */ /* 0x000fe200000e060d */
[----:B0-----:R-:W-:-:S04]  /*1bd0*/  LEA R2, P0, R3, UR4, 0x2 ;  /* 0x0000000403027c11 */ /* 0x001fc8000f8010ff */
[----:B------:R-:W-:-:S05]  /*1be0*/  LEA.HI.X R3, R3, UR5, R4, 0x2, P0 ;  /* 0x0000000503037c11 */ /* 0x000fca00080f1404 */
[----:B------:R-:W2:Y:S04]  /*1bf0*/  LDG.E R5, desc[UR6][R2.64] ;  /* 0x0000000602057981 */ /* 0x000ea8000c1e1900 */
[----:B------:R-:W3:Y:S04]  /*1c00*/  LDG.E R4, desc[UR6][R2.64+0x400] ;  /* 0x0004000602047981 */ /* 0x000ee8000c1e1900 */
[----:B------:R-:W4:Y:S04]  /*1c10*/  LDG.E R7, desc[UR6][R2.64+0x800] ;  /* 0x0008000602077981 */ /* 0x000f28000c1e1900 */
[----:B------:R-:W5:Y:S01]  /*1c20*/  LDG.E R9, desc[UR6][R2.64+0xc00] ;  /* 0x000c000602097981 */ /* 0x000f62000c1e1900 */
[----:B------:R-:W-:Y:S01]  /*1c30*/  IADD3 R0, PT, PT, R0, 0x400, RZ ;  /* 0x0000040000007810 */ /* 0x000fe20007ffe0ff */
[----:B--2---:R-:W-:-:S04]  /*1c40*/  FADD R5, R10, R5 ;  /* 0x000000050a057221 */ /* 0x004fc80000000000 */
[----:B---3--:R-:W-:-:S04]  /*1c50*/  FADD R4, R5, R4 ;  /* 0x0000000405047221 */ /* 0x008fc80000000000 */
[----:B----4-:R-:W-:-:S04]  /*1c60*/  FADD R4, R4, R7 ;  /* 0x0000000704047221 */ /* 0x010fc80000000000 */
[----:B-----5:R-:W-:-:S07]  /*1c70*/  FADD R10, R4, R9 ;  /* 0x00000009040a7221 */ /* 0x020fce0000000000 */
.L_x_113:
[----:B------:R-:W-:Y:S05]  /*1c80*/  BSYNC.RECONVERGENT B2 ;  /* 0x0000000000027941 */ /* 0x000fea0003800200 */
.L_x_112:
[----:B------:R-:W-:Y:S05]  /*1c90*/  @!P1 BRA `(.L_x_106) ;  /* 0x0000000000389947 */ /* 0x000fea0003800000 */
[----:B------:R-:W0:Y:S01]  /*1ca0*/  LDCU.64 UR4, c[0x0][0x380] ;  /* 0x00007000ff0477ac */ /* 0x000e220008000a00 */
[----:B------:R-:W-:Y:S01]  /*1cb0*/  IADD3 R5, P0, PT, R0, R11, RZ ;  /* 0x0000000b00057210 */ /* 0x000fe20007f1e0ff */
[----:B------:R-:W-:-:S03]  /*1cc0*/  IMAD.MOV R0, RZ, RZ, -R6 ;  /* 0x000000ffff007224 */ /* 0x000fc600078e0a06 */
[----:B------:R-:W-:Y:S02]  /*1cd0*/  IADD3.X R4, PT, PT, RZ, R13, RZ, P0, !PT ;  /* 0x0000000dff047210 */ /* 0x000fe400007fe4ff */
[----:B0-----:R-:W-:-:S04]  /*1ce0*/  LEA R2, P1, R5, UR4, 0x2 ;  /* 0x0000000405027c11 */ /* 0x001fc8000f8210ff */
[----:B------:R-:W-:-:S09]  /*1cf0*/  LEA.HI.X R5, R5, UR5, R4, 0x2, P1 ;  /* 0x0000000505057c11 */ /* 0x000fd200088f1404 */
.L_x_114:
[----:B------:R-:W-:-:S06]  /*1d00*/  MOV R3, R5 ;  /* 0x0000000500037202 */ /* 0x000fcc0000000f00 */
[----:B------:R0:W2:Y:S01]  /*1d10*/  LDG.E R3, desc[UR6][R2.64] ;  /* 0x0000000602037981 */ /* 0x0000a2000c1e1900 */
[----:B------:R-:W-:-:S04]  /*1d20*/  IADD3 R0, PT, PT, R0, 0x1, RZ ;  /* 0x0000000100007810 */ /* 0x000fc80007ffe0ff */
[----:B------:R-:W-:Y:S02]  /*1d30*/  ISETP.NE.AND P0, PT, R0, RZ, PT ;  /* 0x000000ff0000720c */ /* 0x000fe40003f05270 */
[----:B0-----:R-:W-:-:S05]  /*1d40*/  IADD3 R2, P1, PT, R2, 0x400, RZ ;  /* 0x0000040002027810 */ /* 0x001fca0007f3e0ff */
[----:B------:R-:W-:Y:S02]  /*1d50*/  IMAD.X R5, RZ, RZ, R5, P1 ;  /* 0x000000ffff057224 */ /* 0x000fe400008e0605 */
[----:B--2---:R-:W-:-:S04]  /*1d60*/  FADD R10, R3, R10 ;  /* 0x0000000a030a7221 */ /* 0x004fc80000000000 */
[----:B------:R-:W-:Y:S05]  /*1d70*/  @P0 BRA `(.L_x_114) ;  /* 0xfffffffc00e00947 */ /* 0x000fea000383ffff */
.L_x_106:
[----:B------:R-:W-:Y:S05]  /*1d80*/  BSYNC.RECONVERGENT B1 ;  /* 0x0000000000017941 */ /* 0x000fea0003800200 */
.L_x_104:
[----:B------:R-:W0:Y:S01]  /*1d90*/  S2R R6, SR_LANEID ;  /* 0x0000000000067919 */ /* 0x000e220000000000 */
[----:B------:R-:W-:Y:S02]  /*1da0*/  MOV R3, R10 ;  /* 0x0000000a00037202 */ /* 0x000fe40000000f00 */
[----:B------:R-:W-:-:S03]  /*1db0*/  ISETP.NE.AND P5, PT, R8, RZ, PT ;  /* 0x000000ff0800720c */ /* 0x000fc60003fa5270 */
        /* <DEDUP_REMOVED lines=39> */
.L_x_102:
[----:B------:R-:W-:Y:S05]  /*2030*/  BSYNC.RECONVERGENT B0 ;  /* 0x0000000000007941 */ /* 0x000fea0003800200 */
.L_x_87:
[----:B------:R-:W-:Y:S05]  /*2040*/  @P5 EXIT ;  /* 0x000000000000594d */ /* 0x000fea0003800000 */
[----:B01----:R-:W0:Y:S01]  /*2050*/  LDC.64 R2, c[0x0][0x388] ;  /* 0x0000e200ff027b82 */ /* 0x003e220000000a00 */
[----:B------:R-:W2:Y:S02]  /*2060*/  LDCU UR4, c[0x0][0x39c] ;  /* 0x00007380ff0477ac */ /* 0x000ea40008000800 */
[----:B--2---:R-:W-:-:S05]  /*2070*/  FADD R5, R8, UR4 ;  /* 0x0000000408057e21 */ /* 0x004fca0008000000 */
[----:B0-----:R-:W-:Y:S01]  /*2080*/  STG.E desc[UR6][R2.64], R5 ;  /* 0x0000000502007986 */ /* 0x001fe2000c101906 */
[----:B------:R-:W-:Y:S05]  /*2090*/  EXIT ;  /* 0x000000000000794d */ /* 0x000fea0003800000 */
.L_x_115:
        /* <DEDUP_REMOVED lines=14> */
.L_x_299:


//--------------------- .text._ZN3cub18CUB_300001_SM_10006detail6reduce28DeviceReduceSingleTileKernelINS2_10policy_hubIfjN4cuda3std3__44plusIfEEE10Policy1000EPfSC_iS9_ffNS7_10__identityEEEvT0_T1_T2_T3_T4_T6_ --------------------------
	.section	.text._ZN3cub18CUB_300001_SM_10006detail6reduce28DeviceReduceSingleTileKernelINS2_10policy_hubIfjN4cuda3std3__44plusIfEEE10Policy1000EPfSC_iS9_ffNS7_10__identityEEEvT0_T1_T2_T3_T4_T6_,"ax",@progbits
	.align	128
        .global         _ZN3cub18CUB_300001_SM_10006detail6reduce28DeviceReduceSingleTileKernelINS2_10policy_hubIfjN4cuda3std3__44plusIfEEE10Policy1000EPfSC_iS9_ffNS7_10__identityEEEvT0_T1_T2_T3_T4_T6_
        .type           _ZN3cub18CUB_300001_SM_10006detail6reduce28DeviceReduceSingleTileKernelINS2_10policy_hubIfjN4cuda3std3__44plusIfEEE10Policy1000EPfSC_iS9_ffNS7_10__identityEEEvT0_T1_T2_T3_T4_T6_,@function
        .size           _ZN3cub18CUB_300001_SM_10006detail6reduce28DeviceReduceSingleTileKernelINS2_10policy_hubIfjN4cuda3std3__44plusIfEEE10Policy1000EPfSC_iS9_ffNS7_10__identityEEEvT0_T1_T2_T3_T4_T6_,(.L_x_300 - _ZN3cub18CUB_300001_SM_10006detail6reduce28DeviceReduceSingleTileKernelINS2_10policy_hubIfjN4cuda3std3__44plusIfEEE10Policy1000EPfSC_iS9_ffNS7_10__identityEEEvT0_T1_T2_T3_T4_T6_)
        .other          _ZN3cub18CUB_300001_SM_10006detail6reduce28DeviceReduceSingleTileKernelINS2_10policy_hubIfjN4cuda3std3__44plusIfEEE10Policy1000EPfSC_iS9_ffNS7_10__identityEEEvT0_T1_T2_T3_T4_T6_,@"STO_CUDA_ENTRY STV_DEFAULT"
_ZN3cub18CUB_300001_SM_10006detail6reduce28DeviceReduceSingleTileKernelINS2_10policy_hubIfjN4cuda3std3__44plusIfEEE10Policy1000EPfSC_iS9_ffNS7_10__identityEEEvT0_T1_T2_T3_T4_T6_:
.text._ZN3cub18CUB_300001_SM_10006detail6reduce28DeviceReduceSingleTileKernelINS2_10policy_hubIfjN4cuda3std3__44plusIfEEE10Policy1000EPfSC_iS9_ffNS7_10__identityEEEvT0_T1_T2_T3_T4_T6_:
        /* <DEDUP_REMOVED lines=13> */
.L_x_116:
        /* <DEDUP_REMOVED lines=16> */
.L_x_121:
[----:B------:R-:W-:Y:S05]  /*01d0*/  BSYNC.RECONVERGENT B1 ;  /* 0x0000000000017941 */ /* 0x000fea0003800200 */
.L_x_120:
        /* <DEDUP_REMOVED lines=16> */
.L_x_126:
        /* <DEDUP_REMOVED lines=9> */
.L_x_125:
[----:B------:R-:W-:Y:S05]  /*0370*/  BSYNC.RECONVERGENT B2 ;  /* 0x0000000000027941 */ /* 0x000fea0003800200 */
.L_x_124:
        /* <DEDUP_REMOVED lines=8> */
.L_x_129:
        /* <DEDUP_REMOVED lines=43> */
.L_x_128:
[----:B------:R-:W-:Y:S05]  /*06b0*/  BSYNC.RECONVERGENT B2 ;  /* 0x0000000000027941 */ /* 0x000fea0003800200 */
.L_x_127:
        /* <DEDUP_REMOVED lines=26> */
.L_x_131:
[----:B------:R-:W-:Y:S05]  /*0860*/  BSYNC.RECONVERGENT B2 ;  /* 0x0000000000027941 */ /* 0x000fea0003800200 */
.L_x_130:
        /* <DEDUP_REMOVED lines=12> */
.L_x_123:
[----:B------:R-:W-:Y:S05]  /*0930*/  BSYNC.RECONVERGENT B1 ;  /* 0x0000000000017941 */ /* 0x000fea0003800200 */
.L_x_122:
        /* <DEDUP_REMOVED lines=10> */
[----:B------:R-:W1:Y:S06]  /*09e0*/  SHFL.DOWN PT, R3, R0, 0x2, 0x1f ;  /* 0x08401f0000037f89 */ /* 0x000e6c00000e0000 */
[----:B------:R-:W2:Y:S01]  /*09f0*/  @!P1 S2R R6, SR_CgaCtaId ;  /* 0x0000000000069919 */ /* 0x000ea20000008800 */
[----:B0-----:R-:W-:Y:S02]  /*0a00*/  @!P1 MOV R5, 0x400 ;  /* 0x0000040000059802 */ /* 0x001fe40000000f00 */
[----:B------:R-:W-:-:S04]  /*0a10*/  @!P1 SHF.R.U32.HI R4, RZ, 0x3, R2 ;  /* 0x00000003ff049819 */ /* 0x000fc80000011602 */
[----:B------:R-:W-:Y:S01]  /*0a20*/  @!P1 LOP3.LUT R4, R4, 0x7c, RZ, 0xc0, !PT ;  /* 0x0000007c04049812 */ /* 0x000fe200078ec0ff */
[----:B-1----:R-:W-:Y:S01]  /*0a30*/  @!P0 FADD R0, R0, R3 ;  /* 0x0000000300008221 */ /* 0x002fe20000000000 */
[----:B------:R-:W-:-:S04]  /*0a40*/  ISETP.GT.AND P0, PT, R8, 0x1b, PT ;  /* 0x0000001b0800780c */ /* 0x000fc80003f04270 */
[----:B------:R-:W0:Y:S01]  /*0a50*/  SHFL.DOWN PT, R3, R0, 0x4, 0x1f ;  /* 0x08801f0000037f89 */ /* 0x000e2200000e0000 */
[----:B--2---:R-:W-:-:S04]  /*0a60*/  @!P1 LEA R5, R6, R5, 0x18 ;  /* 0x0000000506059211 */ /* 0x004fc800078ec0ff */
        /* <DEDUP_REMOVED lines=16> */
[----:B0-----:R-:W0:Y:S04]  /*0b70*/  LDS.128 R4, [UR4+0x10] ;  /* 0x00001004ff047984 */ /* 0x001e280008000c00 */
[----:B------:R-:W1:Y:S04]  /*0b80*/  LDS.128 R12, [UR4+0x20] ;  /* 0x00002004ff0c7984 */ /* 0x000e680008000c00 */
[----:B------:R-:W2:Y:S04]  /*0b90*/  LDS.128 R8, [UR4+0x30] ;  /* 0x00003004ff087984 */ /* 0x000ea80008000c00 */
[----:B------:R-:W3:Y:S01]  /*0ba0*/  LDS.128 R16, [UR4+0x40] ;  /* 0x00004004ff107984 */ /* 0x000ee20008000c00 */
[----:B0-----:R-:W-:-:S04]  /*0bb0*/  FADD R5, R0, R5 ;  /* 0x0000000500057221 */ /* 0x001fc80000000000 */
[----:B------:R-:W-:-:S04]  /*0bc0*/  FADD R6, R5, R6 ;  /* 0x0000000605067221 */ /* 0x000fc80000000000 */
[----:B------:R-:W-:-:S04]  /*0bd0*/  FADD R7, R6, R7 ;  /* 0x0000000706077221 */ /* 0x000fc80000000000 */
[----:B-1----:R-:W-:-:S04]  /*0be0*/  FADD R12, R7, R12 ;  /* 0x0000000c070c7221 */ /* 0x002fc80000000000 */
[----:B------:R-:W-:-:S04]  /*0bf0*/  FADD R13, R12, R13 ;  /* 0x0000000d0c0d7221 */ /* 0x000fc80000000000 */
[----:B------:R-:W-:-:S04]  /*0c00*/  FADD R14, R13, R14 ;  /* 0x0000000e0d0e7221 */ /* 0x000fc80000000000 */
[----:B------:R-:W-:-:S04]  /*0c10*/  FADD R15, R14, R15 ;  /* 0x0000000f0e0f7221 */ /* 0x000fc80000000000 */
[----:B--2---:R-:W-:-:S04]  /*0c20*/  FADD R8, R15, R8 ;  /* 0x000000080f087221 */ /* 0x004fc80000000000 */
[----:B------:R-:W-:-:S04]  /*0c30*/  FADD R9, R8, R9 ;  /* 0x0000000908097221 */ /* 0x000fc80000000000 */
[----:B------:R-:W-:-:S04]  /*0c40*/  FADD R10, R9, R10 ;  /* 0x0000000a090a7221 */ /* 0x000fc80000000000 */
[----:B------:R-:W-:-:S04]  /*0c50*/  FADD R11, R10, R11 ;  /* 0x0000000b0a0b7221 */ /* 0x000fc80000000000 */
[----:B---3--:R-:W-:-:S04]  /*0c60*/  FADD R16, R11, R16 ;  /* 0x000000100b107221 */ /* 0x008fc80000000000 */
[----:B------:R-:W-:-:S04]  /*0c70*/  FADD R17, R16, R17 ;  /* 0x0000001110117221 */ /* 0x000fc80000000000 */
[----:B------:R-:W-:-:S04]  /*0c80*/  FADD R18, R17, R18 ;  /* 0x0000001211127221 */ /* 0x000fc80000000000 */
[----:B------:R-:W-:Y:S01]  /*0c90*/  FADD R0, R18, R19 ;  /* 0x0000001312007221 */ /* 0x000fe20000000000 */
[----:B------:R-:W-:Y:S06]  /*0ca0*/  BRA `(.L_x_133) ;  /* 0x0000003400707947 */ /* 0x000fec0003800000 */
.L_x_132:
        /* <DEDUP_REMOVED lines=23> */
[-C--:B------:R-:W-:Y:S02]  /*0e20*/  ISETP.GT.AND P0, PT, R5, R4.reuse, PT ;  /* 0x000000040500720c */ /* 0x080fe40003f04270 */
[----:B------:R-:W-:Y:S02]  /*0e30*/  IADD3 R5, PT, PT, R9, 0x10, RZ ;  /* 0x0000001009057810 */ /* 0x000fe40007ffe0ff */
        /* <DEDUP_REMOVED lines=20> */
[----:B------:R-:W0:Y:S04]  /*0f80*/  LDS.128 R16, [UR4+0x10] ;  /* 0x00001004ff107984 */ /* 0x000e280008000c00 */
[----:B----4-:R-:W1:Y:S04]  /*0f90*/  LDS.128 R4, [UR4+0x20] ;  /* 0x00002004ff047984 */ /* 0x010e680008000c00 */
[----:B------:R-:W2:Y:S04]  /*0fa0*/  LDS.128 R8, [UR4+0x30] ;  /* 0x00003004ff087984 */ /* 0x000ea80008000c00 */
[----:B------:R-:W3:Y:S01]  /*0fb0*/  LDS.128 R12, [UR4+0x40] ;  /* 0x00004004ff0c7984 */ /* 0x000ee20008000c00 */
[----:B0-----:R-:W-:Y:S01]  /*0fc0*/  @P2 FADD R0, R0, R17 ;  /* 0x0000001100002221 */ /* 0x001fe20000000000 */
[----:B------:R-:W-:-:S03]  /*0fd0*/  ISETP.GT.AND P2, PT, R3, 0x80, PT ;  /* 0x000000800300780c */ /* 0x000fc60003f44270 */
[----:B------:R-:W-:Y:S01]  /*0fe0*/  @P3 FADD R0, R0, R18 ;  /* 0x0000001200003221 */ /* 0x000fe20000000000 */
[----:B------:R-:W-:-:S03]  /*0ff0*/  ISETP.GT.AND P3, PT, R3, 0xa0, PT ;  /* 0x000000a00300780c */ /* 0x000fc60003f64270 */
[----:B------:R-:W-:Y:S01]  /*1000*/  @P1 FADD R0, R0, R19 ;  /* 0x0000001300001221 */ /* 0x000fe20000000000 */
[----:B------:R-:W-:-:S05]  /*1010*/  ISETP.GT.AND P1, PT, R3, 0xe0, PT ;  /* 0x000000e00300780c */ /* 0x000fca0003f24270 */
[----:B-1----:R-:W-:Y:S01]  /*1020*/  @P2 FADD R0, R0, R4 ;  /* 0x0000000400002221 */ /* 0x002fe20000000000 */
[----:B------:R-:W-:-:S03]  /*1030*/  ISETP.GT.AND P2, PT, R3, 0x100, PT ;  /* 0x000001000300780c */ /* 0x000fc60003f44270 */
[----:B------:R-:W-:Y:S01]  /*1040*/  @P3 FADD R0, R0, R5 ;  /* 0x0000000500003221 */ /* 0x000fe20000000000 */
[----:B------:R-:W-:-:S03]  /*1050*/  ISETP.GT.AND P3, PT, R3, 0x120, PT ;  /* 0x000001200300780c */ /* 0x000fc60003f64270 */
[----:B------:R-:W-:Y:S01]  /*1060*/  @P4 FADD R0, R0, R6 ;  /* 0x0000000600004221 */ /* 0x000fe20000000000 */
[----:B------:R-:W-:-:S03]  /*1070*/  ISETP.GT.AND P4, PT, R3, 0x140, PT ;  /* 0x000001400300780c */ /* 0x000fc60003f84270 */
[----:B------:R-:W-:Y:S01]  /*1080*/  @P1 FADD R0, R0, R7 ;  /* 0x0000000700001221 */ /* 0x000fe20000000000 */
[----:B------:R-:W-:-:S03]  /*1090*/  ISETP.GT.AND P1, PT, R3, 0x160, PT ;  /* 0x000001600300780c */ /* 0x000fc60003f24270 */
[----:B--2---:R-:W-:Y:S01]  /*10a0*/  @P2 FADD R0, R0, R8 ;  /* 0x0000000800002221 */ /* 0x004fe20000000000 */
[----:B------:R-:W-:-:S03]  /*10b0*/  ISETP.GT.AND P2, PT, R3, 0x180, PT ;  /* 0x000001800300780c */ /* 0x000fc60003f44270 */
[----:B------:R-:W-:Y:S01]  /*10c0*/  @P3 FADD R0, R0, R9 ;  /* 0x0000000900003221 */ /* 0x000fe20000000000 */
[----:B------:R-:W-:-:S03]  /*10d0*/  ISETP.GT.AND P3, PT, R3, 0x1a0, PT ;  /* 0x000001a00300780c */ /* 0x000fc60003f64270 */
[----:B------:R-:W-:Y:S01]  /*10e0*/  @P4 FADD R0, R0, R10 ;  /* 0x0000000a00004221 */ /* 0x000fe20000000000 */
[----:B------:R-:W-:-:S03]  /*10f0*/  ISETP.GT.AND P4, PT, R3, 0x1c0, PT ;  /* 0x000001c00300780c */ /* 0x000fc60003f84270 */
[----:B------:R-:W-:Y:S01]  /*1100*/  @P1 FADD R0, R0, R11 ;  /* 0x0000000b00001221 */ /* 0x000fe20000000000 */
[----:B------:R-:W-:-:S03]  /*1110*/  ISETP.GT.AND P1, PT, R3, 0x1e0, PT ;  /* 0x000001e00300780c */ /* 0x000fc60003f24270 */
[----:B---3--:R-:W-:-:S04]  /*1120*/  @P2 FADD R0, R0, R12 ;  /* 0x0000000c00002221 */ /* 0x008fc80000000000 */
[----:B------:R-:W-:-:S04]  /*1130*/  @P3 FADD R0, R0, R13 ;  /* 0x0000000d00003221 */ /* 0x000fc80000000000 */
[----:B------:R-:W-:-:S04]  /*1140*/  @P4 FADD R0, R0, R14 ;  /* 0x0000000e00004221 */ /* 0x000fc80000000000 */
[----:B------:R-:W-:Y:S01]  /*1150*/  @P1 FADD R0, R0, R15 ;  /* 0x0000000f00001221 */ /* 0x000fe20000000000 */
[----:B------:R-:W-:Y:S06]  /*1160*/  BRA `(.L_x_133) ;  /* 0x0000003000407947 */ /* 0x000fec0003800000 */
.L_x_119:
[----:B------:R-:W0:Y:S01]  /*1170*/  S2R R2, SR_TID.X ;  /* 0x0000000000027919 */ /* 0x000e220000002100 */
[----:B------:R-:W1:Y:S01]  /*1180*/  LDC.64 R4, c[0x0][0x380] ;  /* 0x0000e000ff047b82 */ /* 0x000e620000000a00 */
[----:B0-----:R-:W-:-:S05]  /*1190*/  SHF.L.U32 R7, R2, 0x1, RZ ;  /* 0x0000000102077819 */ /* 0x001fca00000006ff */
[----:B-1----:R-:W-:-:S05]  /*11a0*/  IMAD.WIDE.U32 R4, R7, 0x4, R4 ;  /* 0x0000000407047825 */ /* 0x002fca00078e0004 */
[----:B------:R-:W2:Y:S04]  /*11b0*/  LDG.E.64.CONSTANT R14, desc[UR6][R4.64] ;  /* 0x00000006040e7981 */ /* 0x000ea8000c1e9b00 */
[----:B------:R-:W3:Y:S04]  /*11c0*/  LDG.E.64.CONSTANT R16, desc[UR6][R4.64+0x1000] ;  /* 0x0010000604107981 */ /* 0x000ee8000c1e9b00 */
[----:B------:R-:W4:Y:S04]  /*11d0*/  LDG.E.64.CONSTANT R18, desc[UR6][R4.64+0x2000] ;  /* 0x0020000604127981 */ /* 0x000f28000c1e9b00 */
[----:B------:R-:W5:Y:S04]  /*11e0*/  LDG.E.64.CONSTANT R20, desc[UR6][R4.64+0x3000] ;  /* 0x0030000604147981 */ /* 0x000f68000c1e9b00 */
[----:B------:R-:W5:Y:S04]  /*11f0*/  LDG.E.64.CONSTANT R12, desc[UR6][R4.64+0x4000] ;  /* 0x00400006040c7981 */ /* 0x000f68000c1e9b00 */
[----:B------:R-:W5:Y:S04]  /*1200*/  LDG.E.64.CONSTANT R10, desc[UR6][R4.64+0x5000] ;  /* 0x00500006040a7981 */ /* 0x000f68000c1e9b00 */
[----:B------:R-:W5:Y:S04]  /*1210*/  LDG.E.64.CONSTANT R6, desc[UR6][R4.64+0x6000] ;  /* 0x0060000604067981 */ /* 0x000f68000c1e9b00 */
[----:B------:R-:W5:Y:S01]  /*1220*/  LDG.E.64.CONSTANT R8, desc[UR6][R4.64+0x7000] ;  /* 0x0070000604087981 */ /* 0x000f62000c1e9b00 */
[----:B------:R-:W-:Y:S01]  /*1230*/  ISETP.GE.U32.AND P0, PT, R3, 0x4000, PT ;  /* 0x000040000300780c */ /* 0x000fe20003f06070 */
[----:B--2---:R-:W-:Y:S01]  /*1240*/  FADD R14, R14, R15 ;  /* 0x0000000f0e0e7221 */ /* 0x004fe20000000000 */
[----:B---3--:R-:W-:Y:S01]  /*1250*/  FADD R17, R16, R17 ;  /* 0x0000001110117221 */ /* 0x008fe20000000000 */
[----:B----4-:R-:W-:-:S03]  /*1260*/  FADD R18, R18, R19 ;  /* 0x0000001312127221 */ /* 0x010fc60000000000 */
[----:B------:R-:W-:Y:S01]  /*1270*/  FADD R14, R14, R17 ;  /* 0x000000110e0e7221 */ /* 0x000fe20000000000 */
[----:B-----5:R-:W-:Y:S01]  /*1280*/  FADD R21, R20, R21 ;  /* 0x0000001514157221 */ /* 0x020fe20000000000 */
[----:B------:R-:W-:Y:S02]  /*1290*/  HFMA2 R20, -RZ, RZ, 0, 0.0078125 ;  /* 0x00002000ff147431 */ /* 0x000fe400000001ff */
[----:B------:R-:W-:Y:S01]  /*12a0*/  FADD R12, R12, R13 ;  /* 0x0000000d0c0c7221 */ /* 0x000fe20000000000 */
[----:B------:R-:W-:Y:S01]  /*12b0*/  FADD R21, R18, R21 ;  /* 0x0000001512157221 */ /* 0x000fe20000000000 */
[----:B------:R-:W-:-:S03]  /*12c0*/  FADD R11, R10, R11 ;  /* 0x0000000b0a0b7221 */ /* 0x000fc60000000000 */
[----:B------:R-:W-:Y:S01]  /*12d0*/  FADD R14, R14, R21 ;  /* 0x000000150e0e7221 */ /* 0x000fe20000000000 */
[----:B------:R-:W-:Y:S01]  /*12e0*/  FADD R6, R6, R7 ;  /* 0x0000000706067221 */ /* 0x000fe20000000000 */
[----:B------:R-:W-:Y:S01]  /*12f0*/  FADD R11, R12, R11 ;  /* 0x0000000b0c0b7221 */ /* 0x000fe20000000000 */
[----:B------:R-:W-:-:S04]  /*1300*/  FADD R9, R8, R9 ;  /* 0x0000000908097221 */ /* 0x000fc80000000000 */
[----:B------:R-:W-:-:S04]  /*1310*/  FADD R6, R6, R9 ;  /* 0x0000000906067221 */ /* 0x000fc80000000000 */
[----:B------:R-:W-:-:S04]  /*1320*/  FADD R11, R11, R6 ;  /* 0x000000060b0b7221 */ /* 0x000fc80000000000 */
[----:B------:R-:W-:Y:S01]  /*1330*/  FADD R0, R14, R11 ;  /* 0x0000000b0e007221 */ /* 0x000fe20000000000 */
[----:B------:R-:W-:Y:S06]  /*1340*/  @!P0 BRA `(.L_x_134) ;  /* 0x00000000008c8947 */ /* 0x000fec0003800000 */
[----:B------:R-:W0:Y:S01]  /*1350*/  LDC R24, c[0x0][0x390] ;  /* 0x0000e400ff187b82 */ /* 0x000e220000000800 */
[----:B------:R-:W-:Y:S02]  /*1360*/  IADD3 R21, PT, PT, R3, -0x2000, RZ ;  /* 0xffffe00003157810 */ /* 0x000fe40007ffe0ff */
[----:B------:R-:W-:-:S07]  /*1370*/  MOV R20, 0x2000 ;  /* 0x0000200000147802 */ /* 0x000fce0000000f00 */
.L_x_136:
[----:B------:R-:W-:-:S05]  /*1380*/  IMAD.WIDE R26, R20, 0x4, R4 ;  /* 0x00000004141a7825 */ /* 0x000fca00078e0204 */
[----:B------:R-:W2:Y:S04]  /*1390*/  LDG.E.64.CONSTANT R14, desc[UR6][R26.64+0x6000] ;  /* 0x006000061a0e7981 */ /* 0x000ea8000c1e9b00 */
[----:B------:R-:W2:Y:S04]  /*13a0*/  LDG.E.64.CONSTANT R6, desc[UR6][R26.64+0x7000] ;  /* 0x007000061a067981 */ /* 0x000ea8000c1e9b00 */
[----:B------:R-:W3:Y:S04]  /*13b0*/  LDG.E.64.CONSTANT R22, desc[UR6][R26.64] ;  /* 0x000000061a167981 */ /* 0x000ee8000c1e9b00 */
[----:B------:R-:W4:Y:S04]  /*13c0*/  LDG.E.64.CONSTANT R18, desc[UR6][R26.64+0x1000] ;  /* 0x001000061a127981 */ /* 0x000f28000c1e9b00 */
[----:B------:R-:W5:Y:S04]  /*13d0*/  LDG.E.64.CONSTANT R16, desc[UR6][R26.64+0x2000] ;  /* 0x002000061a107981 */ /* 0x000f68000c1e9b00 */
[----:B------:R-:W5:Y:S04]  /*13e0*/  LDG.E.64.CONSTANT R12, desc[UR6][R26.64+0x3000] ;  /* 0x003000061a0c7981 */ /* 0x000f68000c1e9b00 */
[----:B------:R-:W5:Y:S04]  /*13f0*/  LDG.E.64.CONSTANT R10, desc[UR6][R26.64+0x4000] ;  /* 0x004000061a0a7981 */ /* 0x000f68000c1e9b00 */
[----:B------:R-:W5:Y:S01]  /*1400*/  LDG.E.64.CONSTANT R8, desc[UR6][R26.64+0x5000] ;  /* 0x005000061a087981 */ /* 0x000f62000c1e9b00 */
[----:B0-----:R-:W-:Y:S01]  /*1410*/  MOV R3, R24 ;  /* 0x0000001800037202 */ /* 0x001fe20000000f00 */
[----:B--2---:R-:W-:-:S03]  /*1420*/  FADD R15, R15, R6 ;  /* 0x000000060f0f7221 */ /* 0x004fc60000000000 */
[----:B------:R-:W-:Y:S01]  /*1430*/  IADD3 R6, PT, PT, -R20, R3, RZ ;  /* 0x0000000314067210 */ /* 0x000fe20007ffe1ff */
[----:B---3--:R-:W-:-:S03]  /*1440*/  FADD R0, R22, R0 ;  /* 0x0000000016007221 */ /* 0x008fc60000000000 */
[----:B------:R-:W-:Y:S01]  /*1450*/  ISETP.GE.AND P0, PT, R6, 0x2000, PT ;  /* 0x000020000600780c */ /* 0x000fe20003f06270 */
[----:B----4-:R-:W-:Y:S01]  /*1460*/  FADD R23, R23, R18 ;  /* 0x0000001217177221 */ /* 0x010fe20000000000 */
[----:B-----5:R-:W-:Y:S01]  /*1470*/  FADD R18, R19, R16 ;  /* 0x0000001013127221 */ /* 0x020fe20000000000 */
[----:B------:R-:W-:Y:S01]  /*1480*/  FADD R17, R17, R12 ;  /* 0x0000000c11117221 */ /* 0x000fe20000000000 */
[----:B------:R-:W-:Y:S01]  /*1490*/  FADD R12, R13, R10 ;  /* 0x0000000a0d0c7221 */ /* 0x000fe20000000000 */
[----:B------:R-:W-:Y:S01]  /*14a0*/  FADD R11, R11, R8 ;  /* 0x000000080b0b7221 */ /* 0x000fe20000000000 */
[----:B------:R-:W-:Y:S01]  /*14b0*/  FADD R8, R9, R14 ;  /* 0x0000000e09087221 */ /* 0x000fe20000000000 */
[----:B------:R-:W-:Y:S01]  /*14c0*/  FADD R0, R0, R23 ;  /* 0x0000001700007221 */ /* 0x000fe20000000000 */
[----:B------:R-:W-:Y:S01]  /*14d0*/  FADD R17, R18, R17 ;  /* 0x0000001112117221 */ /* 0x000fe20000000000 */
[----:B------:R-:W-:Y:S01]  /*14e0*/  FADD R11, R12, R11 ;  /* 0x0000000b0c0b7221 */ /* 0x000fe20000000000 */
[----:B------:R-:W-:-:S02]  /*14f0*/  FADD R8, R8, R15 ;  /* 0x0000000f08087221 */ /* 0x000fc40000000000 */
[----:B------:R-:W-:Y:S02]  /*1500*/  FADD R0, R0, R17 ;  /* 0x0000001100007221 */ /* 0x000fe40000000000 */
[----:B------:R-:W-:-:S04]  /*1510*/  FADD R11, R11, R8 ;  /* 0x000000080b0b7221 */ /* 0x000fc80000000000 */
[----:B------:R-:W-:-:S04]  /*1520*/  FADD R11, R0, R11 ;  /* 0x0000000b000b7221 */ /* 0x000fc80000000000 */
[----:B------:R-:W-:Y:S01]  /*1530*/  FADD R0, R7, R11 ;  /* 0x0000000b07007221 */ /* 0x000fe20000000000 */
[----:B------:R-:W-:Y:S06]  /*1540*/  @!P0 BRA `(.L_x_135) ;  /* 0x0000000800308947 */ /* 0x000fec0003800000 */
[----:B------:R-:W-:-:S04]  /*1550*/  IADD3 R20, PT, PT, R20, 0x2000, RZ ;  /* 0x0000200014147810 */ /* 0x000fc80007ffe0ff */
[----:B------:R-:W-:-:S13]  /*1560*/  ISETP.GT.AND P0, PT, R20, R21, PT ;  /* 0x000000151400720c */ /* 0x000fda0003f04270 */
[----:B------:R-:W-:Y:S05]  /*1570*/  @!P0 BRA `(.L_x_136) ;  /* 0xfffffffc00808947 */ /* 0x000fea000383ffff */
.L_x_134:
        /* <DEDUP_REMOVED lines=20> */
.L_x_140:
        /* <DEDUP_REMOVED lines=8> */
.L_x_139:
[----:B------:R-:W-:Y:S05]  /*1740*/  BSYNC.RECONVERGENT B2 ;  /* 0x0000000000027941 */ /* 0x000fea0003800200 */
.L_x_138:
[----:B------:R-:W-:Y:S05]  /*1750*/  @!P1 BRA `(.L_x_137) ;  /* 0x0000000400a89947 */ /* 0x000fea0003800000 */
[----:B------:R-:W0:Y:S01]  /*1760*/  LDCU.64 UR4, c[0x0][0x380] ;  /* 0x00007000ff0477ac */ /* 0x000e220008000a00 */
[----:B------:R-:W-:Y:S01]  /*1770*/  IADD3 R5, PT, PT, R11, -R10, RZ ;  /* 0x8000000a0b057210 */ /* 0x000fe20007ffe0ff */
[----:B------:R-:W-:Y:S01]  /*1780*/  BSSY.RECONVERGENT B2, `(.L_x_141) ;  /* 0x000003b000027945 */ /* 0x000fe20003800200 */
[----:B------:R-:W-:Y:S02]  /*1790*/  IADD3 R3, P0, PT, R10, R20, RZ ;  /* 0x000000140a037210 */ /* 0x000fe40007f1e0ff */
[----:B------:R-:W-:Y:S02]  /*17a0*/  ISETP.GT.AND P1, PT, R5, 0x1800, PT ;  /* 0x000018000500780c */ /* 0x000fe40003f24270 */
[----:B------:R-:W-:Y:S02]  /*17b0*/  IADD3.X R6, PT, PT, RZ, RZ, RZ, P0, !PT ;  /* 0x000000ffff067210 */ /* 0x000fe400007fe4ff */
[----:B0-----:R-:W-:-:S04]  /*17c0*/  LEA R4, P0, R3, UR4, 0x2 ;  /* 0x0000000403047c11 */ /* 0x001fc8000f8010ff */
[----:B------:R-:W-:Y:S02]  /*17d0*/  LEA.HI.X R3, R3, UR5, R6, 0x2, P0 ;  /* 0x0000000503037c11 */ /* 0x000fe400080f1406 */
[----:B------:R-:W-:-:S04]  /*17e0*/  IADD3 R4, P0, PT, R4, 0x1000, RZ ;  /* 0x0000100004047810 */ /* 0x000fc80007f1e0ff */
[----:B------:R-:W-:Y:S02]  /*17f0*/  IADD3.X R5, PT, PT, RZ, R3, RZ, P0, !PT ;  /* 0x00000003ff057210 */ /* 0x000fe400007fe4ff */
[----:B------:R-:W-:Y:S02]  /*1800*/  PLOP3.LUT P0, PT, PT, PT, PT, 0x80, 0x8 ;  /* 0x000000000008781c */ /* 0x000fe40003f0f070 */
[----:B------:R-:W-:Y:S01]  /*1810*/  IADD3 R3, PT, PT, R10, R20, RZ ;  /* 0x000000140a037210 */ /* 0x000fe20007ffe0ff */
[----:B------:R-:W-:Y:S10]  /*1820*/  @!P1 BRA `(.L_x_142) ;  /* 0x0000000000c09947 */ /* 0x000ff40003800000 */
[----:B------:R-:W-:Y:S02]  /*1830*/  PLOP3.LUT P0, PT, PT, PT, PT, 0x8, 0x80 ;  /* 0x000000000080781c */ /* 0x000fe40003f0e170 */
[----:B------:R-:W-:-:S11]  /*1840*/  IADD3 R13, PT, PT, R11, -0x1800, RZ ;  /* 0xffffe8000b0d7810 */ /* 0x000fd60007ffe0ff */
.L_x_143:
        /* <DEDUP_REMOVED lines=46> */
.L_x_142:
[----:B------:R-:W-:Y:S05]  /*1b30*/  BSYNC.RECONVERGENT B2 ;  /* 0x0000000000027941 */ /* 0x000fea0003800200 */
.L_x_141:
        /* <DEDUP_REMOVED lines=31> */
.L_x_145:
[----:B------:R-:W-:Y:S05]  /*1d30*/  BSYNC.RECONVERGENT B2 ;  /* 0x0000000000027941 */ /* 0x000fea0003800200 */
.L_x_144:
        /* <DEDUP_REMOVED lines=9> */
[----:B----4-:R-:W-:-:S04]  /*1dd0*/  FADD R0, R0, R3 ;  /* 0x0000000300007221 */ /* 0x010fc80000000000 */
[----:B--2---:R-:W-:-:S04]  /*1de0*/  FADD R0, R0, R9 ;  /* 0x0000000900007221 */ /* 0x004fc80000000000 */
[----:B---3--:R-:W-:-:S07]  /*1df0*/  FADD R0, R0, R11 ;  /* 0x0000000b00007221 */ /* 0x008fce0000000000 */
.L_x_137:
[----:B------:R-:W-:Y:S05]  /*1e00*/  BSYNC.RECONVERGENT B1 ;  /* 0x0000000000017941 */ /* 0x000fea0003800200 */
.L_x_135:
        /* <DEDUP_REMOVED lines=32> */
[----:B---3--:R-:W0:Y:S04]  /*2010*/  LDS.128 R4, [UR4+0x10] ;  /* 0x00001004ff047984 */ /* 0x008e280008000c00 */
        /* <DEDUP_REMOVED lines=19> */
.L_x_118:
        /* <DEDUP_REMOVED lines=12> */
.L_x_148:
[----:B------:R-:W-:Y:S05]  /*2210*/  BSYNC.RECONVERGENT B1 ;  /* 0x0000000000017941 */ /* 0x000fea0003800200 */
.L_x_147:
        /* <DEDUP_REMOVED lines=16> */
.L_x_153:
        /* <DEDUP_REMOVED lines=9> */
.L_x_152:
[----:B------:R-:W-:Y:S05]  /*23b0*/  BSYNC.RECONVERGENT B2 ;  /* 0x0000000000027941 */ /* 0x000fea0003800200 */
.L_x_151:
        /* <DEDUP_REMOVED lines=8> */
.L_x_156:
        /* <DEDUP_REMOVED lines=43> */
.L_x_155:
[----:B------:R-:W-:Y:S05]  /*26f0*/  BSYNC.RECONVERGENT B2 ;  /* 0x0000000000027941 */ /* 0x000fea0003800200 */
.L_x_154:
        /* <DEDUP_REMOVED lines=26> */
.L_x_158:
[----:B------:R-:W-:Y:S05]  /*28a0*/  BSYNC.RECONVERGENT B2 ;  /* 0x0000000000027941 */ /* 0x000fea0003800200 */
.L_x_157:
        /* <DEDUP_REMOVED lines=12> */
.L_x_150:
[----:B------:R-:W-:Y:S05]  /*2970*/  BSYNC.RECONVERGENT B1 ;  /* 0x0000000000017941 */ /* 0x000fea0003800200 */
.L_x_149:
[----:B------:R-:W-:Y:S02]  /*2980*/  ISETP.GE.AND P0, PT, R3, 0x200, PT ;  /* 0x000002000300780c */ /* 0x000fe40003f06270 */
[----:B0----5:R-:W-:-:S11]  /*2990*/  MOV R5, R0 ;  /* 0x0000000000057202 */ /* 0x021fd60000000f00 */
[----:B------:R-:W-:Y:S05]  /*29a0*/  @!P0 BRA `(.L_x_159) ;  /* 0x0000000000d08947 */ /* 0x000fea0003800000 */
[----:B------:R-:W0:Y:S01]  /*29b0*/  S2R R7, SR_LANEID ;  /* 0x0000000000077919 */ /* 0x000e220000000000 */
[----:B------:R-:W1:Y:S02]  /*29c0*/  SHFL.DOWN PT, R0, R5, 0x1, 0x1f ;  /* 0x08201f0005007f89 */ /* 0x000e6400000e0000 */
[----:B-1----:R-:W-:Y:S01]  /*29d0*/  FADD R0, R0, R5 ;  /* 0x0000000500007221 */ /* 0x002fe20000000000 */
[C---:B0-----:R-:W-:Y:S02]  /*29e0*/  ISETP.GT.AND P0, PT, R7.reuse, 0x1e, PT ;  /* 0x0000001e0700780c */ /* 0x041fe40003f04270 */
[----:B------:R-:W-:Y:S02]  /*29f0*/  ISETP.NE.AND P1, PT, R7, RZ, PT ;  /* 0x000000ff0700720c */ /* 0x000fe40003f25270 */
[----:B------:R-:W-:Y:S02]  /*2a00*/  FSEL R0, R5, R0, P0 ;  /* 0x0000000005007208 */ /* 0x000fe40000000000 */
[----:B------:R-:W-:-:S03]  /*2a10*/  ISETP.GT.AND P0, PT, R7, 0x1d, PT ;  /* 0x0000001d0700780c */ /* 0x000fc60003f04270 */
[----:B------:R-:W0:Y:S06]  /*2a20*/  SHFL.DOWN PT, R3, R0, 0x2, 0x1f ;  /* 0x08401f0000037f89 */ /* 0x000e2c00000e0000 */
        /* <DEDUP_REMOVED lines=24> */
[----:B--2---:R-:W0:Y:S04]  /*2bb0*/  LDS.128 R4, [UR4+0x10] ;  /* 0x00001004ff047984 */ /* 0x004e280008000c00 */
        /* <DEDUP_REMOVED lines=19> */
.L_x_159:
[----:B------:R-:W0:Y:S01]  /*2cf0*/  S2R R4, SR_LANEID ;  /* 0x0000000000047919 */ /* 0x000e220000000000 */
[----:B------:R-:W-:-:S04]  /*2d00*/  LOP3.LUT R0, R2, 0x3e0, RZ, 0xc0, !PT ;  /* 0x000003e002007812 */ /* 0x000fc800078ec0ff */
[----:B------:R-:W-:Y:S02]  /*2d10*/  IADD3 R6, PT, PT, R0, 0x20, RZ ;  /* 0x0000002000067810 */ /* 0x000fe40007ffe0ff */
[----:B------:R-:W-:Y:S02]  /*2d20*/  LOP3.LUT R0, RZ, R0, RZ, 0x33, !PT ;  /* 0x00000000ff007212 */ /* 0x000fe400078e33ff */
[-C--:B------:R-:W-:Y:S02]  /*2d30*/  ISETP.GT.AND P0, PT, R6, R3.reuse, PT ;  /* 0x000000030600720c */ /* 0x080fe40003f04270 */
[----:B------:R-:W-:-:S04]  /*2d40*/  IADD3 R0, PT, PT, R0, R3, RZ ;  /* 0x0000000300007210 */ /* 0x000fc80007ffe0ff */
[----:B------:R-:W-:-:S05]  /*2d50*/  SEL R6, R0, 0x1f, P0 ;  /* 0x0000001f00067807 */ /* 0x000fca0000000000 */
[----:B------:R-:W1:Y:S01]  /*2d60*/  SHFL.DOWN PT, R0, R5, 0x1, R6 ;  /* 0x0820000005007989 */ /* 0x000e6200000e0006 */
[C---:B0-----:R-:W-:Y:S02]  /*2d70*/  ISETP.GE.AND P0, PT, R4.reuse, R6, PT ;  /* 0x000000060400720c */ /* 0x041fe40003f06270 */
[C---:B------:R-:W-:Y:S02]  /*2d80*/  IADD3 R7, PT, PT, R4.reuse, 0x2, RZ ;  /* 0x0000000204077810 */ /* 0x040fe40007ffe0ff */
[----:B------:R-:W-:-:S09]  /*2d90*/  ISETP.NE.AND P1, PT, R4, RZ, PT ;  /* 0x000000ff0400720c */ /* 0x000fd20003f25270 */
[----:B-1----:R-:W-:Y:S01]  /*2da0*/  @!P0 FADD R5, R0, R5 ;  /* 0x0000000500058221 */ /* 0x002fe20000000000 */
[-C--:B------:R-:W-:Y:S02]  /*2db0*/  ISETP.GT.AND P0, PT, R7, R6.reuse, PT ;  /* 0x000000060700720c */ /* 0x080fe40003f04270 */
[----:B------:R-:W-:Y:S01]  /*2dc0*/  IADD3 R7, PT, PT, R4, 0x4, RZ ;  /* 0x0000000404077810 */ /* 0x000fe20007ffe0ff */
[----:B------:R-:W0:Y:S01]  /*2dd0*/  @!P1 S2R R8, SR_CgaCtaId ;  /* 0x0000000000089919 */ /* 0x000e220000008800 */
        /* <DEDUP_REMOVED lines=31> */
[----:B-1----:R-:W1:Y:S04]  /*2fd0*/  LDS.128 R4, [UR4+0x20] ;  /* 0x00002004ff047984 */ /* 0x002e680008000c00 */
        /* <DEDUP_REMOVED lines=29> */
.L_x_146:
        /* <DEDUP_REMOVED lines=28> */
[----:B------:R-:W-:Y:S02]  /*3370*/  HFMA2 R11, -RZ, RZ, 0, 0.0078125 ;  /* 0x00002000ff0b7431 */ /* 0x000fe400000001ff */
        /* <DEDUP_REMOVED lines=11> */
.L_x_162:
[----:B------:R-:W-:-:S05]  /*3430*/  IMAD.WIDE R2, R11, 0x4, R4 ;  /* 0x000000040b027825 */ /* 0x000fca00078e0204 */
        /* <DEDUP_REMOVED lines=15> */
[----:B------:R0:W5:Y:S02]  /*3530*/  LDG.E.CONSTANT R18, desc[UR6][R2.64+0x7800] ;  /* 0x0078000602127981 */ /* 0x000164000c1e9900 */
[----:B0-----:R-:W-:-:S04]  /*3540*/  MOV R3, R7 ;  /* 0x0000000700037202 */ /* 0x001fc80000000f00 */
[----:B------:R-:W-:-:S04]  /*3550*/  IADD3 R2, PT, PT, -R11, R3, RZ ;  /* 0x000000030b027210 */ /* 0x000fc80007ffe1ff */
[----:B------:R-:W-:Y:S01]  /*3560*/  ISETP.GE.AND P0, PT, R2, 0x2000, PT ;  /* 0x000020000200780c */ /* 0x000fe20003f06270 */
        /* <DEDUP_REMOVED lines=17> */
[----:B------:R-:W-:-:S04]  /*3680*/  IADD3 R11, PT, PT, R11, 0x2000, RZ ;  /* 0x000020000b0b7810 */ /* 0x000fc80007ffe0ff */
[----:B------:R-:W-:-:S13]  /*3690*/  ISETP.GT.AND P0, PT, R11, R6, PT ;  /* 0x000000060b00720c */ /* 0x000fda0003f04270 */
[----:B------:R-:W-:Y:S05]  /*36a0*/  @!P0 BRA `(.L_x_162) ;  /* 0xfffffffc00608947 */ /* 0x000fea000383ffff */
.L_x_160:
        /* <DEDUP_REMOVED lines=20> */
.L_x_166:
        /* <DEDUP_REMOVED lines=8> */
.L_x_165:
[----:B------:R-:W-:Y:S05]  /*3870*/  BSYNC.RECONVERGENT B2 ;  /* 0x0000000000027941 */ /* 0x000fea0003800200 */
.L_x_164:
        /* <DEDUP_REMOVED lines=16> */
.L_x_169:
        /* <DEDUP_REMOVED lines=46> */
.L_x_168:
[----:B------:R-:W-:Y:S05]  /*3c60*/  BSYNC.RECONVERGENT B2 ;  /* 0x0000000000027941 */ /* 0x000fea0003800200 */
.L_x_167:
        /* <DEDUP_REMOVED lines=31> */
.L_x_171:
[----:B------:R-:W-:Y:S05]  /*3e60*/  BSYNC.RECONVERGENT B2 ;  /* 0x0000000000027941 */ /* 0x000fea0003800200 */
.L_x_170:
        /* <DEDUP_REMOVED lines=12> */
.L_x_163:
[----:B------:R-:W-:Y:S05]  /*3f30*/  BSYNC.RECONVERGENT B1 ;  /* 0x0000000000017941 */ /* 0x000fea0003800200 */
.L_x_161:
        /* <DEDUP_REMOVED lines=50> */
[----:B------:R-:W-:-:S07]  /*4260*/  FADD R0, R18, R19 ;  /* 0x0000001312007221 */ /* 0x000fce0000000000 */
.L_x_133:
[----:B------:R-:W-:Y:S05]  /*4270*/  BSYNC.RECONVERGENT B0 ;  /* 0x0000000000007941 */ /* 0x000fea0003800200 */
.L_x_117:
[----:B------:R-:W-:Y:S05]  /*4280*/  @P0 EXIT ;  /* 0x000000000000094d */ /* 0x000fea0003800000 */
[----:B0-23--:R-:W0:Y:S01]  /*4290*/  LDC.64 R2, c[0x0][0x388] ;  /* 0x0000e200ff027b82 */ /* 0x00de220000000a00 */
[----:B------:R-:W4:Y:S02]  /*42a0*/  LDCU UR4, c[0x0][0x398] ;  /* 0x00007300ff0477ac */ /* 0x000f240008000800 */
[----:B----4-:R-:W-:-:S05]  /*42b0*/  FADD R5, R0, UR4 ;  /* 0x0000000400057e21 */ /* 0x010fca0008000000 */
[----:B0-----:R-:W-:Y:S01]  /*42c0*/  STG.E desc[UR6][R2.64], R5 ;  /* 0x0000000502007986 */ /* 0x001fe2000c101906 */
[----:B------:R-:W-:Y:S05]  /*42d0*/  EXIT ;  /* 0x000000000000794d */ /* 0x000fea0003800000 */
.L_x_172:
        /* <DEDUP_REMOVED lines=10> */
.L_x_300:


//--------------------- .text._ZN3cub18CUB_300001_SM_10006detail6reduce18DeviceReduceKernelINS2_10policy_hubIfjN4cuda3std3__44plusIfEEE10Policy1000EN6thrust24THRUST_300001_SM_1000_NS10device_ptrIfEEjS9_fNS7_10__identityEEEvT0_PT3_T1_NS0_13GridEvenShareISK_EET2_T4_ --------------------------
	.section	.text._ZN3cub18CUB_300001_SM_10006detail6reduce18DeviceReduceKernelINS2_10policy_hubIfjN4cuda3std3__44plusIfEEE10Policy1000EN6thrust24THRUST_300001_SM_1000_NS10device_ptrIfEEjS9_fNS7_10__identityEEEvT0_PT3_T1_NS0_13GridEvenShareISK_EET2_T4_,"ax",@progbits
	.align	128
        .global         _ZN3cub18CUB_300001_SM_10006detail6reduce18DeviceReduceKernelINS2_10policy_hubIfjN4cuda3std3__44plusIfEEE10Policy1000EN6thrust24THRUST_300001_SM_1000_NS10device_ptrIfEEjS9_fNS7_10__identityEEEvT0_PT3_T1_NS0_13GridEvenShareISK_EET2_T4_
        .type           _ZN3cub18CUB_300001_SM_10006detail6reduce18DeviceReduceKernelINS2_10policy_hubIfjN4cuda3std3__44plusIfEEE10Policy1000EN6thrust24THRUST_300001_SM_1000_NS10device_ptrIfEEjS9_fNS7_10__identityEEEvT0_PT3_T1_NS0_13GridEvenShareISK_EET2_T4_,@function
        .size           _ZN3cub18CUB_300001_SM_10006detail6reduce18DeviceReduceKernelINS2_10policy_hubIfjN4cuda3std3__44plusIfEEE10Policy1000EN6thrust24THRUST_300001_SM_1000_NS10device_ptrIfEEjS9_fNS7_10__identityEEEvT0_PT3_T1_NS0_13GridEvenShareISK_EET2_T4_,(.L_x_301 - _ZN3cub18CUB_300001_SM_10006detail6reduce18DeviceReduceKernelINS2_10policy_hubIfjN4cuda3std3__44plusIfEEE10Policy1000EN6thrust24THRUST_300001_SM_1000_NS10device_ptrIfEEjS9_fNS7_10__identityEEEvT0_PT3_T1_NS0_13GridEvenShareISK_EET2_T4_)
        .other          _ZN3cub18CUB_300001_SM_10006detail6reduce18DeviceReduceKernelINS2_10policy_hubIfjN4cuda3std3__44plusIfEEE10Policy1000EN6thrust24THRUST_300001_SM_1000_NS10device_ptrIfEEjS9_fNS7_10__identityEEEvT0_PT3_T1_NS0_13GridEvenShareISK_EET2_T4_,@"STO_CUDA_ENTRY STV_DEFAULT"
_ZN3cub18CUB_300001_SM_10006detail6reduce18DeviceReduceKernelINS2_10policy_hubIfjN4cuda3std3__44plusIfEEE10Policy1000EN6thrust24THRUST_300001_SM_1000_NS10device_ptrIfEEjS9_fNS7_10__identityEEEvT0_PT3_T1_NS0_13GridEvenShareISK_EET2_T4_:
.text._ZN3cub18CUB_300001_SM_10006detail6reduce18DeviceReduceKernelINS2_10policy_hubIfjN4cuda3std3__44plusIfEEE10Policy1000EN6thrust24THRUST_300001_SM_1000_NS10device_ptrIfEEjS9_fNS7_10__identityEEEvT0_PT3_T1_NS0_13GridEvenShareISK_EET2_T4_:
[----:B------:R-:W-:Y:S01]  /*0000*/  LDC R1, c[0x0][0x37c] ;  /* 0x0000df00ff017b82 */ /* 0x000fe20000000800 */
[----:B------:R-:W0:Y:S07]  /*0010*/  S2R R3, SR_CTAID.X ;  /* 0x0000000000037919 */ /* 0x000e2e0000002500 */
[----:B------:R-:W1:Y:S01]  /*0020*/  LDC.64 R6, c[0x0][0x3a8] ;  /* 0x0000ea00ff067b82 */ /* 0x000e620000000a00 */
[----:B------:R-:W2:Y:S01]  /*0030*/  LDCU.64 UR6, c[0x0][0x358] ;  /* 0x00006b00ff0677ac */ /* 0x000ea20008000a00 */
[----:B------:R-:W-:Y:S01]  /*0040*/  BSSY.RECONVERGENT B0, `(.L_x_173) ;  /* 0x000027a000007945 */ /* 0x000fe20003800200 */
[----:B-1----:R-:W-:Y:S01]  /*0050*/  SHF.L.U32 R13, R7, 0xd, RZ ;  /* 0x0000000d070d7819 */ /* 0x002fe200000006ff */
[----:B0-----:R-:W-:-:S05]  /*0060*/  IMAD R0, R3, -0x2000, R6 ;  /* 0xffffe00003007824 */ /* 0x001fca00078e0206 */
[----:B------:R-:W-:-:S13]  /*0070*/  ISETP.GT.U32.AND P0, PT, R0, 0x1fff, PT ;  /* 0x00001fff0000780c */ /* 0x000fda0003f04070 */
[----:B--2---:R-:W-:Y:S05]  /*0080*/  @P0 BRA `(.L_x_174) ;  /* 0x0000001000d40947 */ /* 0x004fea0003800000 */
[----:B------:R-:W0:Y:S01]  /*0090*/  S2R R2, SR_TID.X ;  /* 0x0000000000027919 */ /* 0x000e220000002100 */
[----:B------:R-:W-:Y:S01]  /*00a0*/  BSSY.RECONVERGENT B1, `(.L_x_175) ;  /* 0x000000a000017945 */ /* 0x000fe20003800200 */
[----:B------:R-:W-:Y:S01]  /*00b0*/  HFMA2 R15, -RZ, RZ, 0, 0 ;  /* 0x00000000ff0f7431 */ /* 0x000fe200000001ff */
[----:B0-----:R-:W-:Y:S02]  /*00c0*/  ISETP.GE.U32.AND P0, PT, R2, R0, PT ;  /* 0x000000000200720c */ /* 0x001fe40003f06070 */
[----:B------:R-:W-:-:S11]  /*00d0*/  MOV R4, R2 ;  /* 0x0000000200047202 */ /* 0x000fd60000000f00 */
[----:B------:R-:W-:Y:S05]  /*00e0*/  @P0 BRA `(.L_x_176) ;  /* 0x0000000000140947 */ /* 0x000fea0003800000 */
[----:B------:R-:W0:Y:S01]  /*00f0*/  LDC.64 R8, c[0x0][0x380] ;  /* 0x0000e000ff087b82 */ /* 0x000e220000000a00 */
[----:B------:R-:W-:-:S05]  /*0100*/  LEA R5, R3, R2, 0xd ;  /* 0x0000000203057211 */ /* 0x000fca00078e68ff */
[----:B0-----:R-:W-:-:S05]  /*0110*/  IMAD.WIDE.U32 R8, R5, 0x4, R8 ;  /* 0x0000000405087825 */ /* 0x001fca00078e0008 */
[----:B------:R0:W5:Y:S01]  /*0120*/  LDG.E R15, desc[UR6][R8.64] ;  /* 0x00000006080f7981 */ /* 0x000162000c1e1900 */
[----:B------:R-:W-:-:S07]  /*0130*/  IADD3 R4, PT, PT, R2, 0x200, RZ ;  /* 0x0000020002047810 */ /* 0x000fce0007ffe0ff */
.L_x_176:
[----:B------:R-:W-:Y:S05]  /*0140*/  BSYNC.RECONVERGENT B1 ;  /* 0x0000000000017941 */ /* 0x000fea0003800200 */
.L_x_175:
[----:B------:R-:W-:Y:S01]  /*0150*/  ISETP.GE.U32.AND P0, PT, R4, R0, PT ;  /* 0x000000000400720c */ /* 0x000fe20003f06070 */
[----:B------:R-:W-:-:S12]  /*0160*/  BSSY.RECONVERGENT B1, `(.L_x_177) ;  /* 0x00000a5000017945 */ /* 0x000fd80003800200 */
[----:B------:R-:W-:Y:S05]  /*0170*/  @P0 BRA `(.L_x_178) ;  /* 0x00000008008c0947 */ /* 0x000fea0003800000 */
[----:B------:R-:W-:Y:S01]  /*0180*/  LOP3.LUT R5, RZ, R4, RZ, 0x33, !PT ;  /* 0x00000004ff057212 */ /* 0x000fe200078e33ff */
[----:B------:R-:W-:Y:S03]  /*0190*/  BSSY.RECONVERGENT B2, `(.L_x_179) ;  /* 0x0000053000027945 */ /* 0x000fe60003800200 */
[----:B------:R-:W-:-:S05]  /*01a0*/  IADD3 R6, PT, PT, R5, R6, RZ ;  /* 0x0000000605067210 */ /* 0x000fca0007ffe0ff */
[----:B------:R-:W-:-:S05]  /*01b0*/  IMAD R6, R3, -0x2000, R6 ;  /* 0xffffe00003067824 */ /* 0x000fca00078e0206 */
[C---:B------:R-:W-:Y:S02]  /*01c0*/  ISETP.GE.U32.AND P0, PT, R6.reuse, 0x1e00, PT ;  /* 0x00001e000600780c */ /* 0x040fe40003f06070 */
[----:B------:R-:W-:-:S04]  /*01d0*/  LEA.HI R5, R6, 0x1, RZ, 0x17 ;  /* 0x0000000106057811 */ /* 0x000fc800078fb8ff */
[----:B------:R-:W-:-:S07]  /*01e0*/  LOP3.LUT R6, R5, 0xf, RZ, 0xc0, !PT ;  /* 0x0000000f05067812 */ /* 0x000fce00078ec0ff */
[----:B------:R-:W-:Y:S05]  /*01f0*/  @!P0 BRA `(.L_x_180) ;  /* 0x0000000400308947 */ /* 0x000fea0003800000 */
[----:B------:R-:W-:Y:S01]  /*0200*/  LOP3.LUT R10, R5, 0xfffff0, RZ, 0xc0, !PT ;  /* 0x00fffff0050a7812 */ /* 0x000fe200078ec0ff */
[----:B------:R-:W-:Y:S01]  /*0210*/  BSSY.RECONVERGENT B3, `(.L_x_181) ;  /* 0x0000049000037945 */ /* 0x000fe20003800200 */
[----:B0-----:R-:W-:Y:S02]  /*0220*/  LOP3.LUT R9, R4, 0x1000, RZ, 0xfc, !PT ;  /* 0x0000100004097812 */ /* 0x001fe400078efcff */
[----:B------:R-:W-:Y:S02]  /*0230*/  LEA R4, R3, R4, 0xd ;  /* 0x0000000403047211 */ /* 0x000fe400078e68ff */
[----:B------:R-:W-:-:S07]  /*0240*/  IADD3 R10, PT, PT, -R10, RZ, RZ ;  /* 0x000000ff0a0a7210 */ /* 0x000fce0007ffe1ff */
.L_x_182:
[----:B------:R-:W0:Y:S02]  /*0250*/  LDC.64 R12, c[0x0][0x380] ;  /* 0x0000e000ff0c7b82 */ /* 0x000e240000000a00 */
[----:B0-----:R-:W-:-:S05]  /*0260*/  IMAD.WIDE.U32 R22, R4, 0x4, R12 ;  /* 0x0000000404167825 */ /* 0x001fca00078e000c */
[----:B------:R0:W2:Y:S01]  /*0270*/  LDG.E R8, desc[UR6][R22.64] ;  /* 0x0000000616087981 */ /* 0x0000a2000c1e1900 */
[C---:B------:R-:W-:Y:S02]  /*0280*/  IADD3 R25, PT, PT, R4.reuse, 0x200, RZ ;  /* 0x0000020004197810 */ /* 0x040fe40007ffe0ff */
[C---:B------:R-:W-:Y:S02]  /*0290*/  IADD3 R21, PT, PT, R4.reuse, 0x400, RZ ;  /* 0x0000040004157810 */ /* 0x040fe40007ffe0ff */
[C---:B------:R-:W-:Y:S01]  /*02a0*/  IADD3 R17, PT, PT, R4.reuse, 0x600, RZ ;  /* 0x0000060004117810 */ /* 0x040fe20007ffe0ff */
[----:B------:R-:W-:Y:S01]  /*02b0*/  IMAD.WIDE.U32 R24, R25, 0x4, R12 ;  /* 0x0000000419187825 */ /* 0x000fe200078e000c */
[----:B------:R-:W-:-:S03]  /*02c0*/  IADD3 R19, PT, PT, R4, 0x800, RZ ;  /* 0x0000080004137810 */ /* 0x000fc60007ffe0ff */
[--C-:B------:R-:W-:Y:S01]  /*02d0*/  IMAD.WIDE.U32 R20, R21, 0x4, R12.reuse ;  /* 0x0000000415147825 */ /* 0x100fe200078e000c */
[----:B------:R-:W3:Y:S01]  /*02e0*/  LDG.E R7, desc[UR6][R24.64] ;  /* 0x0000000618077981 */ /* 0x000ee2000c1e1900 */
[C---:B------:R-:W-:Y:S02]  /*02f0*/  IADD3 R11, PT, PT, R4.reuse, 0xa00, RZ ;  /* 0x00000a00040b7810 */ /* 0x040fe40007ffe0ff */
[--C-:B------:R-:W-:Y:S01]  /*0300*/  IMAD.WIDE.U32 R16, R17, 0x4, R12.reuse ;  /* 0x0000000411107825 */ /* 0x100fe200078e000c */
[----:B------:R1:W4:Y:S01]  /*0310*/  LDG.E R29, desc[UR6][R20.64] ;  /* 0x00000006141d7981 */ /* 0x000322000c1e1900 */
[C---:B------:R-:W-:Y:S02]  /*0320*/  IADD3 R14, PT, PT, R4.reuse, 0xc00, RZ ;  /* 0x00000c00040e7810 */ /* 0x040fe40007ffe0ff */
[--C-:B------:R-:W-:Y:S01]  /*0330*/  IMAD.WIDE.U32 R18, R19, 0x4, R12.reuse ;  /* 0x0000000413127825 */ /* 0x100fe200078e000c */
[----:B------:R1:W4:Y:S03]  /*0340*/  LDG.E R28, desc[UR6][R16.64] ;  /* 0x00000006101c7981 */ /* 0x000326000c1e1900 */
[----:B0-----:R-:W-:Y:S01]  /*0350*/  IMAD.WIDE.U32 R22, R11, 0x4, R12 ;  /* 0x000000040b167825 */ /* 0x001fe200078e000c */
[----:B------:R-:W4:Y:S01]  /*0360*/  LDG.E R27, desc[UR6][R18.64] ;  /* 0x00000006121b7981 */ /* 0x000f22000c1e1900 */
[----:B------:R-:W-:-:S02]  /*0370*/  IADD3 R11, PT, PT, R4, 0xe00, RZ ;  /* 0x00000e00040b7810 */ /* 0x000fc40007ffe0ff */
[--C-:B-1----:R-:W-:Y:S01]  /*0380*/  IMAD.WIDE.U32 R20, R14, 0x4, R12.reuse ;  /* 0x000000040e147825 */ /* 0x102fe200078e000c */
[----:B------:R0:W4:Y:S01]  /*0390*/  LDG.E R26, desc[UR6][R22.64] ;  /* 0x00000006161a7981 */ /* 0x000122000c1e1900 */
[C---:B------:R-:W-:Y:S02]  /*03a0*/  IADD3 R14, PT, PT, R4.reuse, 0x1000, RZ ;  /* 0x00001000040e7810 */ /* 0x040fe40007ffe0ff */
[C---:B------:R-:W-:Y:S01]  /*03b0*/  IADD3 R24, PT, PT, R4.reuse, 0x1200, RZ ;  /* 0x0000120004187810 */ /* 0x040fe20007ffe0ff */
[--C-:B------:R-:W-:Y:S01]  /*03c0*/  IMAD.WIDE.U32 R16, R11, 0x4, R12.reuse ;  /* 0x000000040b107825 */ /* 0x100fe200078e000c */
[----:B------:R1:W4:Y:S01]  /*03d0*/  LDG.E R25, desc[UR6][R20.64] ;  /* 0x0000000614197981 */ /* 0x000322000c1e1900 */
[----:B------:R-:W-:Y:S02]  /*03e0*/  IADD3 R11, PT, PT, R4, 0x1400, RZ ;  /* 0x00001400040b7810 */ /* 0x000fe40007ffe0ff */
[--C-:B0-----:R-:W-:Y:S02]  /*03f0*/  IMAD.WIDE.U32 R22, R24, 0x4, R12.reuse ;  /* 0x0000000418167825 */ /* 0x101fe400078e000c */
[----:B------:R0:W4:Y:S02]  /*0400*/  LDG.E R24, desc[UR6][R16.64] ;  /* 0x0000000610187981 */ /* 0x000124000c1e1900 */
[--C-:B-1----:R-:W-:Y:S01]  /*0410*/  IMAD.WIDE.U32 R20, R14, 0x4, R12.reuse ;  /* 0x000000040e147825 */ /* 0x102fe200078e000c */
[C---:B------:R-:W-:Y:S01]  /*0420*/  IADD3 R14, PT, PT, R4.reuse, 0x1600, RZ ;  /* 0x00001600040e7810 */ /* 0x040fe20007ffe0ff */
[----:B------:R1:W4:Y:S04]  /*0430*/  LDG.E R18, desc[UR6][R22.64] ;  /* 0x0000000616127981 */ /* 0x000328000c1e1900 */
[----:B------:R1:W4:Y:S01]  /*0440*/  LDG.E R19, desc[UR6][R20.64] ;  /* 0x0000000614137981 */ /* 0x000322000c1e1900 */
[----:B0-----:R-:W-:Y:S01]  /*0450*/  IMAD.WIDE.U32 R16, R11, 0x4, R12 ;  /* 0x000000040b107825 */ /* 0x001fe200078e000c */
[----:B-1----:R-:W-:-:S04]  /*0460*/  IADD3 R23, PT, PT, R4, 0x1800, RZ ;  /* 0x0000180004177810 */ /* 0x002fc80007ffe0ff */
[----:B------:R0:W4:Y:S01]  /*0470*/  LDG.E R11, desc[UR6][R16.64] ;  /* 0x00000006100b7981 */ /* 0x000122000c1e1900 */
[C---:B------:R-:W-:Y:S01]  /*0480*/  IADD3 R21, PT, PT, R4.reuse, 0x1a00, RZ ;  /* 0x00001a0004157810 */ /* 0x040fe20007ffe0ff */
[----:B0-----:R-:W-:Y:S01]  /*0490*/  IMAD.WIDE.U32 R16, R23, 0x4, R12 ;  /* 0x0000000417107825 */ /* 0x001fe200078e000c */
[----:B------:R-:W-:-:S03]  /*04a0*/  IADD3 R23, PT, PT, R4, 0x1c00, RZ ;  /* 0x00001c0004177810 */ /* 0x000fc60007ffe0ff */
[--C-:B------:R-:W-:Y:S02]  /*04b0*/  IMAD.WIDE.U32 R20, R21, 0x4, R12.reuse ;  /* 0x0000000415147825 */ /* 0x100fe400078e000c */
[----:B------:R-:W4:Y:S02]  /*04c0*/  LDG.E R16, desc[UR6][R16.64] ;  /* 0x0000000610107981 */ /* 0x000f24000c1e1900 */
[----:B------:R-:W-:Y:S02]  /*04d0*/  IMAD.WIDE.U32 R22, R23, 0x4, R12 ;  /* 0x0000000417167825 */ /* 0x000fe400078e000c */
[----:B------:R-:W4:Y:S04]  /*04e0*/  LDG.E R20, desc[UR6][R20.64] ;  /* 0x0000000614147981 */ /* 0x000f28000c1e1900 */
[----:B------:R-:W4:Y:S01]  /*04f0*/  LDG.E R22, desc[UR6][R22.64] ;  /* 0x0000000616167981 */ /* 0x000f22000c1e1900 */
[----:B--2--5:R-:W-:Y:S01]  /*0500*/  FADD R8, R8, R15 ;  /* 0x0000000f08087221 */ /* 0x024fe20000000000 */
[----:B------:R-:W-:-:S06]  /*0510*/  IMAD.WIDE.U32 R14, R14, 0x4, R12 ;  /* 0x000000040e0e7825 */ /* 0x000fcc00078e000c */
[----:B------:R0:W2:Y:S02]  /*0520*/  LDG.E R14, desc[UR6][R14.64] ;  /* 0x000000060e0e7981 */ /* 0x0000a4000c1e1900 */
[----:B0-----:R-:W-:-:S05]  /*0530*/  IADD3 R15, PT, PT, R4, 0x1e00, RZ ;  /* 0x00001e00040f7810 */ /* 0x001fca0007ffe0ff */
[----:B------:R-:W-:-:S06]  /*0540*/  IMAD.WIDE.U32 R12, R15, 0x4, R12 ;  /* 0x000000040f0c7825 */ /* 0x000fcc00078e000c */
[----:B------:R-:W2:Y:S01]  /*0550*/  LDG.E R12, desc[UR6][R12.64] ;  /* 0x000000060c0c7981 */ /* 0x000ea2000c1e1900 */
        /* <DEDUP_REMOVED lines=8> */
[----:B------:R-:W-:Y:S01]  /*05e0*/  FADD R18, R19, R18 ;  /* 0x0000001213127221 */ /* 0x000fe20000000000 */
[----:B------:R-:W-:-:S03]  /*05f0*/  IADD3 R10, PT, PT, R10, 0x10, RZ ;  /* 0x000000100a0a7810 */ /* 0x000fc60007ffe0ff */
[----:B------:R-:W-:Y:S01]  /*0600*/  FADD R11, R18, R11 ;  /* 0x0000000b120b7221 */ /* 0x000fe20000000000 */
[----:B------:R-:W-:Y:S02]  /*0610*/  ISETP.NE.AND P0, PT, R10, RZ, PT ;  /* 0x000000ff0a00720c */ /* 0x000fe40003f05270 */
[----:B------:R-:W-:Y:S02]  /*0620*/  IADD3 R9, PT, PT, R9, 0x2000, RZ ;  /* 0x0000200009097810 */ /* 0x000fe40007ffe0ff */
[----:B------:R-:W-:Y:S01]  /*0630*/  IADD3 R4, PT, PT, R4, 0x2000, RZ ;  /* 0x0000200004047810 */ /* 0x000fe20007ffe0ff */
[----:B--2---:R-:W-:-:S04]  /*0640*/  FADD R11, R11, R14 ;  /* 0x0000000e0b0b7221 */ /* 0x004fc80000000000 */
[----:B------:R-:W-:-:S04]  /*0650*/  FADD R11, R11, R16 ;  /* 0x000000100b0b7221 */ /* 0x000fc80000000000 */
[----:B------:R-:W-:-:S04]  /*0660*/  FADD R11, R11, R20 ;  /* 0x000000140b0b7221 */ /* 0x000fc80000000000 */
[----:B------:R-:W-:-:S04]  /*0670*/  FADD R11, R11, R22 ;  /* 0x000000160b0b7221 */ /* 0x000fc80000000000 */
[----:B------:R-:W-:Y:S01]  /*0680*/  FADD R15, R11, R12 ;  /* 0x0000000c0b0f7221 */ /* 0x000fe20000000000 */
[----:B------:R-:W-:Y:S06]  /*0690*/  @P0 BRA `(.L_x_182) ;  /* 0xfffffff800ec0947 */ /* 0x000fec000383ffff */
[----:B------:R-:W-:Y:S05]  /*06a0*/  BSYNC.RECONVERGENT B3 ;  /* 0x0000000000037941 */ /* 0x000fea0003800200 */
.L_x_181:
[----:B------:R-:W-:-:S07]  /*06b0*/  IADD3 R4, PT, PT, R9, -0x1000, RZ ;  /* 0xfffff00009047810 */ /* 0x000fce0007ffe0ff */
.L_x_180:
[----:B------:R-:W-:Y:S05]  /*06c0*/  BSYNC.RECONVERGENT B2 ;  /* 0x0000000000027941 */ /* 0x000fea0003800200 */
.L_x_179:
[----:B------:R-:W-:-:S13]  /*06d0*/  ISETP.NE.AND P0, PT, R6, RZ, PT ;  /* 0x000000ff0600720c */ /* 0x000fda0003f05270 */
[----:B------:R-:W-:Y:S05]  /*06e0*/  @!P0 BRA `(.L_x_178) ;  /* 0x0000000400308947 */ /* 0x000fea0003800000 */
[----:B------:R-:W-:Y:S01]  /*06f0*/  ISETP.GE.U32.AND P0, PT, R6, 0x8, PT ;  /* 0x000000080600780c */ /* 0x000fe20003f06070 */
[----:B------:R-:W-:Y:S01]  /*0700*/  BSSY.RECONVERGENT B2, `(.L_x_183) ;  /* 0x0000026000027945 */ /* 0x000fe20003800200 */
[----:B------:R-:W-:-:S04]  /*0710*/  LOP3.LUT R22, R5, 0x7, RZ, 0xc0, !PT ;  /* 0x0000000705167812 */ /* 0x000fc800078ec0ff */
[----:B------:R-:W-:-:S07]  /*0720*/  ISETP.NE.AND P1, PT, R22, RZ, PT ;  /* 0x000000ff1600720c */ /* 0x000fce0003f25270 */
[----:B------:R-:W-:Y:S06]  /*0730*/  @!P0 BRA `(.L_x_184) ;  /* 0x0000000000888947 */ /* 0x000fec0003800000 */
[----:B------:R-:W1:Y:S01]  /*0740*/  LDC.64 R6, c[0x0][0x380] ;  /* 0x0000e000ff067b82 */ /* 0x000e620000000a00 */
[----:B------:R-:W-:-:S04]  /*0750*/  LEA R19, R3, R4, 0xd ;  /* 0x0000000403137211 */ /* 0x000fc800078e68ff */
[C---:B------:R-:W-:Y:S02]  /*0760*/  IADD3 R17, PT, PT, R19.reuse, 0x200, RZ ;  /* 0x0000020013117810 */ /* 0x040fe40007ffe0ff */
[C---:B------:R-:W-:Y:S02]  /*0770*/  IADD3 R21, PT, PT, R19.reuse, 0x400, RZ ;  /* 0x0000040013157810 */ /* 0x040fe40007ffe0ff */
[C---:B------:R-:W-:Y:S02]  /*0780*/  IADD3 R13, PT, PT, R19.reuse, 0x600, RZ ;  /* 0x00000600130d7810 */ /* 0x040fe40007ffe0ff */
[C---:B0-----:R-:W-:Y:S01]  /*0790*/  IADD3 R9, PT, PT, R19.reuse, 0x800, RZ ;  /* 0x0000080013097810 */ /* 0x041fe20007ffe0ff */
[----:B-1----:R-:W-:-:S04]  /*07a0*/  IMAD.WIDE.U32 R10, R19, 0x4, R6 ;  /* 0x00000004130a7825 */ /* 0x002fc800078e0006 */
[--C-:B------:R-:W-:Y:S01]  /*07b0*/  IMAD.WIDE.U32 R16, R17, 0x4, R6.reuse ;  /* 0x0000000411107825 */ /* 0x100fe200078e0006 */
[----:B------:R0:W2:Y:S03]  /*07c0*/  LDG.E R14, desc[UR6][R10.64] ;  /* 0x000000060a0e7981 */ /* 0x0000a6000c1e1900 */
[--C-:B------:R-:W-:Y:S01]  /*07d0*/  IMAD.WIDE.U32 R20, R21, 0x4, R6.reuse ;  /* 0x0000000415147825 */ /* 0x100fe200078e0006 */
[----:B------:R1:W3:Y:S03]  /*07e0*/  LDG.E R18, desc[UR6][R16.64] ;  /* 0x0000000610127981 */ /* 0x0002e6000c1e1900 */
[--C-:B------:R-:W-:Y:S01]  /*07f0*/  IMAD.WIDE.U32 R12, R13, 0x4, R6.reuse ;  /* 0x000000040d0c7825 */ /* 0x100fe200078e0006 */
[----:B------:R-:W-:Y:S01]  /*0800*/  IADD3 R23, PT, PT, R19, 0xa00, RZ ;  /* 0x00000a0013177810 */ /* 0x000fe20007ffe0ff */
[----:B------:R-:W4:Y:S02]  /*0810*/  LDG.E R20, desc[UR6][R20.64] ;  /* 0x0000000614147981 */ /* 0x000f24000c1e1900 */
[--C-:B------:R-:W-:Y:S01]  /*0820*/  IMAD.WIDE.U32 R8, R9, 0x4, R6.reuse ;  /* 0x0000000409087825 */ /* 0x100fe200078e0006 */
[----:B------:R-:W-:Y:S01]  /*0830*/  IADD3 R25, PT, PT, R19, 0xc00, RZ ;  /* 0x00000c0013197810 */ /* 0x000fe20007ffe0ff */
[----:B------:R-:W4:Y:S02]  /*0840*/  LDG.E R12, desc[UR6][R12.64] ;  /* 0x000000060c0c7981 */ /* 0x000f24000c1e1900 */
[--C-:B0-----:R-:W-:Y:S01]  /*0850*/  IMAD.WIDE.U32 R10, R23, 0x4, R6.reuse ;  /* 0x00000004170a7825 */ /* 0x101fe200078e0006 */
[----:B------:R-:W-:Y:S01]  /*0860*/  IADD3 R19, PT, PT, R19, 0xe00, RZ ;  /* 0x00000e0013137810 */ /* 0x000fe20007ffe0ff */
[----:B------:R-:W4:Y:S02]  /*0870*/  LDG.E R8, desc[UR6][R8.64] ;  /* 0x0000000608087981 */ /* 0x000f24000c1e1900 */
[----:B-1----:R-:W-:-:S02]  /*0880*/  IMAD.WIDE.U32 R16, R25, 0x4, R6 ;  /* 0x0000000419107825 */ /* 0x002fc400078e0006 */
[----:B------:R-:W4:Y:S02]  /*0890*/  LDG.E R11, desc[UR6][R10.64] ;  /* 0x000000060a0b7981 */ /* 0x000f24000c1e1900 */
[----:B------:R-:W-:Y:S02]  /*08a0*/  IMAD.WIDE.U32 R6, R19, 0x4, R6 ;  /* 0x0000000413067825 */ /* 0x000fe400078e0006 */
[----:B------:R-:W4:Y:S04]  /*08b0*/  LDG.E R17, desc[UR6][R16.64] ;  /* 0x0000000610117981 */ /* 0x000f28000c1e1900 */
[----:B------:R-:W4:Y:S01]  /*08c0*/  LDG.E R7, desc[UR6][R6.64] ;  /* 0x0000000606077981 */ /* 0x000f22000c1e1900 */
        /* <DEDUP_REMOVED lines=9> */
.L_x_184:
[----:B------:R-:W-:Y:S05]  /*0960*/  BSYNC.RECONVERGENT B2 ;  /* 0x0000000000027941 */ /* 0x000fea0003800200 */
.L_x_183:
[----:B------:R-:W-:Y:S05]  /*0970*/  @!P1 BRA `(.L_x_178) ;  /* 0x00000000008c9947 */ /* 0x000fea0003800000 */
[----:B------:R-:W-:Y:S01]  /*0980*/  ISETP.GE.U32.AND P0, PT, R22, 0x4, PT ;  /* 0x000000041600780c */ /* 0x000fe20003f06070 */
[----:B------:R-:W-:Y:S01]  /*0990*/  BSSY.RECONVERGENT B2, `(.L_x_185) ;  /* 0x0000016000027945 */ /* 0x000fe20003800200 */
[----:B------:R-:W-:-:S04]  /*09a0*/  LOP3.LUT R5, R5, 0x3, RZ, 0xc0, !PT ;  /* 0x0000000305057812 */ /* 0x000fc800078ec0ff */
[----:B------:R-:W-:-:S07]  /*09b0*/  ISETP.NE.AND P1, PT, R5, RZ, PT ;  /* 0x000000ff0500720c */ /* 0x000fce0003f25270 */
[----:B------:R-:W-:Y:S06]  /*09c0*/  @!P0 BRA `(.L_x_186) ;  /* 0x0000000000488947 */ /* 0x000fec0003800000 */
[----:B------:R-:W0:Y:S01]  /*09d0*/  LDC.64 R6, c[0x0][0x380] ;  /* 0x0000e000ff067b82 */ /* 0x000e220000000a00 */
[----:B------:R-:W-:-:S04]  /*09e0*/  LEA R13, R3, R4, 0xd ;  /* 0x00000004030d7211 */ /* 0x000fc800078e68ff */
[C---:B------:R-:W-:Y:S02]  /*09f0*/  IADD3 R11, PT, PT, R13.reuse, 0x200, RZ ;  /* 0x000002000d0b7810 */ /* 0x040fe40007ffe0ff */
[C---:B------:R-:W-:Y:S02]  /*0a00*/  IADD3 R17, PT, PT, R13.reuse, 0x400, RZ ;  /* 0x000004000d117810 */ /* 0x040fe40007ffe0ff */
[C---:B------:R-:W-:Y:S01]  /*0a10*/  IADD3 R19, PT, PT, R13.reuse, 0x600, RZ ;  /* 0x000006000d137810 */ /* 0x040fe20007ffe0ff */
[----:B0-----:R-:W-:-:S04]  /*0a20*/  IMAD.WIDE.U32 R8, R13, 0x4, R6 ;  /* 0x000000040d087825 */ /* 0x001fc800078e0006 */
[--C-:B------:R-:W-:Y:S02]  /*0a30*/  IMAD.WIDE.U32 R10, R11, 0x4, R6.reuse ;  /* 0x000000040b0a7825 */ /* 0x100fe400078e0006 */
[----:B------:R-:W2:Y:S02]  /*0a40*/  LDG.E R8, desc[UR6][R8.64] ;  /* 0x0000000608087981 */ /* 0x000ea4000c1e1900 */
[--C-:B------:R-:W-:Y:S02]  /*0a50*/  IMAD.WIDE.U32 R12, R17, 0x4, R6.reuse ;  /* 0x00000004110c7825 */ /* 0x100fe400078e0006 */
[----:B------:R-:W3:Y:S02]  /*0a60*/  LDG.E R10, desc[UR6][R10.64] ;  /* 0x000000060a0a7981 */ /* 0x000ee4000c1e1900 */
[----:B------:R-:W-:Y:S02]  /*0a70*/  IMAD.WIDE.U32 R6, R19, 0x4, R6 ;  /* 0x0000000413067825 */ /* 0x000fe400078e0006 */
[----:B------:R-:W4:Y:S04]  /*0a80*/  LDG.E R12, desc[UR6][R12.64] ;  /* 0x000000060c0c7981 */ /* 0x000f28000c1e1900 */
[----:B------:R-:W4:Y:S01]  /*0a90*/  LDG.E R6, desc[UR6][R6.64] ;  /* 0x0000000606067981 */ /* 0x000f22000c1e1900 */
[----:B------:R-:W-:Y:S01]  /*0aa0*/  IADD3 R4, PT, PT, R4, 0x800, RZ ;  /* 0x0000080004047810 */ /* 0x000fe20007ffe0ff */
[----:B--2--5:R-:W-:-:S04]  /*0ab0*/  FADD R15, R15, R8 ;  /* 0x000000080f0f7221 */ /* 0x024fc80000000000 */
[----:B---3--:R-:W-:-:S04]  /*0ac0*/  FADD R15, R15, R10 ;  /* 0x0000000a0f0f7221 */ /* 0x008fc80000000000 */
[----:B----4-:R-:W-:-:S04]  /*0ad0*/  FADD R15, R15, R12 ;  /* 0x0000000c0f0f7221 */ /* 0x010fc80000000000 */
[----:B------:R-:W-:-:S07]  /*0ae0*/  FADD R15, R15, R6 ;  /* 0x000000060f0f7221 */ /* 0x000fce0000000000 */
.L_x_186:
[----:B------:R-:W-:Y:S05]  /*0af0*/  BSYNC.RECONVERGENT B2 ;  /* 0x0000000000027941 */ /* 0x000fea0003800200 */
.L_x_185:
[----:B------:R-:W-:Y:S05]  /*0b00*/  @!P1 BRA `(.L_x_178) ;  /* 0x0000000000289947 */ /* 0x000fea0003800000 */
[----:B------:R-:W1:Y:S01]  /*0b10*/  LDC.64 R6, c[0x0][0x380] ;  /* 0x0000e000ff067b82 */ /* 0x000e620000000a00 */
[----:B0-----:R-:W-:Y:S02]  /*0b20*/  LEA R9, R3, R4, 0xd ;  /* 0x0000000403097211 */ /* 0x001fe400078e68ff */
[----:B------:R-:W-:-:S07]  /*0b30*/  IADD3 R8, PT, PT, -R5, RZ, RZ ;  /* 0x000000ff05087210 */ /* 0x000fce0007ffe1ff */
.L_x_187:
[----:B-1----:R-:W-:-:S06]  /*0b40*/  IMAD.WIDE.U32 R4, R9, 0x4, R6 ;  /* 0x0000000409047825 */ /* 0x002fcc00078e0006 */
[----:B------:R-:W2:Y:S01]  /*0b50*/  LDG.E R4, desc[UR6][R4.64] ;  /* 0x0000000604047981 */ /* 0x000ea2000c1e1900 */
[----:B------:R-:W-:Y:S02]  /*0b60*/  IADD3 R8, PT, PT, R8, 0x1, RZ ;  /* 0x0000000108087810 */ /* 0x000fe40007ffe0ff */
[----:B------:R-:W-:Y:S02]  /*0b70*/  IADD3 R9, PT, PT, R9, 0x200, RZ ;  /* 0x0000020009097810 */ /* 0x000fe40007ffe0ff */
[----:B------:R-:W-:Y:S01]  /*0b80*/  ISETP.NE.AND P0, PT, R8, RZ, PT ;  /* 0x000000ff0800720c */ /* 0x000fe20003f05270 */
[----:B--2--5:R-:W-:-:S12]  /*0b90*/  FADD R15, R4, R15 ;  /* 0x0000000f040f7221 */ /* 0x024fd80000000000 */
[----:B------:R-:W-:Y:S05]  /*0ba0*/  @P0 BRA `(.L_x_187) ;  /* 0xfffffffc00e40947 */ /* 0x000fea000383ffff */
.L_x_178:
[----:B------:R-:W-:Y:S05]  /*0bb0*/  BSYNC.RECONVERGENT B1 ;  /* 0x0000000000017941 */ /* 0x000fea0003800200 */
.L_x_177:
[----:B------:R-:W-:-:S13]  /*0bc0*/  ISETP.GE.U32.AND P0, PT, R0, 0x200, PT ;  /* 0x000002000000780c */ /* 0x000fda0003f06070 */
[----:B------:R-:W-:Y:S05]  /*0bd0*/  @!P0 BRA `(.L_x_188) ;  /* 0x0000000000d08947 */ /* 0x000fea0003800000 */
[----:B0-----:R-:W0:Y:S01]  /*0be0*/  S2R R8, SR_LANEID ;  /* 0x0000000000087919 */ /* 0x001e220000000000 */
[----:B-----5:R-:W1:Y:S02]  /*0bf0*/  SHFL.DOWN PT, R0, R15, 0x1, 0x1f ;  /* 0x08201f000f007f89 */ /* 0x020e6400000e0000 */
[----:B-1----:R-:W-:Y:S01]  /*0c00*/  FADD R0, R0, R15 ;  /* 0x0000000f00007221 */ /* 0x002fe20000000000 */
[C---:B0-----:R-:W-:Y:S02]  /*0c10*/  ISETP.GT.AND P0, PT, R8.reuse, 0x1e, PT ;  /* 0x0000001e0800780c */ /* 0x041fe40003f04270 */
[C---:B------:R-:W-:Y:S02]  /*0c20*/  ISETP.NE.AND P1, PT, R8.reuse, RZ, PT ;  /* 0x000000ff0800720c */ /* 0x040fe40003f25270 */
        /* <DEDUP_REMOVED lines=27> */
[----:B------:R-:W0:Y:S04]  /*0de0*/  LDS.128 R12, [UR4+0x10] ;  /* 0x00001004ff0c7984 */ /* 0x000e280008000c00 */
[----:B------:R-:W2:Y:S04]  /*0df0*/  LDS.128 R8, [UR4+0x20] ;  /* 0x00002004ff087984 */ /* 0x000ea80008000c00 */
[----:B-1----:R-:W1:Y:S04]  /*0e00*/  LDS.128 R4, [UR4+0x30] ;  /* 0x00003004ff047984 */ /* 0x002e680008000c00 */
[----:B------:R-:W3:Y:S01]  /*0e10*/  LDS.128 R16, [UR4+0x40] ;  /* 0x00004004ff107984 */ /* 0x000ee20008000c00 */
[----:B0-----:R-:W-:-:S04]  /*0e20*/  FADD R13, R20, R13 ;  /* 0x0000000d140d7221 */ /* 0x001fc80000000000 */
[----:B------:R-:W-:-:S04]  /*0e30*/  FADD R14, R13, R14 ;  /* 0x0000000e0d0e7221 */ /* 0x000fc80000000000 */
[----:B------:R-:W-:-:S04]  /*0e40*/  FADD R15, R14, R15 ;  /* 0x0000000f0e0f7221 */ /* 0x000fc80000000000 */
[----:B--2---:R-:W-:-:S04]  /*0e50*/  FADD R8, R15, R8 ;  /* 0x000000080f087221 */ /* 0x004fc80000000000 */
[----:B------:R-:W-:-:S04]  /*0e60*/  FADD R9, R8, R9 ;  /* 0x0000000908097221 */ /* 0x000fc80000000000 */
[----:B------:R-:W-:-:S04]  /*0e70*/  FADD R10, R9, R10 ;  /* 0x0000000a090a7221 */ /* 0x000fc80000000000 */
[----:B------:R-:W-:-:S04]  /*0e80*/  FADD R11, R10, R11 ;  /* 0x0000000b0a0b7221 */ /* 0x000fc80000000000 */
[----:B-1----:R-:W-:-:S04]  /*0e90*/  FADD R4, R11, R4 ;  /* 0x000000040b047221 */ /* 0x002fc80000000000 */
        /* <DEDUP_REMOVED lines=8> */
.L_x_188:
[----:B0-----:R-:W0:Y:S01]  /*0f20*/  S2R R8, SR_LANEID ;  /* 0x0000000000087919 */ /* 0x001e220000000000 */
[----:B------:R-:W-:-:S04]  /*0f30*/  LOP3.LUT R4, R2, 0x3e0, RZ, 0xc0, !PT ;  /* 0x000003e002047812 */ /* 0x000fc800078ec0ff */
[----:B------:R-:W-:Y:S02]  /*0f40*/  IADD3 R5, PT, PT, R4, 0x20, RZ ;  /* 0x0000002004057810 */ /* 0x000fe40007ffe0ff */
[----:B------:R-:W-:Y:S02]  /*0f50*/  LOP3.LUT R7, RZ, R4, RZ, 0x33, !PT ;  /* 0x00000004ff077212 */ /* 0x000fe400078e33ff */
[----:B------:R-:W-:Y:S02]  /*0f60*/  ISETP.GT.U32.AND P0, PT, R5, R0, PT ;  /* 0x000000000500720c */ /* 0x000fe40003f04070 */
[----:B------:R-:W-:-:S04]  /*0f70*/  IADD3 R7, PT, PT, R0, R7, RZ ;  /* 0x0000000700077210 */ /* 0x000fc80007ffe0ff */
[----:B------:R-:W-:-:S05]  /*0f80*/  SEL R7, R7, 0x1f, P0 ;  /* 0x0000001f07077807 */ /* 0x000fca0000000000 */
[----:B-----5:R-:W1:Y:S01]  /*0f90*/  SHFL.DOWN PT, R4, R15, 0x1, R7 ;  /* 0x082000000f047989 */ /* 0x020e6200000e0007 */
[C---:B0-----:R-:W-:Y:S02]  /*0fa0*/  ISETP.GE.AND P0, PT, R8.reuse, R7, PT ;  /* 0x000000070800720c */ /* 0x041fe40003f06270 */
[C---:B------:R-:W-:Y:S02]  /*0fb0*/  IADD3 R6, PT, PT, R8.reuse, 0x2, RZ ;  /* 0x0000000208067810 */ /* 0x040fe40007ffe0ff */
[----:B------:R-:W-:-:S09]  /*0fc0*/  ISETP.NE.AND P1, PT, R8, RZ, PT ;  /* 0x000000ff0800720c */ /* 0x000fd20003f25270 */
[----:B-1----:R-:W-:Y:S01]  /*0fd0*/  @!P0 FADD R15, R4, R15 ;  /* 0x0000000f040f8221 */ /* 0x002fe20000000000 */
[----:B------:R-:W-:Y:S02]  /*0fe0*/  ISETP.GT.AND P0, PT, R6, R7, PT ;  /* 0x000000070600720c */ /* 0x000fe40003f04270 */
[----:B------:R-:W-:Y:S01]  /*0ff0*/  IADD3 R6, PT, PT, R8, 0x4, RZ ;  /* 0x0000000408067810 */ /* 0x000fe20007ffe0ff */
        /* <DEDUP_REMOVED lines=24> */
[----:B------:R-:W1:Y:S01]  /*1180*/  S2UR UR5, SR_CgaCtaId ;  /* 0x00000000000579c3 */ /* 0x000e620000008800 */
[----:B------:R-:W-:Y:S01]  /*1190*/  UMOV UR4, 0x400 ;  /* 0x0000040000047882 */ /* 0x000fe20000000000 */
[C---:B------:R-:W-:Y:S02]  /*11a0*/  ISETP.GT.U32.AND P2, PT, R0.reuse, 0x20, PT ;  /* 0x000000200000780c */ /* 0x040fe40003f44070 */
[C---:B------:R-:W-:Y:S02]  /*11b0*/  ISETP.GT.U32.AND P3, PT, R0.reuse, 0x40, PT ;  /* 0x000000400000780c */ /* 0x040fe40003f64070 */
[C---:B------:R-:W-:Y:S02]  /*11c0*/  ISETP.GT.U32.AND P1, PT, R0.reuse, 0x60, PT ;  /* 0x000000600000780c */ /* 0x040fe40003f24070 */
[----:B------:R-:W-:Y:S01]  /*11d0*/  ISETP.GT.U32.AND P4, PT, R0, 0xc0, PT ;  /* 0x000000c00000780c */ /* 0x000fe20003f84070 */
[----:B-1----:R-:W-:-:S09]  /*11e0*/  ULEA UR4, UR5, UR4, 0x18 ;  /* 0x0000000405047291 */ /* 0x002fd2000f8ec0ff */
[----:B0-----:R-:W0:Y:S04]  /*11f0*/  LDS.128 R4, [UR4+0x10] ;  /* 0x00001004ff047984 */ /* 0x001e280008000c00 */
[----:B------:R-:W1:Y:S04]  /*1200*/  LDS.128 R8, [UR4+0x20] ;  /* 0x00002004ff087984 */ /* 0x000e680008000c00 */
[----:B------:R-:W2:Y:S04]  /*1210*/  LDS.128 R12, [UR4+0x30] ;  /* 0x00003004ff0c7984 */ /* 0x000ea80008000c00 */
[----:B------:R-:W3:Y:S01]  /*1220*/  LDS.128 R16, [UR4+0x40] ;  /* 0x00004004ff107984 */ /* 0x000ee20008000c00 */
[----:B0-----:R-:W-:Y:S01]  /*1230*/  @P2 FADD R20, R20, R5 ;  /* 0x0000000514142221 */ /* 0x001fe20000000000 */
[----:B------:R-:W-:-:S03]  /*1240*/  ISETP.GT.U32.AND P2, PT, R0, 0x80, PT ;  /* 0x000000800000780c */ /* 0x000fc60003f44070 */
[----:B------:R-:W-:Y:S01]  /*1250*/  @P3 FADD R20, R20, R6 ;  /* 0x0000000614143221 */ /* 0x000fe20000000000 */
[----:B------:R-:W-:-:S03]  /*1260*/  ISETP.GT.U32.AND P3, PT, R0, 0xa0, PT ;  /* 0x000000a00000780c */ /* 0x000fc60003f64070 */
[----:B------:R-:W-:Y:S01]  /*1270*/  @P1 FADD R20, R20, R7 ;  /* 0x0000000714141221 */ /* 0x000fe20000000000 */
[----:B------:R-:W-:-:S05]  /*1280*/  ISETP.GT.U32.AND P1, PT, R0, 0xe0, PT ;  /* 0x000000e00000780c */ /* 0x000fca0003f24070 */
[----:B-1----:R-:W-:Y:S01]  /*1290*/  @P2 FADD R20, R20, R8 ;  /* 0x0000000814142221 */ /* 0x002fe20000000000 */
[----:B------:R-:W-:-:S03]  /*12a0*/  ISETP.GT.U32.AND P2, PT, R0, 0x100, PT ;  /* 0x000001000000780c */ /* 0x000fc60003f44070 */
[----:B------:R-:W-:Y:S01]  /*12b0*/  @P3 FADD R20, R20, R9 ;  /* 0x0000000914143221 */ /* 0x000fe20000000000 */
[----:B------:R-:W-:-:S03]  /*12c0*/  ISETP.GT.U32.AND P3, PT, R0, 0x120, PT ;  /* 0x000001200000780c */ /* 0x000fc60003f64070 */
[----:B------:R-:W-:Y:S01]  /*12d0*/  @P4 FADD R20, R20, R10 ;  /* 0x0000000a14144221 */ /* 0x000fe20000000000 */
[----:B------:R-:W-:-:S03]  /*12e0*/  ISETP.GT.U32.AND P4, PT, R0, 0x140, PT ;  /* 0x000001400000780c */ /* 0x000fc60003f84070 */
[----:B------:R-:W-:Y:S01]  /*12f0*/  @P1 FADD R20, R20, R11 ;  /* 0x0000000b14141221 */ /* 0x000fe20000000000 */
[----:B------:R-:W-:-:S03]  /*1300*/  ISETP.GT.U32.AND P1, PT, R0, 0x160, PT ;  /* 0x000001600000780c */ /* 0x000fc60003f24070 */
[----:B--2---:R-:W-:Y:S01]  /*1310*/  @P2 FADD R20, R20, R12 ;  /* 0x0000000c14142221 */ /* 0x004fe20000000000 */
[----:B------:R-:W-:-:S03]  /*1320*/  ISETP.GT.U32.AND P2, PT, R0, 0x180, PT ;  /* 0x000001800000780c */ /* 0x000fc60003f44070 */
[----:B------:R-:W-:Y:S01]  /*1330*/  @P3 FADD R20, R20, R13 ;  /* 0x0000000d14143221 */ /* 0x000fe20000000000 */
[----:B------:R-:W-:-:S03]  /*1340*/  ISETP.GT.U32.AND P3, PT, R0, 0x1a0, PT ;  /* 0x000001a00000780c */ /* 0x000fc60003f64070 */
[----:B------:R-:W-:Y:S01]  /*1350*/  @P4 FADD R20, R20, R14 ;  /* 0x0000000e14144221 */ /* 0x000fe20000000000 */
[----:B------:R-:W-:-:S03]  /*1360*/  ISETP.GT.U32.AND P4, PT, R0, 0x1c0, PT ;  /* 0x000001c00000780c */ /* 0x000fc60003f84070 */
[----:B------:R-:W-:Y:S01]  /*1370*/  @P1 FADD R20, R20, R15 ;  /* 0x0000000f14141221 */ /* 0x000fe20000000000 */
[----:B------:R-:W-:-:S03]  /*1380*/  ISETP.GT.U32.AND P1, PT, R0, 0x1e0, PT ;  /* 0x000001e00000780c */ /* 0x000fc60003f24070 */
[----:B---3--:R-:W-:-:S04]  /*1390*/  @P2 FADD R20, R20, R16 ;  /* 0x0000001014142221 */ /* 0x008fc80000000000 */
[----:B------:R-:W-:-:S04]  /*13a0*/  @P3 FADD R20, R20, R17 ;  /* 0x0000001114143221 */ /* 0x000fc80000000000 */
[----:B------:R-:W-:-:S04]  /*13b0*/  @P4 FADD R20, R20, R18 ;  /* 0x0000001214144221 */ /* 0x000fc80000000000 */
[----:B------:R-:W-:Y:S01]  /*13c0*/  @P1 FADD R20, R20, R19 ;  /* 0x0000001314141221 */ /* 0x000fe20000000000 */
[----:B------:R-:W-:Y:S06]  /*13d0*/  BRA `(.L_x_189) ;  /* 0x0000001400007947 */ /* 0x000fec0003800000 */
.L_x_174:
[----:B------:R-:W0:Y:S01]  /*13e0*/  S2R R2, SR_TID.X ;  /* 0x0000000000027919 */ /* 0x000e220000002100 */
[----:B------:R-:W1:Y:S02]  /*13f0*/  LDCU.64 UR4, c[0x0][0x380] ;  /* 0x00007000ff0477ac */ /* 0x000e640008000a00 */
[----:B-1----:R-:W-:Y:S02]  /*1400*/  MOV R4, UR4 ;  /* 0x0000000400047c02 */ /* 0x002fe40008000f00 */
[----:B------:R-:W-:Y:S02]  /*1410*/  MOV R5, UR5 ;  /* 0x0000000500057c02 */ /* 0x000fe40008000f00 */
[----:B0-----:R-:W-:-:S05]  /*1420*/  LEA R9, R3, R2, 0xd ;  /* 0x0000000203097211 */ /* 0x001fca00078e68ff */
[----:B------:R-:W-:-:S05]  /*1430*/  IMAD.WIDE.U32 R8, R9, 0x4, R4 ;  /* 0x0000000409087825 */ /* 0x000fca00078e0004 */
        /* <DEDUP_REMOVED lines=16> */
[----:B------:R-:W-:Y:S01]  /*1540*/  ISETP.GE.U32.AND P0, PT, R0, R13, PT ;  /* 0x0000000d0000720c */ /* 0x000fe20003f06070 */
        /* <DEDUP_REMOVED lines=16> */
[----:B------:R-:W-:Y:S01]  /*1650*/  LEA R9, R3, R13, 0xd ;  /* 0x0000000d03097211 */ /* 0x000fe200078e68ff */
[----:B------:R-:W-:Y:S01]  /*1660*/  UMOV UR4, URZ ;  /* 0x000000ff00047c82 */ /* 0x000fe20008000000 */
[----:B------:R-:W-:Y:S02]  /*1670*/  IADD3 R8, PT, PT, R6, -0x2000, RZ ;  /* 0xffffe00006087810 */ /* 0x000fe40007ffe0ff */
[----:B------:R-:W-:Y:S02]  /*1680*/  LOP3.LUT R0, RZ, R2, RZ, 0x33, !PT ;  /* 0x00000002ff007212 */ /* 0x000fe400078e33ff */
[----:B------:R-:W-:Y:S02]  /*1690*/  ISETP.GT.U32.AND P0, PT, R9, R8, PT ;  /* 0x000000080900720c */ /* 0x000fe40003f04070 */
[----:B------:R-:W-:Y:S02]  /*16a0*/  IADD3 R10, PT, PT, -R13, R6, R0 ;  /* 0x000000060d0a7210 */ /* 0x000fe40007ffe100 */
[----:B------:R-:W-:-:S02]  /*16b0*/  IADD3 R7, PT, PT, R9, 0x1000, R2 ;  /* 0x0000100009077810 */ /* 0x000fc40007ffe002 */
[----:B------:R-:W-:Y:S01]  /*16c0*/  MOV R0, R9 ;  /* 0x0000000900007202 */ /* 0x000fe20000000f00 */
[----:B------:R-:W-:-:S06]  /*16d0*/  IMAD R2, R3, -0x2000, R10 ;  /* 0xffffe00003027824 */ /* 0x000fcc00078e020a */
[----:B------:R-:W-:Y:S05]  /*16e0*/  @P0 BRA `(.L_x_191) ;  /* 0x0000000000bc0947 */ /* 0x000fea0003800000 */
[----:B------:R-:W0:Y:S08]  /*16f0*/  LDC R6, c[0x0][0x3a8] ;  /* 0x0000ea00ff067b82 */ /* 0x000e300000000800 */
[----:B------:R-:W1:Y:S02]  /*1700*/  LDC.64 R4, c[0x0][0x380] ;  /* 0x0000e000ff047b82 */ /* 0x000e640000000a00 */
.L_x_192:
[----:B------:R-:W2:Y:S02]  /*1710*/  S2R R10, SR_TID.X ;  /* 0x00000000000a7919 */ /* 0x000ea40000002100 */
[----:B--2---:R-:W-:-:S05]  /*1720*/  IADD3 R11, PT, PT, R10, R9, RZ ;  /* 0x000000090a0b7210 */ /* 0x004fca0007ffe0ff */
[----:B-1----:R-:W-:-:S05]  /*1730*/  IMAD.WIDE.U32 R10, R11, 0x4, R4 ;  /* 0x000000040b0a7825 */ /* 0x002fca00078e0004 */
        /* <DEDUP_REMOVED lines=13> */
[----:B---3--:R-:W-:-:S02]  /*1810*/  FADD R14, R14, R15 ;  /* 0x0000000f0e0e7221 */ /* 0x008fc40000000000 */
[----:B------:R-:W2:Y:S01]  /*1820*/  LDG.E R15, desc[UR6][R10.64+0x7000] ;  /* 0x007000060a0f7981 */ /* 0x000ea2000c1e1900 */
[----:B----4-:R-:W-:-:S03]  /*1830*/  FADD R12, R16, R17 ;  /* 0x00000011100c7221 */ /* 0x010fc60000000000 */
[----:B------:R-:W3:Y:S04]  /*1840*/  LDG.E R17, desc[UR6][R10.64+0x5800] ;  /* 0x005800060a117981 */ /* 0x000ee8000c1e1900 */
[----:B------:R-:W2:Y:S01]  /*1850*/  LDG.E R16, desc[UR6][R10.64+0x6800] ;  /* 0x006800060a107981 */ /* 0x000ea2000c1e1900 */
[----:B------:R-:W-:-:S03]  /*1860*/  FADD R14, R23, R14 ;  /* 0x0000000e170e7221 */ /* 0x000fc60000000000 */
[----:B------:R-:W4:Y:S01]  /*1870*/  LDG.E R23, desc[UR6][R10.64+0x7800] ;  /* 0x007800060a177981 */ /* 0x000f22000c1e1900 */
[----:B-----5:R-:W-:-:S04]  /*1880*/  FADD R19, R19, R20 ;  /* 0x0000001413137221 */ /* 0x020fc80000000000 */
[----:B------:R-:W-:Y:S01]  /*1890*/  FADD R19, R12, R19 ;  /* 0x000000130c137221 */ /* 0x000fe20000000000 */
[----:B0-----:R-:W-:Y:S01]  /*18a0*/  IADD3 R12, PT, PT, -R9, R6, RZ ;  /* 0x00000006090c7210 */ /* 0x001fe20007ffe1ff */
[----:B------:R-:W-:-:S03]  /*18b0*/  FADD R21, R21, R22 ;  /* 0x0000001615157221 */ /* 0x000fc60000000000 */
[----:B------:R-:W-:Y:S01]  /*18c0*/  ISETP.GE.U32.AND P0, PT, R12, R13, PT ;  /* 0x0000000d0c00720c */ /* 0x000fe20003f06070 */
[----:B------:R-:W-:-:S04]  /*18d0*/  FADD R24, R24, R25 ;  /* 0x0000001918187221 */ /* 0x000fc80000000000 */
[----:B------:R-:W-:Y:S01]  /*18e0*/  FADD R21, R21, R24 ;  /* 0x0000001815157221 */ /* 0x000fe20000000000 */
[----:B------:R-:W-:Y:S01]  /*18f0*/  FADD R14, R14, R19 ;  /* 0x000000130e0e7221 */ /* 0x000fe20000000000 */
[----:B---3--:R-:W-:Y:S01]  /*1900*/  FADD R17, R17, R18 ;  /* 0x0000001211117221 */ /* 0x008fe20000000000 */
[----:B--2---:R-:W-:-:S04]  /*1910*/  FADD R16, R16, R15 ;  /* 0x0000000f10107221 */ /* 0x004fc80000000000 */
[----:B------:R-:W-:-:S04]  /*1920*/  FADD R16, R17, R16 ;  /* 0x0000001011107221 */ /* 0x000fc80000000000 */
[----:B------:R-:W-:-:S04]  /*1930*/  FADD R21, R21, R16 ;  /* 0x0000001015157221 */ /* 0x000fc80000000000 */
[----:B------:R-:W-:-:S04]  /*1940*/  FADD R14, R14, R21 ;  /* 0x000000150e0e7221 */ /* 0x000fc80000000000 */
[----:B----4-:R-:W-:Y:S01]  /*1950*/  FADD R23, R23, R14 ;  /* 0x0000000e17177221 */ /* 0x010fe20000000000 */
[----:B------:R-:W-:Y:S06]  /*1960*/  @!P0 BRA `(.L_x_190) ;  /* 0x0000000800d08947 */ /* 0x000fec0003800000 */
[C---:B------:R-:W-:Y:S01]  /*1970*/  IADD3 R9, PT, PT, R13.reuse, R9, RZ ;  /* 0x000000090d097210 */ /* 0x040fe20007ffe0ff */
[----:B------:R-:W-:Y:S01]  /*1980*/  UIADD3 UR4, UPT, UPT, UR4, 0x1, URZ ;  /* 0x0000000104047890 */ /* 0x000fe2000fffe0ff */
[----:B------:R-:W-:Y:S02]  /*1990*/  IADD3 R0, PT, PT, R13, R0, RZ ;  /* 0x000000000d007210 */ /* 0x000fe40007ffe0ff */
[----:B------:R-:W-:Y:S02]  /*19a0*/  ISETP.GT.U32.AND P0, PT, R9, R8, PT ;  /* 0x000000080900720c */ /* 0x000fe40003f04070 */
[C---:B------:R-:W-:Y:S02]  /*19b0*/  IADD3 R2, PT, PT, -R13.reuse, R2, RZ ;  /* 0x000000020d027210 */ /* 0x040fe40007ffe1ff */
[----:B------:R-:W-:-:S09]  /*19c0*/  IADD3 R7, PT, PT, R13, R7, RZ ;  /* 0x000000070d077210 */ /* 0x000fd20007ffe0ff */
[----:B------:R-:W-:Y:S05]  /*19d0*/  @!P0 BRA `(.L_x_192) ;  /* 0xfffffffc004c8947 */ /* 0x000fea000383ffff */
.L_x_191:
[----:B------:R-:W0:Y:S01]  /*19e0*/  S2R R16, SR_TID.X ;  /* 0x0000000000107919 */ /* 0x000e220000002100 */
[----:B------:R-:W-:Y:S01]  /*19f0*/  IADD3 R8, PT, PT, -R9, R6, RZ ;  /* 0x0000000609087210 */ /* 0x000fe20007ffe1ff */
[----:B------:R-:W-:Y:S03]  /*1a00*/  BSSY.RECONVERGENT B1, `(.L_x_190) ;  /* 0x00000aa000017945 */ /* 0x000fe60003800200 */
[----:B0-----:R-:W-:-:S04]  /*1a10*/  ISETP.GE.AND P0, PT, R16, R8, PT ;  /* 0x000000081000720c */ /* 0x001fc80003f06270 */
[----:B------:R-:W-:-:S13]  /*1a20*/  ISETP.GE.U32.OR P0, PT, R9, R6, P0 ;  /* 0x000000060900720c */ /* 0x000fda0000706470 */
[----:B------:R-:W-:Y:S05]  /*1a30*/  @P0 BRA `(.L_x_193) ;  /* 0x0000000800980947 */ /* 0x000fea0003800000 */
[----:B------:R-:W0:Y:S01]  /*1a40*/  LDC R10, c[0x0][0x3ac] ;  /* 0x0000eb00ff0a7b82 */ /* 0x000e220000000800 */
[----:B------:R-:W-:Y:S01]  /*1a50*/  LOP3.LUT R11, RZ, R16, RZ, 0x33, !PT ;  /* 0x00000010ff0b7212 */ /* 0x000fe200078e33ff */
[----:B------:R-:W-:Y:S06]  /*1a60*/  BSSY.RECONVERGENT B2, `(.L_x_194) ;  /* 0x0000056000027945 */ /* 0x000fec0003800200 */
[----:B------:R-:W1:Y:S01]  /*1a70*/  LDC R8, c[0x0][0x3ac] ;  /* 0x0000eb00ff087b82 */ /* 0x000e620000000800 */
[----:B0-----:R-:W-:-:S04]  /*1a80*/  SHF.L.U32 R10, R10, 0xd, RZ ;  /* 0x0000000d0a0a7819 */ /* 0x001fc800000006ff */
[----:B------:R-:W-:-:S04]  /*1a90*/  LEA R10, R3, R10, 0xd ;  /* 0x0000000a030a7211 */ /* 0x000fc800078e68ff */
[----:B------:R-:W-:Y:S01]  /*1aa0*/  IADD3 R6, PT, PT, -R10, R6, R11 ;  /* 0x000000060a067210 */ /* 0x000fe20007ffe10b */
[----:B-1----:R-:W-:-:S04]  /*1ab0*/  IMAD R11, R8, UR4, RZ ;  /* 0x00000004080b7c24 */ /* 0x002fc8000f8e02ff */
[----:B------:R-:W-:-:S05]  /*1ac0*/  IMAD R6, R11, -0x2000, R6 ;  /* 0xffffe0000b067824 */ /* 0x000fca00078e0206 */
[C---:B------:R-:W-:Y:S02]  /*1ad0*/  ISETP.GE.U32.AND P0, PT, R6.reuse, 0x1e00, PT ;  /* 0x00001e000600780c */ /* 0x040fe40003f06070 */
[----:B------:R-:W-:-:S04]  /*1ae0*/  LEA.HI R6, R6, 0x1, RZ, 0x17 ;  /* 0x0000000106067811 */ /* 0x000fc800078fb8ff */
[----:B------:R-:W-:-:S07]  /*1af0*/  LOP3.LUT R8, R6, 0xf, RZ, 0xc0, !PT ;  /* 0x0000000f06087812 */ /* 0x000fce00078ec0ff */
[----:B------:R-:W-:Y:S05]  /*1b00*/  @!P0 BRA `(.L_x_195) ;  /* 0x00000004002c8947 */ /* 0x000fea0003800000 */
[----:B------:R-:W-:Y:S01]  /*1b10*/  LEA.HI R10, R2, 0x1, RZ, 0x17 ;  /* 0x00000001020a7811 */ /* 0x000fe200078fb8ff */
[----:B------:R-:W-:Y:S01]  /*1b20*/  BSSY.RECONVERGENT B3, `(.L_x_196) ;  /* 0x0000048000037945 */ /* 0x000fe20003800200 */
[----:B------:R-:W-:Y:S02]  /*1b30*/  LOP3.LUT R11, R16, 0x1000, RZ, 0xfc, !PT ;  /* 0x00001000100b7812 */ /* 0x000fe400078efcff */
[----:B------:R-:W-:-:S04]  /*1b40*/  LOP3.LUT R10, R10, 0xfffff0, RZ, 0xc0, !PT ;  /* 0x00fffff00a0a7812 */ /* 0x000fc800078ec0ff */
[----:B------:R-:W-:-:S07]  /*1b50*/  IADD3 R13, PT, PT, -R10, RZ, RZ ;  /* 0x000000ff0a0d7210 */ /* 0x000fce0007ffe1ff */
.L_x_197:
[C---:B------:R-:W-:Y:S02]  /*1b60*/  IADD3 R15, PT, PT, R7.reuse, -0x1000, RZ ;  /* 0xfffff000070f7810 */ /* 0x040fe40007ffe0ff */
[----:B------:R-:W-:-:S03]  /*1b70*/  IADD3 R25, PT, PT, R7, -0xe00, RZ ;  /* 0xfffff20007197810 */ /* 0x000fc60007ffe0ff */
[----:B------:R-:W-:Y:S01]  /*1b80*/  IMAD.WIDE.U32 R14, R15, 0x4, R4 ;  /* 0x000000040f0e7825 */ /* 0x000fe200078e0004 */
[----:B------:R-:W-:-:S04]  /*1b90*/  IADD3 R21, PT, PT, R7, -0xc00, RZ ;  /* 0xfffff40007157810 */ /* 0x000fc80007ffe0ff */
[----:B------:R0:W2:Y:S01]  /*1ba0*/  LDG.E R22, desc[UR6][R14.64] ;  /* 0x000000060e167981 */ /* 0x0000a2000c1e1900 */
[----:B------:R-:W-:-:S04]  /*1bb0*/  IMAD.WIDE.U32 R24, R25, 0x4, R4 ;  /* 0x0000000419187825 */ /* 0x000fc800078e0004 */
[--C-:B------:R-:W-:Y:S01]  /*1bc0*/  IMAD.WIDE.U32 R20, R21, 0x4, R4.reuse ;  /* 0x0000000415147825 */ /* 0x100fe200078e0004 */
[----:B------:R-:W3:Y:S04]  /*1bd0*/  LDG.E R16, desc[UR6][R24.64] ;  /* 0x0000000618107981 */ /* 0x000ee8000c1e1900 */
[----:B------:R1:W4:Y:S01]  /*1be0*/  LDG.E R17, desc[UR6][R20.64] ;  /* 0x0000000614117981 */ /* 0x000322000c1e1900 */
[C---:B------:R-:W-:Y:S02]  /*1bf0*/  IADD3 R19, PT, PT, R7.reuse, -0xa00, RZ ;  /* 0xfffff60007137810 */ /* 0x040fe40007ffe0ff */
[C---:B------:R-:W-:Y:S02]  /*1c00*/  IADD3 R29, PT, PT, R7.reuse, -0x800, RZ ;  /* 0xfffff800071d7810 */ /* 0x040fe40007ffe0ff */
[----:B------:R-:W-:Y:S01]  /*1c10*/  IADD3 R27, PT, PT, R7, -0x600, RZ ;  /* 0xfffffa00071b7810 */ /* 0x000fe20007ffe0ff */
[----:B------:R-:W-:Y:S01]  /*1c20*/  IMAD.WIDE.U32 R18, R19, 0x4, R4 ;  /* 0x0000000413127825 */ /* 0x000fe200078e0004 */
[----:B------:R-:W-:-:S03]  /*1c30*/  IADD3 R12, PT, PT, R7, -0x400, RZ ;  /* 0xfffffc00070c7810 */ /* 0x000fc60007ffe0ff */
[--C-:B------:R-:W-:Y:S01]  /*1c40*/  IMAD.WIDE.U32 R28, R29, 0x4, R4.reuse ;  /* 0x000000041d1c7825 */ /* 0x100fe200078e0004 */
[----:B------:R-:W5:Y:S03]  /*1c50*/  LDG.E R10, desc[UR6][R18.64] ;  /* 0x00000006120a7981 */ /* 0x000f66000c1e1900 */
[----:B0-----:R-:W-:Y:S01]  /*1c60*/  IMAD.WIDE.U32 R14, R27, 0x4, R4 ;  /* 0x000000041b0e7825 */ /* 0x001fe200078e0004 */
[----:B------:R-:W-:-:S03]  /*1c70*/  IADD3 R27, PT, PT, R7, -0x200, RZ ;  /* 0xfffffe00071b7810 */ /* 0x000fc60007ffe0ff */
[--C-:B-1----:R-:W-:Y:S02]  /*1c80*/  IMAD.WIDE.U32 R20, R12, 0x4, R4.reuse ;  /* 0x000000040c147825 */ /* 0x102fe400078e0004 */
[----:B------:R0:W5:Y:S04]  /*1c90*/  LDG.E R12, desc[UR6][R14.64] ;  /* 0x000000060e0c7981 */ /* 0x000168000c1e1900 */
[----:B------:R1:W5:Y:S01]  /*1ca0*/  LDG.E R18, desc[UR6][R28.64] ;  /* 0x000000061c127981 */ /* 0x000362000c1e1900 */
[----:B------:R-:W-:-:S04]  /*1cb0*/  IMAD.WIDE.U32 R24, R7, 0x4, R4 ;  /* 0x0000000407187825 */ /* 0x000fc800078e0004 */
[----:B0-----:R-:W-:Y:S01]  /*1cc0*/  IMAD.WIDE.U32 R14, R27, 0x4, R4 ;  /* 0x000000041b0e7825 */ /* 0x001fe200078e0004 */
[----:B------:R-:W5:Y:S04]  /*1cd0*/  LDG.E R19, desc[UR6][R24.64] ;  /* 0x0000000618137981 */ /* 0x000f68000c1e1900 */
[----:B------:R0:W5:Y:S01]  /*1ce0*/  LDG.E R27, desc[UR6][R20.64] ;  /* 0x00000006141b7981 */ /* 0x000162000c1e1900 */
[----:B-1----:R-:W-:-:S03]  /*1cf0*/  IADD3 R29, PT, PT, R7, 0x200, RZ ;  /* 0x00000200071d7810 */ /* 0x002fc60007ffe0ff */
[----:B------:R1:W5:Y:S01]  /*1d00*/  LDG.E R26, desc[UR6][R14.64] ;  /* 0x000000060e1a7981 */ /* 0x000362000c1e1900 */
[----:B0-----:R-:W-:Y:S01]  /*1d10*/  IADD3 R21, PT, PT, R7, 0x400, RZ ;  /* 0x0000040007157810 */ /* 0x001fe20007ffe0ff */
[----:B------:R-:W-:Y:S01]  /*1d20*/  IMAD.WIDE.U32 R28, R29, 0x4, R4 ;  /* 0x000000041d1c7825 */ /* 0x000fe200078e0004 */
[----:B-1----:R-:W-:-:S05]  /*1d30*/  IADD3 R15, PT, PT, R7, 0x800, RZ ;  /* 0x00000800070f7810 */ /* 0x002fca0007ffe0ff */
[----:B------:R-:W5:Y:S01]  /*1d40*/  LDG.E R28, desc[UR6][R28.64] ;  /* 0x000000061c1c7981 */ /* 0x000f62000c1e1900 */
[----:B------:R-:W-:-:S06]  /*1d50*/  IMAD.WIDE.U32 R14, R15, 0x4, R4 ;  /* 0x000000040f0e7825 */ /* 0x000fcc00078e0004 */
[----:B------:R-:W5:Y:S01]  /*1d60*/  LDG.E R14, desc[UR6][R14.64] ;  /* 0x000000060e0e7981 */ /* 0x000f62000c1e1900 */
[----:B--2---:R-:W-:Y:S01]  /*1d70*/  FADD R25, R22, R23 ;  /* 0x0000001716197221 */ /* 0x004fe20000000000 */
[----:B------:R-:W-:Y:S01]  /*1d80*/  IMAD.WIDE.U32 R22, R21, 0x4, R4 ;  /* 0x0000000415167825 */ /* 0x000fe200078e0004 */
[----:B------:R-:W-:-:S03]  /*1d90*/  IADD3 R21, PT, PT, R7, 0x600, RZ ;  /* 0x0000060007157810 */ /* 0x000fc60007ffe0ff */
[----:B---3--:R-:W-:Y:S02]  /*1da0*/  FADD R16, R25, R16 ;  /* 0x0000001019107221 */ /* 0x008fe40000000000 */
[----:B------:R-:W-:Y:S01]  /*1db0*/  IMAD.WIDE.U32 R20, R21, 0x4, R4 ;  /* 0x0000000415147825 */ /* 0x000fe200078e0004 */
[----:B------:R-:W-:Y:S01]  /*1dc0*/  IADD3 R25, PT, PT, R7, 0xa00, RZ ;  /* 0x00000a0007197810 */ /* 0x000fe20007ffe0ff */
[----:B------:R-:W2:Y:S04]  /*1dd0*/  LDG.E R29, desc[UR6][R22.64] ;  /* 0x00000006161d7981 */ /* 0x000ea8000c1e1900 */
[----:B------:R4:W3:Y:S02]  /*1de0*/  LDG.E R20, desc[UR6][R20.64] ;  /* 0x0000000614147981 */ /* 0x0008e4000c1e1900 */
[----:B----4-:R-:W-:Y:S01]  /*1df0*/  FADD R21, R16, R17 ;  /* 0x0000001110157221 */ /* 0x010fe20000000000 */
[----:B------:R-:W-:Y:S01]  /*1e00*/  IMAD.WIDE.U32 R16, R25, 0x4, R4 ;  /* 0x0000000419107825 */ /* 0x000fe200078e0004 */
[----:B------:R-:W-:-:S05]  /*1e10*/  IADD3 R25, PT, PT, R7, 0xc00, RZ ;  /* 0x00000c0007197810 */ /* 0x000fca0007ffe0ff */
[--C-:B------:R-:W-:Y:S01]  /*1e20*/  IMAD.WIDE.U32 R22, R25, 0x4, R4.reuse ;  /* 0x0000000419167825 */ /* 0x100fe200078e0004 */
[----:B------:R-:W-:Y:S01]  /*1e30*/  IADD3 R25, PT, PT, R7, 0xe00, RZ ;  /* 0x00000e0007197810 */ /* 0x000fe20007ffe0ff */
[----:B------:R-:W4:Y:S04]  /*1e40*/  LDG.E R16, desc[UR6][R16.64] ;  /* 0x0000000610107981 */ /* 0x000f28000c1e1900 */
[----:B------:R-:W-:Y:S01]  /*1e50*/  IMAD.WIDE.U32 R24, R25, 0x4, R4 ;  /* 0x0000000419187825 */ /* 0x000fe200078e0004 */
[----:B------:R-:W4:Y:S05]  /*1e60*/  LDG.E R22, desc[UR6][R22.64] ;  /* 0x0000000616167981 */ /* 0x000f2a000c1e1900 */
[----:B------:R-:W4:Y:S01]  /*1e70*/  LDG.E R24, desc[UR6][R24.64] ;  /* 0x0000000618187981 */ /* 0x000f22000c1e1900 */
[----:B-----5:R-:W-:-:S04]  /*1e80*/  FADD R21, R21, R10 ;  /* 0x0000000a15157221 */ /* 0x020fc80000000000 */
[----:B------:R-:W-:-:S04]  /*1e90*/  FADD R21, R21, R18 ;  /* 0x0000001215157221 */ /* 0x000fc80000000000 */
[----:B------:R-:W-:-:S04]  /*1ea0*/  FADD R12, R21, R12 ;  /* 0x0000000c150c7221 */ /* 0x000fc80000000000 */
[----:B------:R-:W-:-:S04]  /*1eb0*/  FADD R27, R12, R27 ;  /* 0x0000001b0c1b7221 */ /* 0x000fc80000000000 */
[----:B------:R-:W-:-:S04]  /*1ec0*/  FADD R26, R27, R26 ;  /* 0x0000001a1b1a7221 */ /* 0x000fc80000000000 */
[----:B------:R-:W-:-:S04]  /*1ed0*/  FADD R19, R26, R19 ;  /* 0x000000131a137221 */ /* 0x000fc80000000000 */
[----:B------:R-:W-:Y:S01]  /*1ee0*/  FADD R28, R19, R28 ;  /* 0x0000001c131c7221 */ /* 0x000fe20000000000 */
[----:B------:R-:W-:-:S04]  /*1ef0*/  IADD3 R13, PT, PT, R13, 0x10, RZ ;  /* 0x000000100d0d7810 */ /* 0x000fc80007ffe0ff */
[----:B------:R-:W-:Y:S02]  /*1f00*/  ISETP.NE.AND P0, PT, R13, RZ, PT ;  /* 0x000000ff0d00720c */ /* 0x000fe40003f05270 */
[----:B------:R-:W-:Y:S02]  /*1f10*/  IADD3 R11, PT, PT, R11, 0x2000, RZ ;  /* 0x000020000b0b7810 */ /* 0x000fe40007ffe0ff */
[----:B------:R-:W-:Y:S01]  /*1f20*/  IADD3 R7, PT, PT, R7, 0x2000, RZ ;  /* 0x0000200007077810 */ /* 0x000fe20007ffe0ff */
[----:B--2---:R-:W-:-:S04]  /*1f30*/  FADD R29, R28, R29 ;  /* 0x0000001d1c1d7221 */ /* 0x004fc80000000000 */
[----:B---3--:R-:W-:-:S04]  /*1f40*/  FADD R29, R29, R20 ;  /* 0x000000141d1d7221 */ /* 0x008fc80000000000 */
[----:B------:R-:W-:-:S04]  /*1f50*/  FADD R29, R29, R14 ;  /* 0x0000000e1d1d7221 */ /* 0x000fc80000000000 */
[----:B----4-:R-:W-:-:S04]  /*1f60*/  FADD R29, R29, R16 ;  /* 0x000000101d1d7221 */ /* 0x010fc80000000000 */
[----:B------:R-:W-:-:S04]  /*1f70*/  FADD R29, R29, R22 ;  /* 0x000000161d1d7221 */ /* 0x000fc80000000000 */
[----:B------:R-:W-:Y:S01]  /*1f80*/  FADD R23, R29, R24 ;  /* 0x000000181d177221 */ /* 0x000fe20000000000 */
[----:B------:R-:W-:Y:S06]  /*1f90*/  @P0 BRA `(.L_x_197) ;  /* 0xfffffff800f00947 */ /* 0x000fec000383ffff */
[----:B------:R-:W-:Y:S05]  /*1fa0*/  BSYNC.RECONVERGENT B3 ;  /* 0x0000000000037941 */ /* 0x000fea0003800200 */
.L_x_196:
[----:B------:R-:W-:-:S07]  /*1fb0*/  IADD3 R16, PT, PT, R11, -0x1000, RZ ;  /* 0xfffff0000b107810 */ /* 0x000fce0007ffe0ff */
.L_x_195:
[----:B------:R-:W-:Y:S05]  /*1fc0*/  BSYNC.RECONVERGENT B2 ;  /* 0x0000000000027941 */ /* 0x000fea0003800200 */
.L_x_194:
[----:B------:R-:W-:-:S13]  /*1fd0*/  ISETP.NE.AND P0, PT, R8, RZ, PT ;  /* 0x000000ff0800720c */ /* 0x000fda0003f05270 */
[----:B------:R-:W-:Y:S05]  /*1fe0*/  @!P0 BRA `(.L_x_193) ;  /* 0x00000004002c8947 */ /* 0x000fea0003800000 */
[----:B------:R-:W-:Y:S01]  /*1ff0*/  ISETP.GE.U32.AND P0, PT, R8, 0x8, PT ;  /* 0x000000080800780c */ /* 0x000fe20003f06070 */
[----:B------:R-:W-:Y:S01]  /*2000*/  BSSY.RECONVERGENT B2, `(.L_x_198) ;  /* 0x0000025000027945 */ /* 0x000fe20003800200 */
[----:B------:R-:W-:-:S04]  /*2010*/  LOP3.LUT R22, R6, 0x7, RZ, 0xc0, !PT ;  /* 0x0000000706167812 */ /* 0x000fc800078ec0ff */
[----:B------:R-:W-:-:S07]  /*2020*/  ISETP.NE.AND P1, PT, R22, RZ, PT ;  /* 0x000000ff1600720c */ /* 0x000fce0003f25270 */
[----:B------:R-:W-:Y:S06]  /*2030*/  @!P0 BRA `(.L_x_199) ;  /* 0x0000000000848947 */ /* 0x000fec0003800000 */
[----:B------:R-:W-:-:S04]  /*2040*/  IADD3 R7, PT, PT, R16, R9, RZ ;  /* 0x0000000910077210 */ /* 0x000fc80007ffe0ff */
[C---:B------:R-:W-:Y:S01]  /*2050*/  IADD3 R21, PT, PT, R7.reuse, 0x200, RZ ;  /* 0x0000020007157810 */ /* 0x040fe20007ffe0ff */
[C---:B------:R-:W-:Y:S01]  /*2060*/  IMAD.WIDE.U32 R14, R7.reuse, 0x4, R4 ;  /* 0x00000004070e7825 */ /* 0x040fe200078e0004 */
[----:B------:R-:W-:-:S03]  /*2070*/  IADD3 R19, PT, PT, R7, 0x400, RZ ;  /* 0x0000040007137810 */ /* 0x000fc60007ffe0ff */
[--C-:B------:R-:W-:Y:S01]  /*2080*/  IMAD.WIDE.U32 R20, R21, 0x4, R4.reuse ;  /* 0x0000000415147825 */ /* 0x100fe200078e0004 */
[----:B------:R0:W2:Y:S01]  /*2090*/  LDG.E R8, desc[UR6][R14.64] ;  /* 0x000000060e087981 */ /* 0x0000a2000c1e1900 */
[----:B------:R-:W-:Y:S02]  /*20a0*/  IADD3 R11, PT, PT, R7, 0x600, RZ ;  /* 0x00000600070b7810 */ /* 0x000fe40007ffe0ff */
[--C-:B------:R-:W-:Y:S01]  /*20b0*/  IMAD.WIDE.U32 R18, R19, 0x4, R4.reuse ;  /* 0x0000000413127825 */ /* 0x100fe200078e0004 */
[----:B------:R1:W3:Y:S01]  /*20c0*/  LDG.E R17, desc[UR6][R20.64] ;  /* 0x0000000614117981 */ /* 0x0002e2000c1e1900 */
[----:B------:R-:W-:Y:S02]  /*20d0*/  IADD3 R13, PT, PT, R7, 0x800, RZ ;  /* 0x00000800070d7810 */ /* 0x000fe40007ffe0ff */
[--C-:B------:R-:W-:Y:S01]  /*20e0*/  IMAD.WIDE.U32 R10, R11, 0x4, R4.reuse ;  /* 0x000000040b0a7825 */ /* 0x100fe200078e0004 */
[----:B------:R-:W-:Y:S01]  /*20f0*/  IADD3 R25, PT, PT, R7, 0xa00, RZ ;  /* 0x00000a0007197810 */ /* 0x000fe20007ffe0ff */
[----:B------:R-:W4:Y:S02]  /*2100*/  LDG.E R18, desc[UR6][R18.64] ;  /* 0x0000000612127981 */ /* 0x000f24000c1e1900 */
[--C-:B------:R-:W-:Y:S01]  /*2110*/  IMAD.WIDE.U32 R12, R13, 0x4, R4.reuse ;  /* 0x000000040d0c7825 */ /* 0x100fe200078e0004 */
[----:B------:R-:W-:Y:S01]  /*2120*/  IADD3 R27, PT, PT, R7, 0xc00, RZ ;  /* 0x00000c00071b7810 */ /* 0x000fe20007ffe0ff */
[----:B------:R-:W5:Y:S02]  /*2130*/  LDG.E R10, desc[UR6][R10.64] ;  /* 0x000000060a0a7981 */ /* 0x000f64000c1e1900 */
[--C-:B0-----:R-:W-:Y:S01]  /*2140*/  IMAD.WIDE.U32 R14, R25, 0x4, R4.reuse ;  /* 0x00000004190e7825 */ /* 0x101fe200078e0004 */
[----:B------:R-:W-:Y:S01]  /*2150*/  IADD3 R25, PT, PT, R7, 0xe00, RZ ;  /* 0x00000e0007197810 */ /* 0x000fe20007ffe0ff */
[----:B------:R-:W5:Y:S02]  /*2160*/  LDG.E R12, desc[UR6][R12.64] ;  /* 0x000000060c0c7981 */ /* 0x000f64000c1e1900 */
[----:B-1----:R-:W-:-:S02]  /*2170*/  IMAD.WIDE.U32 R20, R27, 0x4, R4 ;  /* 0x000000041b147825 */ /* 0x002fc400078e0004 */
[----:B------:R-:W5:Y:S02]  /*2180*/  LDG.E R15, desc[UR6][R14.64] ;  /* 0x000000060e0f7981 */ /* 0x000f64000c1e1900 */
[----:B------:R-:W-:Y:S02]  /*2190*/  IMAD.WIDE.U32 R24, R25, 0x4, R4 ;  /* 0x0000000419187825 */ /* 0x000fe400078e0004 */
        /* <DEDUP_REMOVED lines=11> */
.L_x_199:
[----:B------:R-:W-:Y:S05]  /*2250*/  BSYNC.RECONVERGENT B2 ;  /* 0x0000000000027941 */ /* 0x000fea0003800200 */
.L_x_198:
[----:B------:R-:W-:Y:S05]  /*2260*/  @!P1 BRA `(.L_x_193) ;  /* 0x00000000008c9947 */ /* 0x000fea0003800000 */
[----:B------:R-:W-:Y:S01]  /*2270*/  ISETP.GE.U32.AND P0, PT, R22, 0x4, PT ;  /* 0x000000041600780c */ /* 0x000fe20003f06070 */
[----:B------:R-:W-:Y:S01]  /*2280*/  BSSY.RECONVERGENT B2, `(.L_x_200) ;  /* 0x0000014000027945 */ /* 0x000fe20003800200 */
[----:B------:R-:W-:-:S11]  /*2290*/  LOP3.LUT P1, RZ, R6, 0x3, RZ, 0xc0, !PT ;  /* 0x0000000306ff7812 */ /* 0x000fd6000782c0ff */
[----:B------:R-:W-:Y:S05]  /*22a0*/  @!P0 BRA `(.L_x_201) ;  /* 0x0000000000448947 */ /* 0x000fea0003800000 */
[----:B------:R-:W-:-:S04]  /*22b0*/  IADD3 R11, PT, PT, R16, R9, RZ ;  /* 0x00000009100b7210 */ /* 0x000fc80007ffe0ff */
[C---:B------:R-:W-:Y:S01]  /*22c0*/  IADD3 R9, PT, PT, R11.reuse, 0x200, RZ ;  /* 0x000002000b097810 */ /* 0x040fe20007ffe0ff */
[C---:B------:R-:W-:Y:S01]  /*22d0*/  IMAD.WIDE.U32 R6, R11.reuse, 0x4, R4 ;  /* 0x000000040b067825 */ /* 0x040fe200078e0004 */
[----:B------:R-:W-:-:S03]  /*22e0*/  IADD3 R13, PT, PT, R11, 0x400, RZ ;  /* 0x000004000b0d7810 */ /* 0x000fc60007ffe0ff */
[--C-:B------:R-:W-:Y:S01]  /*22f0*/  IMAD.WIDE.U32 R8, R9, 0x4, R4.reuse ;  /* 0x0000000409087825 */ /* 0x100fe200078e0004 */
[----:B------:R-:W-:Y:S01]  /*2300*/  IADD3 R15, PT, PT, R11, 0x600, RZ ;  /* 0x000006000b0f7810 */ /* 0x000fe20007ffe0ff */
[----:B------:R-:W2:Y:S02]  /*2310*/  LDG.E R6, desc[UR6][R6.64] ;  /* 0x0000000606067981 */ /* 0x000ea4000c1e1900 */
[--C-:B------:R-:W-:Y:S02]  /*2320*/  IMAD.WIDE.U32 R10, R13, 0x4, R4.reuse ;  /* 0x000000040d0a7825 */ /* 0x100fe400078e0004 */
[----:B------:R-:W3:Y:S02]  /*2330*/  LDG.E R8, desc[UR6][R8.64] ;  /* 0x0000000608087981 */ /* 0x000ee4000c1e1900 */
[----:B------:R-:W-:Y:S02]  /*2340*/  IMAD.WIDE.U32 R12, R15, 0x4, R4 ;  /* 0x000000040f0c7825 */ /* 0x000fe400078e0004 */
[----:B------:R-:W4:Y:S04]  /*2350*/  LDG.E R10, desc[UR6][R10.64] ;  /* 0x000000060a0a7981 */ /* 0x000f28000c1e1900 */
[----:B------:R-:W5:Y:S01]  /*2360*/  LDG.E R12, desc[UR6][R12.64] ;  /* 0x000000060c0c7981 */ /* 0x000f62000c1e1900 */
[----:B------:R-:W-:Y:S01]  /*2370*/  IADD3 R16, PT, PT, R16, 0x800, RZ ;  /* 0x0000080010107810 */ /* 0x000fe20007ffe0ff */
[----:B--2---:R-:W-:-:S04]  /*2380*/  FADD R23, R23, R6 ;  /* 0x0000000617177221 */ /* 0x004fc80000000000 */
[----:B---3--:R-:W-:-:S04]  /*2390*/  FADD R23, R23, R8 ;  /* 0x0000000817177221 */ /* 0x008fc80000000000 */
[----:B----4-:R-:W-:-:S04]  /*23a0*/  FADD R23, R23, R10 ;  /* 0x0000000a17177221 */ /* 0x010fc80000000000 */
[----:B-----5:R-:W-:-:S07]  /*23b0*/  FADD R23, R23, R12 ;  /* 0x0000000c17177221 */ /* 0x020fce0000000000 */
.L_x_201:
[----:B------:R-:W-:Y:S05]  /*23c0*/  BSYNC.RECONVERGENT B2 ;  /* 0x0000000000027941 */ /* 0x000fea0003800200 */
.L_x_200:
[----:B------:R-:W-:Y:S05]  /*23d0*/  @!P1 BRA `(.L_x_193) ;  /* 0x0000000000309947 */ /* 0x000fea0003800000 */
[----:B------:R-:W-:Y:S02]  /*23e0*/  LOP3.LUT R2, R2, 0xffff, RZ, 0xc0, !PT ;  /* 0x0000ffff02027812 */ /* 0x000fe400078ec0ff */
[----:B------:R-:W-:Y:S02]  /*23f0*/  IADD3 R9, PT, PT, R16, R0, RZ ;  /* 0x0000000010097210 */ /* 0x000fe40007ffe0ff */
[----:B------:R-:W-:-:S04]  /*2400*/  LEA.HI R2, R2, 0x1, RZ, 0x17 ;  /* 0x0000000102027811 */ /* 0x000fc800078fb8ff */
[----:B------:R-:W-:-:S04]  /*2410*/  LOP3.LUT R2, R2, 0x3, RZ, 0xc0, !PT ;  /* 0x0000000302027812 */ /* 0x000fc800078ec0ff */
[----:B------:R-:W-:-:S07]  /*2420*/  IADD3 R2, PT, PT, -R2, RZ, RZ ;  /* 0x000000ff02027210 */ /* 0x000fce0007ffe1ff */
.L_x_202:
[----:B------:R-:W-:-:S06]  /*2430*/  IMAD.WIDE.U32 R6, R9, 0x4, R4 ;  /* 0x0000000409067825 */ /* 0x000fcc00078e0004 */
[----:B------:R-:W2:Y:S01]  /*2440*/  LDG.E R6, desc[UR6][R6.64] ;  /* 0x0000000606067981 */ /* 0x000ea2000c1e1900 */
[----:B------:R-:W-:Y:S02]  /*2450*/  IADD3 R2, PT, PT, R2, 0x1, RZ ;  /* 0x0000000102027810 */ /* 0x000fe40007ffe0ff */
[----:B------:R-:W-:Y:S02]  /*2460*/  IADD3 R9, PT, PT, R9, 0x200, RZ ;  /* 0x0000020009097810 */ /* 0x000fe40007ffe0ff */
[----:B------:R-:W-:Y:S01]  /*2470*/  ISETP.NE.AND P0, PT, R2, RZ, PT ;  /* 0x000000ff0200720c */ /* 0x000fe20003f05270 */
[----:B--2---:R-:W-:-:S12]  /*2480*/  FADD R23, R6, R23 ;  /* 0x0000001706177221 */ /* 0x004fd80000000000 */
[----:B------:R-:W-:Y:S05]  /*2490*/  @P0 BRA `(.L_x_202) ;  /* 0xfffffffc00e40947 */ /* 0x000fea000383ffff */
.L_x_193:
[----:B------:R-:W-:Y:S05]  /*24a0*/  BSYNC.RECONVERGENT B1 ;  /* 0x0000000000017941 */ /* 0x000fea0003800200 */
.L_x_190:
        /* <DEDUP_REMOVED lines=33> */
[----:B------:R-:W1:Y:S04]  /*26c0*/  LDS.128 R8, [UR4+0x20] ;  /* 0x00002004ff087984 */ /* 0x000e680008000c00 */
[----:B--2---:R-:W2:Y:S04]  /*26d0*/  LDS.128 R4, [UR4+0x30] ;  /* 0x00003004ff047984 */ /* 0x004ea80008000c00 */
        /* <DEDUP_REMOVED lines=16> */
.L_x_189:
[----:B------:R-:W-:Y:S05]  /*27e0*/  BSYNC.RECONVERGENT B0 ;  /* 0x0000000000007941 */ /* 0x000fea0003800200 */
.L_x_173:
[----:B------:R-:W-:Y:S05]  /*27f0*/  @P0 EXIT ;  /* 0x000000000000094d */ /* 0x000fea0003800000 */
[----:B012---:R-:W0:Y:S02]  /*2800*/  LDC.64 R4, c[0x0][0x388] ;  /* 0x0000e200ff047b82 */ /* 0x007e240000000a00 */
[----:B0-----:R-:W-:-:S05]  /*2810*/  IMAD.WIDE.U32 R2, R3, 0x4, R4 ;  /* 0x0000000403027825 */ /* 0x001fca00078e0004 */
[----:B------:R-:W-:Y:S01]  /*2820*/  STG.E desc[UR6][R2.64], R20 ;  /* 0x0000001402007986 */ /* 0x000fe2000c101906 */
[----:B------:R-:W-:Y:S05]  /*2830*/  EXIT ;  /* 0x000000000000794d */ /* 0x000fea0003800000 */
.L_x_203:
        /* <DEDUP_REMOVED lines=12> */
.L_x_301:


//--------------------- .text._ZN3cub18CUB_300001_SM_10006detail6reduce28DeviceReduceSingleTileKernelINS2_10policy_hubIfjN4cuda3std3__44plusIfEEE10Policy1000EN6thrust24THRUST_300001_SM_1000_NS10device_ptrIfEEPfjS9_ffNS7_10__identityEEEvT0_T1_T2_T3_T4_T6_ --------------------------
	.section	.text._ZN3cub18CUB_300001_SM_10006detail6reduce28DeviceReduceSingleTileKernelINS2_10policy_hubIfjN4cuda3std3__44plusIfEEE10Policy1000EN6thrust24THRUST_300001_SM_1000_NS10device_ptrIfEEPfjS9_ffNS7_10__identityEEEvT0_T1_T2_T3_T4_T6_,"ax",@progbits
	.align	128
        .global         _ZN3cub18CUB_300001_SM_10006detail6reduce28DeviceReduceSingleTileKernelINS2_10policy_hubIfjN4cuda3std3__44plusIfEEE10Policy1000EN6thrust24THRUST_300001_SM_1000_NS10device_ptrIfEEPfjS9_ffNS7_10__identityEEEvT0_T1_T2_T3_T4_T6_
        .type           _ZN3cub18CUB_300001_SM_10006detail6reduce28DeviceReduceSingleTileKernelINS2_10policy_hubIfjN4cuda3std3__44plusIfEEE10Policy1000EN6thrust24THRUST_300001_SM_1000_NS10device_ptrIfEEPfjS9_ffNS7_10__identityEEEvT0_T1_T2_T3_T4_T6_,@function
        .size           _ZN3cub18CUB_300001_SM_10006detail6reduce28DeviceReduceSingleTileKernelINS2_10policy_hubIfjN4cuda3std3__44plusIfEEE10Policy1000EN6thrust24THRUST_300001_SM_1000_NS10device_ptrIfEEPfjS9_ffNS7_10__identityEEEvT0_T1_T2_T3_T4_T6_,(.L_x_302 - _ZN3cub18CUB_300001_SM_10006detail6reduce28DeviceReduceSingleTileKernelINS2_10policy_hubIfjN4cuda3std3__44plusIfEEE10Policy1000EN6thrust24THRUST_300001_SM_1000_NS10device_ptrIfEEPfjS9_ffNS7_10__identityEEEvT0_T1_T2_T3_T4_T6_)
        .other          _ZN3cub18CUB_300001_SM_10006detail6reduce28DeviceReduceSingleTileKernelINS2_10policy_hubIfjN4cuda3std3__44plusIfEEE10Policy1000EN6thrust24THRUST_300001_SM_1000_NS10device_ptrIfEEPfjS9_ffNS7_10__identityEEEvT0_T1_T2_T3_T4_T6_,@"STO_CUDA_ENTRY STV_DEFAULT"
_ZN3cub18CUB_300001_SM_10006detail6reduce28DeviceReduceSingleTileKernelINS2_10policy_hubIfjN4cuda3std3__44plusIfEEE10Policy1000EN6thrust24THRUST_300001_SM_1000_NS10device_ptrIfEEPfjS9_ffNS7_10__identityEEEvT0_T1_T2_T3_T4_T6_:
.text._ZN3cub18CUB_300001_SM_10006detail6reduce28DeviceReduceSingleTileKernelINS2_10policy_hubIfjN4cuda3std3__44plusIfEEE10Policy1000EN6thrust24THRUST_300001_SM_1000_NS10device_ptrIfEEPfjS9_ffNS7_10__identityEEEvT0_T1_T2_T3_T4_T6_:
        /* <DEDUP_REMOVED lines=13> */
.L_x_204:
[----:B------:R-:W-:Y:S01]  /*00d0*/  ISETP.GT.U32.AND P0, PT, R4, 0x1fff, PT ;  /* 0x00001fff0400780c */ /* 0x000fe20003f04070 */
[----:B------:R-:W-:-:S12]  /*00e0*/  BSSY.RECONVERGENT B0, `(.L_x_205) ;  /* 0x000022c000007945 */ /* 0x000fd80003800200 */
[----:B------:R-:W-:Y:S05]  /*00f0*/  @P0 BRA `(.L_x_206) ;  /* 0x0000001000000947 */ /* 0x000fea0003800000 */
[----:B------:R-:W0:Y:S01]  /*0100*/  S2R R5, SR_TID.X ;  /* 0x0000000000057919 */ /* 0x000e220000002100 */
[----:B------:R-:W-:Y:S01]  /*0110*/  BSSY.RECONVERGENT B1, `(.L_x_207) ;  /* 0x0000009000017945 */ /* 0x000fe20003800200 */
[----:B------:R-:W-:Y:S01]  /*0120*/  HFMA2 R0, -RZ, RZ, 0, 0 ;  /* 0x00000000ff007431 */ /* 0x000fe200000001ff */
[----:B0-----:R-:W-:Y:S02]  /*0130*/  ISETP.GE.U32.AND P0, PT, R5, R4, PT ;  /* 0x000000040500720c */ /* 0x001fe40003f06070 */
[----:B------:R-:W-:-:S11]  /*0140*/  MOV R7, R5 ;  /* 0x0000000500077202 */ /* 0x000fd60000000f00 */
[----:B------:R-:W-:Y:S05]  /*0150*/  @P0 BRA `(.L_x_208) ;  /* 0x0000000000100947 */ /* 0x000fea0003800000 */
[----:B------:R-:W0:Y:S02]  /*0160*/  LDC.64 R2, c[0x0][0x380] ;  /* 0x0000e000ff027b82 */ /* 0x000e240000000a00 */
[----:B0-----:R-:W-:-:S05]  /*0170*/  IMAD.WIDE.U32 R2, R5, 0x4, R2 ;  /* 0x0000000405027825 */ /* 0x001fca00078e0002 */
[----:B------:R0:W5:Y:S01]  /*0180*/  LDG.E R0, desc[UR6][R2.64] ;  /* 0x0000000602007981 */ /* 0x000162000c1e1900 */
[----:B------:R-:W-:-:S07]  /*0190*/  IADD3 R7, PT, PT, R5, 0x200, RZ ;  /* 0x0000020005077810 */ /* 0x000fce0007ffe0ff */
.L_x_208:
[----:B------:R-:W-:Y:S05]  /*01a0*/  BSYNC.RECONVERGENT B1 ;  /* 0x0000000000017941 */ /* 0x000fea0003800200 */
.L_x_207:
[----:B------:R-:W-:Y:S01]  /*01b0*/  ISETP.GE.U32.AND P0, PT, R7, R4, PT ;  /* 0x000000040700720c */ /* 0x000fe20003f06070 */
[----:B------:R-:W-:-:S12]  /*01c0*/  BSSY.RECONVERGENT B1, `(.L_x_209) ;  /* 0x0000070000017945 */ /* 0x000fd80003800200 */
[----:B------:R-:W-:Y:S05]  /*01d0*/  @P0 BRA `(.L_x_210) ;  /* 0x0000000400b80947 */ /* 0x000fea0003800000 */
[----:B0-----:R-:W-:Y:S01]  /*01e0*/  LOP3.LUT R3, RZ, R7, RZ, 0x33, !PT ;  /* 0x00000007ff037212 */ /* 0x001fe200078e33ff */
[----:B------:R-:W-:Y:S03]  /*01f0*/  BSSY.RECONVERGENT B2, `(.L_x_211) ;  /* 0x0000033000027945 */ /* 0x000fe60003800200 */
[----:B------:R-:W-:-:S04]  /*0200*/  IADD3 R3, PT, PT, R3, R4, RZ ;  /* 0x0000000403037210 */ /* 0x000fc80007ffe0ff */
        /* <DEDUP_REMOVED lines=9> */
[----:B------:R-:W-:-:S04]  /*02a0*/  IADD3 R2, P0, PT, R2, 0x4000, RZ ;  /* 0x0000400002027810 */ /* 0x000fc80007f1e0ff */
[----:B------:R-:W-:-:S09]  /*02b0*/  IADD3.X R3, PT, PT, RZ, R3, RZ, P0, !PT ;  /* 0x00000003ff037210 */ /* 0x000fd200007fe4ff */
.L_x_213:
        /* <DEDUP_REMOVED lines=19> */
[----:B0-----:R-:W-:-:S04]  /*03f0*/  IADD3 R2, P2, PT, R2, 0x8000, RZ ;  /* 0x0000800002027810 */ /* 0x001fc80007f5e0ff */
[----:B------:R-:W-:Y:S01]  /*0400*/  IADD3.X R3, PT, PT, RZ, R3, RZ, P2, !PT ;  /* 0x00000003ff037210 */ /* 0x000fe200017fe4ff */
        /* <DEDUP_REMOVED lines=17> */
.L_x_212:
[----:B------:R-:W-:Y:S05]  /*0520*/  BSYNC.RECONVERGENT B2 ;  /* 0x0000000000027941 */ /* 0x000fea0003800200 */
.L_x_211:
[----:B------:R-:W-:Y:S05]  /*0530*/  @!P1 BRA `(.L_x_210) ;  /* 0x0000000000e09947 */ /* 0x000fea0003800000 */
[----:B------:R-:W-:Y:S01]  /*0540*/  ISETP.GE.U32.AND P0, PT, R22, 0x8, PT ;  /* 0x000000081600780c */ /* 0x000fe20003f06070 */
[----:B------:R-:W-:Y:S01]  /*0550*/  BSSY.RECONVERGENT B2, `(.L_x_214) ;  /* 0x0000017000027945 */ /* 0x000fe20003800200 */
[----:B------:R-:W-:-:S04]  /*0560*/  LOP3.LUT R10, R6, 0x7, RZ, 0xc0, !PT ;  /* 0x00000007060a7812 */ /* 0x000fc800078ec0ff */
[----:B------:R-:W-:-:S07]  /*0570*/  ISETP.NE.AND P1, PT, R10, RZ, PT ;  /* 0x000000ff0a00720c */ /* 0x000fce0003f25270 */
[----:B------:R-:W-:Y:S06]  /*0580*/  @!P0 BRA `(.L_x_215) ;  /* 0x00000000004c8947 */ /* 0x000fec0003800000 */
[----:B------:R-:W0:Y:S02]  /*0590*/  LDC.64 R2, c[0x0][0x380] ;  /* 0x0000e000ff027b82 */ /* 0x000e240000000a00 */
[----:B0-----:R-:W-:-:S05]  /*05a0*/  IMAD.WIDE.U32 R2, R7, 0x4, R2 ;  /* 0x0000000407027825 */ /* 0x001fca00078e0002 */
        /* <DEDUP_REMOVED lines=17> */
.L_x_215:
[----:B------:R-:W-:Y:S05]  /*06c0*/  BSYNC.RECONVERGENT B2 ;  /* 0x0000000000027941 */ /* 0x000fea0003800200 */
.L_x_214:
        /* <DEDUP_REMOVED lines=17> */
.L_x_217:
[----:B------:R-:W-:Y:S05]  /*07e0*/  BSYNC.RECONVERGENT B2 ;  /* 0x0000000000027941 */ /* 0x000fea0003800200 */
.L_x_216:
[----:B------:R-:W-:Y:S05]  /*07f0*/  @!P1 BRA `(.L_x_210) ;  /* 0x0000000000309947 */ /* 0x000fea0003800000 */
[----:B------:R-:W0:Y:S01]  /*0800*/  LDC.64 R2, c[0x0][0x380] ;  /* 0x0000e000ff027b82 */ /* 0x000e220000000a00 */
[----:B------:R-:W-:Y:S01]  /*0810*/  IADD3 R6, PT, PT, -R6, RZ, RZ ;  /* 0x000000ff06067210 */ /* 0x000fe20007ffe1ff */
[----:B0-----:R-:W-:-:S05]  /*0820*/  IMAD.WIDE.U32 R2, R7, 0x4, R2 ;  /* 0x0000000407027825 */ /* 0x001fca00078e0002 */
[----:B------:R-:W-:-:S07]  /*0830*/  MOV R7, R3 ;  /* 0x0000000300077202 */ /* 0x000fce0000000f00 */
.L_x_218:
[----:B------:R-:W-:-:S06]  /*0840*/  MOV R3, R7 ;  /* 0x0000000700037202 */ /* 0x000fcc0000000f00 */
[----:B------:R0:W2:Y:S01]  /*0850*/  LDG.E R3, desc[UR6][R2.64] ;  /* 0x0000000602037981 */ /* 0x0000a2000c1e1900 */
[----:B------:R-:W-:-:S04]  /*0860*/  IADD3 R6, PT, PT, R6, 0x1, RZ ;  /* 0x0000000106067810 */ /* 0x000fc80007ffe0ff */
[----:B------:R-:W-:Y:S02]  /*0870*/  ISETP.NE.AND P0, PT, R6, RZ, PT ;  /* 0x000000ff0600720c */ /* 0x000fe40003f05270 */
[----:B0-----:R-:W-:-:S04]  /*0880*/  IADD3 R2, P1, PT, R2, 0x800, RZ ;  /* 0x0000080002027810 */ /* 0x001fc80007f3e0ff */
[----:B------:R-:W-:Y:S01]  /*0890*/  IADD3.X R7, PT, PT, RZ, R7, RZ, P1, !PT ;  /* 0x00000007ff077210 */ /* 0x000fe20000ffe4ff */
[----:B--2--5:R-:W-:-:S06]  /*08a0*/  FADD R0, R3, R0 ;  /* 0x0000000003007221 */ /* 0x024fcc0000000000 */
[----:B------:R-:W-:Y:S05]  /*08b0*/  @P0 BRA `(.L_x_218) ;  /* 0xfffffffc00e00947 */ /* 0x000fea000383ffff */
.L_x_210:
[----:B------:R-:W-:Y:S05]  /*08c0*/  BSYNC.RECONVERGENT B1 ;  /* 0x0000000000017941 */ /* 0x000fea0003800200 */
.L_x_209:
[----:B------:R-:W-:Y:S02]  /*08d0*/  ISETP.GE.U32.AND P0, PT, R4, 0x200, PT ;  /* 0x000002000400780c */ /* 0x000fe40003f06070 */
        /* <DEDUP_REMOVED lines=36> */
[----:B------:R-:W3:Y:S04]  /*0b20*/  LDS.128 R8, [UR4+0x30] ;  /* 0x00003004ff087984 */ /* 0x000ee80008000c00 */
[----:B------:R-:W4:Y:S01]  /*0b30*/  LDS.128 R16, [UR4+0x40] ;  /* 0x00004004ff107984 */ /* 0x000f220008000c00 */
[----:B0-----:R-:W-:-:S04]  /*0b40*/  FADD R5, R0, R5 ;  /* 0x0000000500057221 */ /* 0x001fc80000000000 */
        /* <DEDUP_REMOVED lines=9> */
[----:B------:R-:W-:-:S04]  /*0be0*/  FADD R11, R10, R11 ;  /* 0x0000000b0a0b7221 */ /* 0x000fc80000000000 */
[----:B----4-:R-:W-:-:S04]  /*0bf0*/  FADD R16, R11, R16 ;  /* 0x000000100b107221 */ /* 0x010fc80000000000 */
[----:B------:R-:W-:-:S04]  /*0c00*/  FADD R17, R16, R17 ;  /* 0x0000001110117221 */ /* 0x000fc80000000000 */
[----:B------:R-:W-:-:S04]  /*0c10*/  FADD R18, R17, R18 ;  /* 0x0000001211127221 */ /* 0x000fc80000000000 */
[----:B------:R-:W-:Y:S01]  /*0c20*/  FADD R0, R18, R19 ;  /* 0x0000001312007221 */ /* 0x000fe20000000000 */
[----:B------:R-:W-:Y:S06]  /*0c30*/  BRA `(.L_x_220) ;  /* 0x0000001400d87947 */ /* 0x000fec0003800000 */
.L_x_219:
[----:B------:R-:W1:Y:S01]  /*0c40*/  S2R R6, SR_LANEID ;  /* 0x0000000000067919 */ /* 0x000e620000000000 */
[----:B------:R-:W-:-:S04]  /*0c50*/  LOP3.LUT R0, R5, 0x3e0, RZ, 0xc0, !PT ;  /* 0x000003e005007812 */ /* 0x000fc800078ec0ff */
[----:B0-----:R-:W-:Y:S02]  /*0c60*/  IADD3 R3, PT, PT, R0, 0x20, RZ ;  /* 0x0000002000037810 */ /* 0x001fe40007ffe0ff */
[----:B------:R-:W-:Y:S02]  /*0c70*/  LOP3.LUT R7, RZ, R0, RZ, 0x33, !PT ;  /* 0x00000000ff077212 */ /* 0x000fe400078e33ff */
[-C--:B------:R-:W-:Y:S02]  /*0c80*/  ISETP.GT.U32.AND P0, PT, R3, R4.reuse, PT ;  /* 0x000000040300720c */ /* 0x080fe40003f04070 */
        /* <DEDUP_REMOVED lines=40> */
[----:B------:R-:W0:Y:S04]  /*0f10*/  LDS.128 R20, [UR4+0x10] ;  /* 0x00001004ff147984 */ /* 0x000e280008000c00 */
        /* <DEDUP_REMOVED lines=30> */
.L_x_206:
[----:B------:R-:W0:Y:S01]  /*1100*/  S2R R0, SR_TID.X ;  /* 0x0000000000007919 */ /* 0x000e220000002100 */
[----:B------:R-:W1:Y:S02]  /*1110*/  LDCU.64 UR4, c[0x0][0x380] ;  /* 0x00007000ff0477ac */ /* 0x000e640008000a00 */
[----:B-1----:R-:W-:Y:S02]  /*1120*/  MOV R12, UR4 ;  /* 0x00000004000c7c02 */ /* 0x002fe40008000f00 */
[----:B------:R-:W-:-:S03]  /*1130*/  MOV R13, UR5 ;  /* 0x00000005000d7c02 */ /* 0x000fc60008000f00 */
        /* <DEDUP_REMOVED lines=17> */
[----:B------:R-:W-:Y:S01]  /*1250*/  UMOV UR4, 0x2000 ;  /* 0x0000200000047882 */ /* 0x000fe20000000000 */
[----:B--2---:R-:W-:Y:S01]  /*1260*/  FADD R20, R20, R21 ;  /* 0x0000001514147221 */ /* 0x004fe20000000000 */
[----:B------:R-:W-:-:S04]  /*1270*/  IADD3 R21, PT, PT, R4, -0x2000, RZ ;  /* 0xffffe00004157810 */ /* 0x000fc80007ffe0ff */
[----:B------:R-:W-:Y:S01]  /*1280*/  ISETP.GE.U32.AND P0, PT, R21, 0x2000, PT ;  /* 0x000020001500780c */ /* 0x000fe20003f06070 */
[----:B---3--:R-:W-:Y:S01]  /*1290*/  FADD R6, R6, R7 ;  /* 0x0000000706067221 */ /* 0x008fe20000000000 */
[----:B----4-:R-:W-:-:S04]  /*12a0*/  FADD R9, R8, R9 ;  /* 0x0000000908097221 */ /* 0x010fc80000000000 */
[----:B------:R-:W-:Y:S01]  /*12b0*/  FADD R6, R6, R9 ;  /* 0x0000000906067221 */ /* 0x000fe20000000000 */
[----:B-----5:R-:W-:Y:S01]  /*12c0*/  FADD R10, R10, R11 ;  /* 0x0000000b0a0a7221 */ /* 0x020fe20000000000 */
[----:B------:R-:W-:-:S04]  /*12d0*/  FADD R15, R14, R15 ;  /* 0x0000000f0e0f7221 */ /* 0x000fc80000000000 */
[----:B------:R-:W-:Y:S01]  /*12e0*/  FADD R15, R10, R15 ;  /* 0x0000000f0a0f7221 */ /* 0x000fe20000000000 */
[----:B------:R-:W-:Y:S01]  /*12f0*/  FADD R16, R16, R17 ;  /* 0x0000001110107221 */ /* 0x000fe20000000000 */
[----:B------:R-:W-:-:S04]  /*1300*/  FADD R19, R18, R19 ;  /* 0x0000001312137221 */ /* 0x000fc80000000000 */
[----:B------:R-:W-:Y:S01]  /*1310*/  FADD R16, R16, R19 ;  /* 0x0000001310107221 */ /* 0x000fe20000000000 */
[----:B------:R-:W-:-:S04]  /*1320*/  FADD R5, R5, R22 ;  /* 0x0000001605057221 */ /* 0x000fc80000000000 */
[----:B------:R-:W-:Y:S01]  /*1330*/  FADD R5, R20, R5 ;  /* 0x0000000514057221 */ /* 0x000fe20000000000 */
[----:B------:R-:W-:-:S03]  /*1340*/  FADD R6, R6, R15 ;  /* 0x0000000f06067221 */ /* 0x000fc60000000000 */
[----:B------:R-:W-:-:S04]  /*1350*/  FADD R5, R16, R5 ;  /* 0x0000000510057221 */ /* 0x000fc80000000000 */
[----:B------:R-:W-:Y:S01]  /*1360*/  FADD R5, R6, R5 ;  /* 0x0000000506057221 */ /* 0x000fe20000000000 */
[----:B------:R-:W-:Y:S06]  /*1370*/  @!P0 BRA `(.L_x_221) ;  /* 0x0000000000ac8947 */ /* 0x000fec0003800000 */
[----:B------:R-:W0:Y:S01]  /*1380*/  LDC R4, c[0x0][0x390] ;  /* 0x0000e400ff047b82 */ /* 0x000e220000000800 */
[----:B------:R-:W-:-:S07]  /*1390*/  UMOV UR4, 0x2000 ;  /* 0x0000200000047882 */ /* 0x000fce0000000000 */
[----:B------:R-:W1:Y:S02]  /*13a0*/  LDC.64 R12, c[0x0][0x380] ;  /* 0x0000e000ff0c7b82 */ /* 0x000e640000000a00 */
.L_x_223:
[----:B------:R-:W-:-:S05]  /*13b0*/  IADD3 R3, PT, PT, R0, UR4, RZ ;  /* 0x0000000400037c10 */ /* 0x000fca000fffe0ff */
        /* <DEDUP_REMOVED lines=17> */
[----:B0-----:R-:W-:-:S04]  /*14d0*/  IADD3 R2, PT, PT, R4, -UR4, RZ ;  /* 0x8000000404027c10 */ /* 0x001fc8000fffe0ff */
        /* <DEDUP_REMOVED lines=18> */
[----:B------:R-:W-:-:S06]  /*1600*/  UIADD3 UR4, UPT, UPT, UR4, 0x2000, URZ ;  /* 0x0000200004047890 */ /* 0x000fcc000fffe0ff */
[----:B------:R-:W-:-:S13]  /*1610*/  ISETP.LT.U32.AND P0, PT, R21, UR4, PT ;  /* 0x0000000415007c0c */ /* 0x000fda000bf01070 */
[----:B------:R-:W-:Y:S05]  /*1620*/  @!P0 BRA `(.L_x_223) ;  /* 0xfffffffc00608947 */ /* 0x000fea000383ffff */
.L_x_221:
[----:B------:R-:W-:Y:S01]  /*1630*/  IADD3 R3, PT, PT, R4, -UR4, RZ ;  /* 0x8000000404037c10 */ /* 0x000fe2000fffe0ff */
[----:B------:R-:W-:Y:S03]  /*1640*/  BSSY.RECONVERGENT B1, `(.L_x_222) ;  /* 0x00000a3000017945 */ /* 0x000fe60003800200 */
[----:B------:R-:W-:-:S04]  /*1650*/  ISETP.GE.AND P0, PT, R0, R3, PT ;  /* 0x000000030000720c */ /* 0x000fc80003f06270 */
[----:B------:R-:W-:-:S13]  /*1660*/  ISETP.LE.U32.OR P0, PT, R4, UR4, P0 ;  /* 0x0000000404007c0c */ /* 0x000fda0008703470 */
[----:B------:R-:W-:Y:S05]  /*1670*/  @P0 BRA `(.L_x_224) ;  /* 0x00000008007c0947 */ /* 0x000fea0003800000 */
[-C--:B------:R-:W-:Y:S01]  /*1680*/  LOP3.LUT R3, RZ, R0.reuse, RZ, 0x33, !PT ;  /* 0x00000000ff037212 */ /* 0x080fe200078e33ff */
[----:B------:R-:W-:Y:S01]  /*1690*/  BSSY.RECONVERGENT B2, `(.L_x_225) ;  /* 0x0000052000027945 */ /* 0x000fe20003800200 */
[----:B------:R-:W-:Y:S02]  /*16a0*/  MOV R6, R0 ;  /* 0x0000000000067202 */ /* 0x000fe40000000f00 */
[----:B------:R-:W-:-:S04]  /*16b0*/  IADD3 R3, PT, PT, R4, -UR4, R3 ;  /* 0x8000000404037c10 */ /* 0x000fc8000fffe003 */
[C---:B------:R-:W-:Y:S02]  /*16c0*/  ISETP.GE.U32.AND P0, PT, R3.reuse, 0x1e00, PT ;  /* 0x00001e000300780c */ /* 0x040fe40003f06070 */
[----:B------:R-:W-:-:S04]  /*16d0*/  LEA.HI R3, R3, 0x1, RZ, 0x17 ;  /* 0x0000000103037811 */ /* 0x000fc800078fb8ff */
[----:B------:R-:W-:-:S07]  /*16e0*/  LOP3.LUT R4, R3, 0xf, RZ, 0xc0, !PT ;  /* 0x0000000f03047812 */ /* 0x000fce00078ec0ff */
[----:B------:R-:W-:Y:S05]  /*16f0*/  @!P0 BRA `(.L_x_226) ;  /* 0x00000004002c8947 */ /* 0x000fea0003800000 */
[----:B------:R-:W-:Y:S01]  /*1700*/  LOP3.LUT R7, R3, 0xfffff0, RZ, 0xc0, !PT ;  /* 0x00fffff003077812 */ /* 0x000fe200078ec0ff */
[----:B------:R-:W-:Y:S01]  /*1710*/  BSSY.RECONVERGENT B3, `(.L_x_227) ;  /* 0x0000048000037945 */ /* 0x000fe20003800200 */
[C---:B------:R-:W-:Y:S02]  /*1720*/  LOP3.LUT R6, R0.reuse, 0x1000, RZ, 0xfc, !PT ;  /* 0x0000100000067812 */ /* 0x040fe400078efcff */
[----:B------:R-:W-:Y:S02]  /*1730*/  IADD3 R2, PT, PT, R0, UR4, RZ ;  /* 0x0000000400027c10 */ /* 0x000fe4000fffe0ff */
[----:B------:R-:W-:-:S07]  /*1740*/  IADD3 R7, PT, PT, -R7, RZ, RZ ;  /* 0x000000ff07077210 */ /* 0x000fce0007ffe1ff */
.L_x_228:
[C---:B------:R-:W-:Y:S01]  /*1750*/  IADD3 R19, PT, PT, R2.reuse, 0x200, RZ ;  /* 0x0000020002137810 */ /* 0x040fe20007ffe0ff */
[C---:B------:R-:W-:Y:S01]  /*1760*/  IMAD.WIDE.U32 R14, R2.reuse, 0x4, R12 ;  /* 0x00000004020e7825 */ /* 0x040fe200078e000c */
[----:B------:R-:W-:-:S03]  /*1770*/  IADD3 R11, PT, PT, R2, 0x400, RZ ;  /* 0x00000400020b7810 */ /* 0x000fc60007ffe0ff */
[--C-:B------:R-:W-:Y:S01]  /*1780*/  IMAD.WIDE.U32 R18, R19, 0x4, R12.reuse ;  /* 0x0000000413127825 */ /* 0x100fe200078e000c */
[----:B------:R0:W2:Y:S01]  /*1790*/  LDG.E R8, desc[UR6][R14.64] ;  /* 0x000000060e087981 */ /* 0x0000a2000c1e1900 */
[C---:B------:R-:W-:Y:S02]  /*17a0*/  IADD3 R21, PT, PT, R2.reuse, 0x600, RZ ;  /* 0x0000060002157810 */ /* 0x040fe40007ffe0ff */
[--C-:B------:R-:W-:Y:S01]  /*17b0*/  IMAD.WIDE.U32 R10, R11, 0x4, R12.reuse ;  /* 0x000000040b0a7825 */ /* 0x100fe200078e000c */
[----:B------:R1:W3:Y:S01]  /*17c0*/  LDG.E R9, desc[UR6][R18.64] ;  /* 0x0000000612097981 */ /* 0x0002e2000c1e1900 */
[C---:B------:R-:W-:Y:S02]  /*17d0*/  IADD3 R17, PT, PT, R2.reuse, 0x800, RZ ;  /* 0x0000080002117810 */ /* 0x040fe40007ffe0ff */
[--C-:B------:R-:W-:Y:S02]  /*17e0*/  IMAD.WIDE.U32 R20, R21, 0x4, R12.reuse ;  /* 0x0000000415147825 */ /* 0x100fe400078e000c */
[----:B------:R4:W5:Y:S01]  /*17f0*/  LDG.E R10, desc[UR6][R10.64] ;  /* 0x000000060a0a7981 */ /* 0x000962000c1e1900 */
[----:B------:R-:W-:Y:S01]  /*1800*/  IADD3 R29, PT, PT, R2, 0xa00, RZ ;  /* 0x00000a00021d7810 */ /* 0x000fe20007ffe0ff */
[----:B------:R-:W-:-:S02]  /*1810*/  IMAD.WIDE.U32 R16, R17, 0x4, R12 ;  /* 0x0000000411107825 */ /* 0x000fc400078e000c */
[----:B------:R4:W5:Y:S01]  /*1820*/  LDG.E R27, desc[UR6][R20.64] ;  /* 0x00000006141b7981 */ /* 0x000962000c1e1900 */
[C---:B------:R-:W-:Y:S01]  /*1830*/  IADD3 R23, PT, PT, R2.reuse, 0xc00, RZ ;  /* 0x00000c0002177810 */ /* 0x040fe20007ffe0ff */
[--C-:B------:R-:W-:Y:S02]  /*1840*/  IMAD.WIDE.U32 R28, R29, 0x4, R12.reuse ;  /* 0x000000041d1c7825 */ /* 0x100fe400078e000c */
[----:B------:R-:W5:Y:S01]  /*1850*/  LDG.E R26, desc[UR6][R16.64] ;  /* 0x00000006101a7981 */ /* 0x000f62000c1e1900 */
[C---:B------:R-:W-:Y:S01]  /*1860*/  IADD3 R22, PT, PT, R2.reuse, 0xe00, RZ ;  /* 0x00000e0002167810 */ /* 0x040fe20007ffe0ff */
[--C-:B0-----:R-:W-:Y:S02]  /*1870*/  IMAD.WIDE.U32 R14, R23, 0x4, R12.reuse ;  /* 0x00000004170e7825 */ /* 0x101fe400078e000c */
[----:B------:R0:W5:Y:S01]  /*1880*/  LDG.E R25, desc[UR6][R28.64] ;  /* 0x000000061c197981 */ /* 0x000162000c1e1900 */
[----:B------:R-:W-:Y:S01]  /*1890*/  IADD3 R23, PT, PT, R2, 0x1000, RZ ;  /* 0x0000100002177810 */ /* 0x000fe20007ffe0ff */
[----:B-1----:R-:W-:-:S02]  /*18a0*/  IMAD.WIDE.U32 R18, R22, 0x4, R12 ;  /* 0x0000000416127825 */ /* 0x002fc400078e000c */
[----:B------:R1:W5:Y:S01]  /*18b0*/  LDG.E R24, desc[UR6][R14.64] ;  /* 0x000000060e187981 */ /* 0x000362000c1e1900 */
[C---:B----4-:R-:W-:Y:S01]  /*18c0*/  IADD3 R11, PT, PT, R2.reuse, 0x1200, RZ ;  /* 0x00001200020b7810 */ /* 0x050fe20007ffe0ff */
[--C-:B------:R-:W-:Y:S02]  /*18d0*/  IMAD.WIDE.U32 R20, R23, 0x4, R12.reuse ;  /* 0x0000000417147825 */ /* 0x100fe400078e000c */
[----:B------:R4:W5:Y:S01]  /*18e0*/  LDG.E R23, desc[UR6][R18.64] ;  /* 0x0000000612177981 */ /* 0x000962000c1e1900 */
[C---:B0-----:R-:W-:Y:S01]  /*18f0*/  IADD3 R29, PT, PT, R2.reuse, 0x1400, RZ ;  /* 0x00001400021d7810 */ /* 0x041fe20007ffe0ff */
[--C-:B------:R-:W-:Y:S02]  /*1900*/  IMAD.WIDE.U32 R16, R11, 0x4, R12.reuse ;  /* 0x000000040b107825 */ /* 0x100fe400078e000c */
[----:B------:R-:W5:Y:S01]  /*1910*/  LDG.E R22, desc[UR6][R20.64] ;  /* 0x0000000614167981 */ /* 0x000f62000c1e1900 */
[----:B-1----:R-:W-:Y:S01]  /*1920*/  IADD3 R15, PT, PT, R2, 0x1600, RZ ;  /* 0x00001600020f7810 */ /* 0x002fe20007ffe0ff */
[----:B------:R-:W-:-:S02]  /*1930*/  IMAD.WIDE.U32 R28, R29, 0x4, R12 ;  /* 0x000000041d1c7825 */ /* 0x000fc400078e000c */
[----:B------:R0:W5:Y:S01]  /*1940*/  LDG.E R11, desc[UR6][R16.64] ;  /* 0x00000006100b7981 */ /* 0x000162000c1e1900 */
[C---:B----4-:R-:W-:Y:S01]  /*1950*/  IADD3 R19, PT, PT, R2.reuse, 0x1800, RZ ;  /* 0x0000180002137810 */ /* 0x050fe20007ffe0ff */
[--C-:B------:R-:W-:Y:S02]  /*1960*/  IMAD.WIDE.U32 R14, R15, 0x4, R12.reuse ;  /* 0x000000040f0e7825 */ /* 0x100fe400078e000c */
[----:B------:R-:W4:Y:S02]  /*1970*/  LDG.E R28, desc[UR6][R28.64] ;  /* 0x000000061c1c7981 */ /* 0x000f24000c1e1900 */
[----:B------:R-:W-:Y:S01]  /*1980*/  IMAD.WIDE.U32 R18, R19, 0x4, R12 ;  /* 0x0000000413127825 */ /* 0x000fe200078e000c */
[C---:B0-----:R-:W-:Y:S02]  /*1990*/  IADD3 R17, PT, PT, R2.reuse, 0x1a00, RZ ;  /* 0x00001a0002117810 */ /* 0x041fe40007ffe0ff */
[----:B------:R-:W-:-:S03]  /*19a0*/  IADD3 R21, PT, PT, R2, 0x1c00, RZ ;  /* 0x00001c0002157810 */ /* 0x000fc60007ffe0ff */
[----:B------:R-:W4:Y:S04]  /*19b0*/  LDG.E R18, desc[UR6][R18.64] ;  /* 0x0000000612127981 */ /* 0x000f28000c1e1900 */
[----:B------:R0:W4:Y:S01]  /*19c0*/  LDG.E R29, desc[UR6][R14.64] ;  /* 0x000000060e1d7981 */ /* 0x000122000c1e1900 */
[----:B------:R-:W-:Y:S01]  /*19d0*/  IADD3 R20, PT, PT, R2, 0x1e00, RZ ;  /* 0x00001e0002147810 */ /* 0x000fe20007ffe0ff */
[----:B0-----:R-:W-:-:S04]  /*19e0*/  IMAD.WIDE.U32 R14, R17, 0x4, R12 ;  /* 0x00000004110e7825 */ /* 0x001fc800078e000c */
[--C-:B------:R-:W-:Y:S02]  /*19f0*/  IMAD.WIDE.U32 R16, R21, 0x4, R12.reuse ;  /* 0x0000000415107825 */ /* 0x100fe400078e000c */
[----:B------:R-:W4:Y:S02]  /*1a00*/  LDG.E R14, desc[UR6][R14.64] ;  /* 0x000000060e0e7981 */ /* 0x000f24000c1e1900 */
[----:B------:R-:W-:Y:S02]  /*1a10*/  IMAD.WIDE.U32 R20, R20, 0x4, R12 ;  /* 0x0000000414147825 */ /* 0x000fe400078e000c */
[----:B------:R-:W4:Y:S04]  /*1a20*/  LDG.E R16, desc[UR6][R16.64] ;  /* 0x0000000610107981 */ /* 0x000f28000c1e1900 */
[----:B------:R-:W4:Y:S01]  /*1a30*/  LDG.E R20, desc[UR6][R20.64] ;  /* 0x0000000614147981 */ /* 0x000f22000c1e1900 */
[----:B------:R-:W-:-:S04]  /*1a40*/  IADD3 R7, PT, PT, R7, 0x10, RZ ;  /* 0x0000001007077810 */ /* 0x000fc80007ffe0ff */
[----:B------:R-:W-:Y:S02]  /*1a50*/  ISETP.NE.AND P0, PT, R7, RZ, PT ;  /* 0x000000ff0700720c */ /* 0x000fe40003f05270 */
[----:B------:R-:W-:Y:S02]  /*1a60*/  IADD3 R6, PT, PT, R6, 0x2000, RZ ;  /* 0x0000200006067810 */ /* 0x000fe40007ffe0ff */
[----:B------:R-:W-:Y:S01]  /*1a70*/  IADD3 R2, PT, PT, R2, 0x2000, RZ ;  /* 0x0000200002027810 */ /* 0x000fe20007ffe0ff */
[----:B--2---:R-:W-:-:S04]  /*1a80*/  FADD R8, R8, R5 ;  /* 0x0000000508087221 */ /* 0x004fc80000000000 */
[----:B---3--:R-:W-:-:S04]  /*1a90*/  FADD R9, R8, R9 ;  /* 0x0000000908097221 */ /* 0x008fc80000000000 */
        /* <DEDUP_REMOVED lines=8> */
[----:B----4-:R-:W-:-:S04]  /*1b20*/  FADD R28, R11, R28 ;  /* 0x0000001c0b1c7221 */ /* 0x010fc80000000000 */
[----:B------:R-:W-:-:S04]  /*1b30*/  FADD R29, R28, R29 ;  /* 0x0000001d1c1d7221 */ /* 0x000fc80000000000 */
[----:B------:R-:W-:-:S04]  /*1b40*/  FADD R29, R29, R18 ;  /* 0x000000121d1d7221 */ /* 0x000fc80000000000 */
[----:B------:R-:W-:-:S04]  /*1b50*/  FADD R29, R29, R14 ;  /* 0x0000000e1d1d7221 */ /* 0x000fc80000000000 */
[----:B------:R-:W-:-:S04]  /*1b60*/  FADD R29, R29, R16 ;  /* 0x000000101d1d7221 */ /* 0x000fc80000000000 */
[----:B------:R-:W-:Y:S01]  /*1b70*/  FADD R5, R29, R20 ;  /* 0x000000141d057221 */ /* 0x000fe20000000000 */
[----:B------:R-:W-:Y:S06]  /*1b80*/  @P0 BRA `(.L_x_228) ;  /* 0xfffffff800f00947 */ /* 0x000fec000383ffff */
[----:B------:R-:W-:Y:S05]  /*1b90*/  BSYNC.RECONVERGENT B3 ;  /* 0x0000000000037941 */ /* 0x000fea0003800200 */
.L_x_227:
[----:B------:R-:W-:-:S07]  /*1ba0*/  IADD3 R6, PT, PT, R6, -0x1000, RZ ;  /* 0xfffff00006067810 */ /* 0x000fce0007ffe0ff */
.L_x_226:
[----:B------:R-:W-:Y:S05]  /*1bb0*/  BSYNC.RECONVERGENT B2 ;  /* 0x0000000000027941 */ /* 0x000fea0003800200 */
.L_x_225:
[----:B------:R-:W-:-:S13]  /*1bc0*/  ISETP.NE.AND P0, PT, R4, RZ, PT ;  /* 0x000000ff0400720c */ /* 0x000fda0003f05270 */
[----:B------:R-:W-:Y:S05]  /*1bd0*/  @!P0 BRA `(.L_x_224) ;  /* 0x0000000400248947 */ /* 0x000fea0003800000 */
[----:B------:R-:W-:Y:S01]  /*1be0*/  ISETP.GE.U32.AND P0, PT, R4, 0x8, PT ;  /* 0x000000080400780c */ /* 0x000fe20003f06070 */
[----:B------:R-:W-:Y:S01]  /*1bf0*/  BSSY.RECONVERGENT B2, `(.L_x_229) ;  /* 0x0000025000027945 */ /* 0x000fe20003800200 */
[----:B------:R-:W-:-:S04]  /*1c00*/  LOP3.LUT R22, R3, 0x7, RZ, 0xc0, !PT ;  /* 0x0000000703167812 */ /* 0x000fc800078ec0ff */
[----:B------:R-:W-:-:S07]  /*1c10*/  ISETP.NE.AND P1, PT, R22, RZ, PT ;  /* 0x000000ff1600720c */ /* 0x000fce0003f25270 */
[----:B------:R-:W-:Y:S06]  /*1c20*/  @!P0 BRA `(.L_x_230) ;  /* 0x0000000000848947 */ /* 0x000fec0003800000 */
[----:B------:R-:W-:-:S04]  /*1c30*/  IADD3 R7, PT, PT, R6, UR4, RZ ;  /* 0x0000000406077c10 */ /* 0x000fc8000fffe0ff */
        /* <DEDUP_REMOVED lines=32> */
.L_x_230:
[----:B------:R-:W-:Y:S05]  /*1e40*/  BSYNC.RECONVERGENT B2 ;  /* 0x0000000000027941 */ /* 0x000fea0003800200 */
.L_x_229:
        /* <DEDUP_REMOVED lines=23> */
.L_x_232:
[----:B------:R-:W-:Y:S05]  /*1fc0*/  BSYNC.RECONVERGENT B2 ;  /* 0x0000000000027941 */ /* 0x000fea0003800200 */
.L_x_231:
[----:B------:R-:W-:Y:S05]  /*1fd0*/  @!P1 BRA `(.L_x_224) ;  /* 0x0000000000249947 */ /* 0x000fea0003800000 */
[----:B------:R-:W-:Y:S02]  /*1fe0*/  IADD3 R7, PT, PT, R6, UR4, RZ ;  /* 0x0000000406077c10 */ /* 0x000fe4000fffe0ff */
[----:B------:R-:W-:-:S07]  /*1ff0*/  IADD3 R4, PT, PT, -R4, RZ, RZ ;  /* 0x000000ff04047210 */ /* 0x000fce0007ffe1ff */
.L_x_233:
[----:B------:R-:W-:-:S06]  /*2000*/  IMAD.WIDE.U32 R2, R7, 0x4, R12 ;  /* 0x0000000407027825 */ /* 0x000fcc00078e000c */
[----:B------:R-:W2:Y:S01]  /*2010*/  LDG.E R2, desc[UR6][R2.64] ;  /* 0x0000000602027981 */ /* 0x000ea2000c1e1900 */
[----:B------:R-:W-:Y:S02]  /*2020*/  IADD3 R4, PT, PT, R4, 0x1, RZ ;  /* 0x0000000104047810 */ /* 0x000fe40007ffe0ff */
[----:B------:R-:W-:Y:S02]  /*2030*/  IADD3 R7, PT, PT, R7, 0x200, RZ ;  /* 0x0000020007077810 */ /* 0x000fe40007ffe0ff */
[----:B------:R-:W-:Y:S01]  /*2040*/  ISETP.NE.AND P0, PT, R4, RZ, PT ;  /* 0x000000ff0400720c */ /* 0x000fe20003f05270 */
[----:B--2---:R-:W-:-:S12]  /*2050*/  FADD R5, R2, R5 ;  /* 0x0000000502057221 */ /* 0x004fd80000000000 */
[----:B------:R-:W-:Y:S05]  /*2060*/  @P0 BRA `(.L_x_233) ;  /* 0xfffffffc00e40947 */ /* 0x000fea000383ffff */
.L_x_224:
[----:B------:R-:W-:Y:S05]  /*2070*/  BSYNC.RECONVERGENT B1 ;  /* 0x0000000000017941 */ /* 0x000fea0003800200 */
.L_x_222:
        /* <DEDUP_REMOVED lines=33> */
[----:B------:R-:W3:Y:S04]  /*2290*/  LDS.128 R8, [UR4+0x30] ;  /* 0x00003004ff087984 */ /* 0x000ee80008000c00 */
[----:B------:R-:W4:Y:S01]  /*22a0*/  LDS.128 R16, [UR4+0x40] ;  /* 0x00004004ff107984 */ /* 0x000f220008000c00 */
[----:B0-----:R-:W-:-:S04]  /*22b0*/  FADD R5, R0, R5 ;  /* 0x0000000500057221 */ /* 0x001fc80000000000 */
        /* <DEDUP_REMOVED lines=13> */
[----:B------:R-:W-:-:S07]  /*2390*/  FADD R0, R18, R19 ;  /* 0x0000001312007221 */ /* 0x000fce0000000000 */
.L_x_220:
[----:B------:R-:W-:Y:S05]  /*23a0*/  BSYNC.RECONVERGENT B0 ;  /* 0x0000000000007941 */ /* 0x000fea0003800200 */
.L_x_205:
[----:B------:R-:W-:Y:S05]  /*23b0*/  @P0 EXIT ;  /* 0x000000000000094d */ /* 0x000fea0003800000 */
[----:B012---:R-:W0:Y:S01]  /*23c0*/  LDC.64 R2, c[0x0][0x388] ;  /* 0x0000e200ff027b82 */ /* 0x007e220000000a00 */
[----:B------:R-:W1:Y:S02]  /*23d0*/  LDCU UR4, c[0x0][0x398] ;  /* 0x00007300ff0477ac */ /* 0x000e640008000800 */
[----:B-1----:R-:W-:-:S05]  /*23e0*/  FADD R5, R0, UR4 ;  /* 0x0000000400057e21 */ /* 0x002fca0008000000 */
[----:B0-----:R-:W-:Y:S01]  /*23f0*/  STG.E desc[UR6][R2.64], R5 ;  /* 0x0000000502007986 */ /* 0x001fe2000c101906 */
[----:B------:R-:W-:Y:S05]  /*2400*/  EXIT ;  /* 0x000000000000794d */ /* 0x000fea0003800000 */
.L_x_234:
        /* <DEDUP_REMOVED lines=15> */
.L_x_302:


//--------------------- .text._ZN3cub18CUB_300001_SM_10006detail11EmptyKernelIvEEvv --------------------------
	.section	.text._ZN3cub18CUB_300001_SM_10006detail11EmptyKernelIvEEvv,"ax",@progbits
	.align	128
        .global         _ZN3cub18CUB_300001_SM_10006detail11EmptyKernelIvEEvv
        .type           _ZN3cub18CUB_300001_SM_10006detail11EmptyKernelIvEEvv,@function
        .size           _ZN3cub18CUB_300001_SM_10006detail11EmptyKernelIvEEvv,(.L_x_303 - _ZN3cub18CUB_300001_SM_10006detail11EmptyKernelIvEEvv)
        .other          _ZN3cub18CUB_300001_SM_10006detail11EmptyKernelIvEEvv,@"STO_CUDA_ENTRY STV_DEFAULT"
_ZN3cub18CUB_300001_SM_10006detail11EmptyKernelIvEEvv:
.text._ZN3cub18CUB_300001_SM_10006detail11EmptyKernelIvEEvv:
[----:B------:R-:W-:Y:S01]  /*0000*/  LDC R1, c[0x0][0x37c] ;  /* 0x0000df00ff017b82 */ /* 0x000fe20000000800 */
[----:B------:R-:W-:Y:S05]  /*0010*/  EXIT ;  /* 0x000000000000794d */ /* 0x000fea0003800000 */
.L_x_235:
        /* <DEDUP_REMOVED lines=14> */
.L_x_303:


//--------------------- .text._Z17reduction_Kernel2iPfS_ --------------------------
	.section	.text._Z17reduction_Kernel2iPfS_,"ax",@progbits
	.align	128
        .global         _Z17reduction_Kernel2iPfS_
        .type           _Z17reduction_Kernel2iPfS_,@function
        .size           _Z17reduction_Kernel2iPfS_,(.L_x_304 - _Z17reduction_Kernel2iPfS_)
        .other          _Z17reduction_Kernel2iPfS_,@"STO_CUDA_ENTRY STV_DEFAULT"
_Z17reduction_Kernel2iPfS_:
.text._Z17reduction_Kernel2iPfS_:
[----:B------:R-:W-:Y:S01]  /*0000*/  LDC R1, c[0x0][0x37c] ;  /* 0x0000df00ff017b82 */ /* 0x000fe20000000800 */
[----:B------:R-:W0:Y:S07]  /*0010*/  S2R R0, SR_CTAID.X ;  /* 0x0000000000007919 */ /* 0x000e2e0000002500 */
[----:B------:R-:W0:Y:S01]  /*0020*/  LDC R3, c[0x0][0x360] ;  /* 0x0000d800ff037b82 */ /* 0x000e220000000800 */
[----:B------:R-:W1:Y:S01]  /*0030*/  LDCU.64 UR6, c[0x0][0x358] ;  /* 0x00006b00ff0677ac */ /* 0x000e620008000a00 */
[----:B------:R-:W2:Y:S06]  /*0040*/  S2R R2, SR_TID.X ;  /* 0x0000000000027919 */ /* 0x000eac0000002100 */
[----:B------:R-:W3:Y:S01]  /*0050*/  LDC.64 R6, c[0x0][0x388] ;  /* 0x0000e200ff067b82 */ /* 0x000ee20000000a00 */
[----:B0-----:R-:W-:-:S04]  /*0060*/  IMAD R5, R3, R0, RZ ;  /* 0x0000000003057224 */ /* 0x001fc800078e02ff */
[----:B--2---:R-:W-:-:S04]  /*0070*/  IMAD R5, R5, 0x2, R2 ;  /* 0x0000000205057824 */ /* 0x004fc800078e0202 */
[----:B---3--:R-:W-:-:S03]  /*0080*/  IMAD.WIDE R6, R5, 0x4, R6 ;  /* 0x0000000405067825 */ /* 0x008fc600078e0206 */
[----:B------:R-:W-:-:S03]  /*0090*/  LEA R8, P0, R3, R6, 0x2 ;  /* 0x0000000603087211 */ /* 0x000fc600078010ff */
[----:B-1----:R-:W2:Y:S02]  /*00a0*/  LDG.E R6, desc[UR6][R6.64] ;  /* 0x0000000606067981 */ /* 0x002ea4000c1e1900 */
[----:B------:R-:W-:-:S06]  /*00b0*/  IMAD.X R9, RZ, RZ, R7, P0 ;  /* 0x000000ffff097224 */ /* 0x000fcc00000e0607 */
[----:B------:R-:W2:Y:S01]  /*00c0*/  LDG.E R9, desc[UR6][R8.64] ;  /* 0x0000000608097981 */ /* 0x000ea2000c1e1900 */
[----:B------:R-:W0:Y:S01]  /*00d0*/  S2UR UR5, SR_CgaCtaId ;  /* 0x00000000000579c3 */ /* 0x000e220000008800 */
[----:B------:R-:W-:Y:S01]  /*00e0*/  UMOV UR4, 0x400 ;  /* 0x0000040000047882 */ /* 0x000fe20000000000 */
[----:B------:R-:W-:Y:S01]  /*00f0*/  ISETP.GE.U32.AND P0, PT, R3, 0x400, PT ;  /* 0x000004000300780c */ /* 0x000fe20003f06070 */
[----:B0-----:R-:W-:-:S06]  /*0100*/  ULEA UR4, UR5, UR4, 0x18 ;  /* 0x0000000405047291 */ /* 0x001fcc000f8ec0ff */
[----:B------:R-:W-:Y:S01]  /*0110*/  LEA R4, R2, UR4, 0x2 ;  /* 0x0000000402047c11 */ /* 0x000fe2000f8e10ff */
[----:B--2---:R-:W-:-:S05]  /*0120*/  FADD R5, R6, R9 ;  /* 0x0000000906057221 */ /* 0x004fca0000000000 */
[----:B------:R0:W-:Y:S01]  /*0130*/  STS [R4], R5 ;  /* 0x0000000504007388 */ /* 0x0001e20000000800 */
[----:B------:R-:W-:Y:S06]  /*0140*/  BAR.SYNC.DEFER_BLOCKING 0x0 ;  /* 0x0000000000007b1d */ /* 0x000fec0000010000 */
[----:B------:R-:W-:Y:S05]  /*0150*/  @!P0 BRA `(.L_x_236) ;  /* 0x00000000001c8947 */ /* 0x000fea0003800000 */
[----:B------:R-:W-:-:S13]  /*0160*/  ISETP.GT.U32.AND P0, PT, R2, 0x1ff, PT ;  /* 0x000001ff0200780c */ /* 0x000fda0003f04070 */
[----:B0-----:R-:W-:Y:S04]  /*0170*/  @!P0 LDS R5, [R4+0x800] ;  /* 0x0008000004058984 */ /* 0x001fe80000000800 */
[----:B------:R-:W0:Y:S02]  /*0180*/  @!P0 LDS R6, [R4] ;  /* 0x0000000004068984 */ /* 0x000e240000000800 */
[----:B0-----:R-:W-:-:S05]  /*0190*/  @!P0 FADD R5, R5, R6 ;  /* 0x0000000605058221 */ /* 0x001fca0000000000 */
[----:B------:R1:W-:Y:S01]  /*01a0*/  @!P0 STS [R4], R5 ;  /* 0x0000000504008388 */ /* 0x0003e20000000800 */
[----:B------:R-:W-:Y:S06]  /*01b0*/  BAR.SYNC.DEFER_BLOCKING 0x0 ;  /* 0x0000000000007b1d */ /* 0x000fec0000010000 */
[----:B------:R-:W-:Y:S05]  /*01c0*/  BRA `(.L_x_237) ;  /* 0x0000000000087947 */ /* 0x000fea0003800000 */
.L_x_236:
[----:B------:R-:W-:-:S13]  /*01d0*/  ISETP.GE.U32.AND P0, PT, R3, 0x200, PT ;  /* 0x000002000300780c */ /* 0x000fda0003f06070 */
[----:B------:R-:W-:Y:S05]  /*01e0*/  @!P0 BRA `(.L_x_238) ;  /* 0x00000000001c8947 */ /* 0x000fea0003800000 */
.L_x_237:
[----:B------:R-:W-:-:S13]  /*01f0*/  ISETP.GT.U32.AND P0, PT, R2, 0xff, PT ;  /* 0x000000ff0200780c */ /* 0x000fda0003f04070 */
[----:B01----:R-:W-:Y:S04]  /*0200*/  @!P0 LDS R5, [R4+0x400] ;  /* 0x0004000004058984 */ /* 0x003fe80000000800 */
[----:B------:R-:W0:Y:S02]  /*0210*/  @!P0 LDS R6, [R4] ;  /* 0x0000000004068984 */ /* 0x000e240000000800 */
[----:B0-----:R-:W-:-:S05]  /*0220*/  @!P0 FADD R5, R5, R6 ;  /* 0x0000000605058221 */ /* 0x001fca0000000000 */
[----:B------:R1:W-:Y:S01]  /*0230*/  @!P0 STS [R4], R5 ;  /* 0x0000000504008388 */ /* 0x0003e20000000800 */
[----:B------:R-:W-:Y:S06]  /*0240*/  BAR.SYNC.DEFER_BLOCKING 0x0 ;  /* 0x0000000000007b1d */ /* 0x000fec0000010000 */
[----:B------:R-:W-:Y:S05]  /*0250*/  BRA `(.L_x_239) ;  /* 0x0000000000087947 */ /* 0x000fea0003800000 */
.L_x_238:
[----:B------:R-:W-:-:S13]  /*0260*/  ISETP.GE.U32.AND P0, PT, R3, 0x100, PT ;  /* 0x000001000300780c */ /* 0x000fda0003f06070 */
[----:B------:R-:W-:Y:S05]  /*0270*/  @!P0 BRA `(.L_x_240) ;  /* 0x00000000001c8947 */ /* 0x000fea0003800000 */
.L_x_239:
[----:B------:R-:W-:-:S13]  /*0280*/  ISETP.GT.U32.AND P0, PT, R2, 0x7f, PT ;  /* 0x0000007f0200780c */ /* 0x000fda0003f04070 */
[----:B01----:R-:W-:Y:S04]  /*0290*/  @!P0 LDS R5, [R4+0x200] ;  /* 0x0002000004058984 */ /* 0x003fe80000000800 */
[----:B------:R-:W0:Y:S02]  /*02a0*/  @!P0 LDS R6, [R4] ;  /* 0x0000000004068984 */ /* 0x000e240000000800 */
[----:B0-----:R-:W-:-:S05]  /*02b0*/  @!P0 FADD R5, R5, R6 ;  /* 0x0000000605058221 */ /* 0x001fca0000000000 */
[----:B------:R1:W-:Y:S01]  /*02c0*/  @!P0 STS [R4], R5 ;  /* 0x0000000504008388 */ /* 0x0003e20000000800 */
[----:B------:R-:W-:Y:S06]  /*02d0*/  BAR.SYNC.DEFER_BLOCKING 0x0 ;  /* 0x0000000000007b1d */ /* 0x000fec0000010000 */
[----:B------:R-:W-:Y:S05]  /*02e0*/  BRA `(.L_x_241) ;  /* 0x0000000000087947 */ /* 0x000fea0003800000 */
.L_x_240:
[----:B------:R-:W-:-:S13]  /*02f0*/  ISETP.GE.U32.AND P0, PT, R3, 0x80, PT ;  /* 0x000000800300780c */ /* 0x000fda0003f06070 */
[----:B------:R-:W-:Y:S05]  /*0300*/  @!P0 BRA `(.L_x_242) ;  /* 0x0000000000188947 */ /* 0x000fea0003800000 */
.L_x_241:
[----:B------:R-:W-:-:S13]  /*0310*/  ISETP.GT.U32.AND P0, PT, R2, 0x3f, PT ;  /* 0x0000003f0200780c */ /* 0x000fda0003f04070 */
[----:B01----:R-:W-:Y:S04]  /*0320*/  @!P0 LDS R5, [R4+0x100] ;  /* 0x0001000004058984 */ /* 0x003fe80000000800 */
[----:B------:R-:W0:Y:S02]  /*0330*/  @!P0 LDS R6, [R4] ;  /* 0x0000000004068984 */ /* 0x000e240000000800 */
[----:B0-----:R-:W-:-:S05]  /*0340*/  @!P0 FADD R5, R5, R6 ;  /* 0x0000000605058221 */ /* 0x001fca0000000000 */
[----:B------:R1:W-:Y:S01]  /*0350*/  @!P0 STS [R4], R5 ;  /* 0x0000000504008388 */ /* 0x0003e20000000800 */
[----:B------:R-:W-:Y:S06]  /*0360*/  BAR.SYNC.DEFER_BLOCKING 0x0 ;  /* 0x0000000000007b1d */ /* 0x000fec0000010000 */
.L_x_242:
[C---:B------:R-:W-:Y:S01]  /*0370*/  ISETP.GT.U32.AND P0, PT, R2.reuse, 0x1f, PT ;  /* 0x0000001f0200780c */ /* 0x040fe20003f04070 */
[----:B01----:R-:W-:Y:S01]  /*0380*/  IMAD.MOV.U32 R5, RZ, RZ, RZ ;  /* 0x000000ffff057224 */ /* 0x003fe200078e00ff */
[----:B------:R-:W-:Y:S01]  /*0390*/  ISETP.GE.U32.AND P1, PT, R3, 0x20, PT ;  /* 0x000000200300780c */ /* 0x000fe20003f26070 */
[----:B------:R-:W-:Y:S03]  /*03a0*/  BSSY B0, `(.L_x_243) ;  /* 0x000000c000007945 */ /* 0x000fe60003800000 */
[----:B------:R-:W-:-:S07]  /*03b0*/  ISETP.GT.U32.OR P1, PT, R2, 0xf, !P1 ;  /* 0x0000000f0200780c */ /* 0x000fce0004f24470 */
[----:B------:R0:W1:Y:S01]  /*03c0*/  @!P0 LDS R5, [R4] ;  /* 0x0000000004058984 */ /* 0x0000620000000800 */
[----:B------:R-:W-:-:S04]  /*03d0*/  ISETP.GE.U32.AND P0, PT, R3, 0x40, PT ;  /* 0x000000400300780c */ /* 0x000fc80003f06070 */
[----:B------:R-:W-:-:S13]  /*03e0*/  ISETP.GT.U32.OR P0, PT, R2, 0x1f, !P0 ;  /* 0x0000001f0200780c */ /* 0x000fda0004704470 */
[----:B0-----:R-:W-:Y:S05]  /*03f0*/  @P0 BRA `(.L_x_244) ;  /* 0x0000000000180947 */ /* 0x001fea0003800000 */
[----:B------:R-:W1:Y:S01]  /*0400*/  LDS R6, [R4+0x80] ;  /* 0x0000800004067984 */ /* 0x000e620000000800 */
[----:B------:R-:W-:Y:S01]  /*0410*/  UMOV UR5, 0xffffffff ;  /* 0xffffffff00057882 */ /* 0x000fe20000000000 */
[----:B-1----:R-:W-:-:S05]  /*0420*/  FADD R5, R5, R6 ;  /* 0x0000000605057221 */ /* 0x002fca0000000000 */
[----:B------:R0:W-:Y:S01]  /*0430*/  STS [R4], R5 ;  /* 0x0000000504007388 */ /* 0x0001e20000000800 */
[----:B------:R-:W-:Y:S05]  /*0440*/  BRA.DIV UR5, `(.L_x_245) ;  /* 0x0000000605387947 */ /* 0x000fea000b800000 */
[----:B------:R-:W-:Y:S01]  /*0450*/  NOP ;  /* 0x0000000000007918 */ /* 0x000fe20000000000 */
.L_x_244:
[----:B------:R-:W-:Y:S05]  /*0460*/  BSYNC B0 ;  /* 0x0000000000007941 */ /* 0x000fea0003800000 */
.L_x_243:
[----:B------:R-:W-:Y:S04]  /*0470*/  BSSY B0, `(.L_x_246) ;  /* 0x000000b000007945 */ /* 0x000fe80003800000 */
[----:B------:R-:W-:Y:S05]  /*0480*/  @P1 BRA `(.L_x_247) ;  /* 0x0000000000241947 */ /* 0x000fea0003800000 */
[----:B------:R-:W0:Y:S01]  /*0490*/  LDS R6, [R4+0x40] ;  /* 0x0000400004067984 */ /* 0x000e220000000800 */
[----:B------:R-:W-:Y:S01]  /*04a0*/  UMOV UR5, 0xffffffff ;  /* 0xffffffff00057882 */ /* 0x000fe20000000000 */
[----:B01----:R-:W-:Y:S02]  /*04b0*/  FADD R5, R5, R6 ;  /* 0x0000000605057221 */ /* 0x003fe40000000000 */
[----:B------:R-:W-:Y:S05]  /*04c0*/  BRA.DIV UR5, `(.L_x_248) ;  /* 0x00000006052c7947 */ /* 0x000fea000b800000 */
[----:B------:R-:W-:Y:S01]  /*04d0*/  NOP ;  /* 0x0000000000007918 */ /* 0x000fe20000000000 */
.L_x_270:
[----:B------:R0:W-:Y:S01]  /*04e0*/  STS [R4], R5 ;  /* 0x0000000504007388 */ /* 0x0001e20000000800 */
[----:B------:R-:W-:-:S03]  /*04f0*/  UMOV UR5, 0xffffffff ;  /* 0xffffffff00057882 */ /* 0x000fc60000000000 */
[----:B------:R-:W-:Y:S05]  /*0500*/  BRA.DIV UR5, `(.L_x_249) ;  /* 0x0000000605387947 */ /* 0x000fea000b800000 */
[----:B------:R-:W-:Y:S01]  /*0510*/  NOP ;  /* 0x0000000000007918 */ /* 0x000fe20000000000 */
.L_x_247:
[----:B------:R-:W-:Y:S05]  /*0520*/  BSYNC B0 ;  /* 0x0000000000007941 */ /* 0x000fea0003800000 */
.L_x_246:
[----:B------:R-:W-:Y:S01]  /*0530*/  ISETP.GE.U32.AND P0, PT, R3, 0x10, PT ;  /* 0x000000100300780c */ /* 0x000fe20003f06070 */
[----:B------:R-:W-:Y:S03]  /*0540*/  BSSY B0, `(.L_x_250) ;  /* 0x000000c000007945 */ /* 0x000fe60003800000 */
[----:B------:R-:W-:-:S13]  /*0550*/  ISETP.GT.U32.OR P0, PT, R2, 0x7, !P0 ;  /* 0x000000070200780c */ /* 0x000fda0004704470 */
[----:B------:R-:W-:Y:S05]  /*0560*/  @P0 BRA `(.L_x_251) ;  /* 0x0000000000240947 */ /* 0x000fea0003800000 */
[----:B------:R-:W0:Y:S01]  /*0570*/  LDS R6, [R4+0x20] ;  /* 0x0000200004067984 */ /* 0x000e220000000800 */
[----:B------:R-:W-:Y:S01]  /*0580*/  UMOV UR5, 0xffffffff ;  /* 0xffffffff00057882 */ /* 0x000fe20000000000 */
[----:B01----:R-:W-:Y:S02]  /*0590*/  FADD R5, R5, R6 ;  /* 0x0000000605057221 */ /* 0x003fe40000000000 */
[----:B------:R-:W-:Y:S05]  /*05a0*/  BRA.DIV UR5, `(.L_x_252) ;  /* 0x00000006052c7947 */ /* 0x000fea000b800000 */
[----:B------:R-:W-:Y:S01]  /*05b0*/  NOP ;  /* 0x0000000000007918 */ /* 0x000fe20000000000 */
.L_x_275:
[----:B------:R0:W-:Y:S01]  /*05c0*/  STS [R4], R5 ;  /* 0x0000000504007388 */ /* 0x0001e20000000800 */
[----:B------:R-:W-:-:S03]  /*05d0*/  UMOV UR5, 0xffffffff ;  /* 0xffffffff00057882 */ /* 0x000fc60000000000 */
[----:B------:R-:W-:Y:S05]  /*05e0*/  BRA.DIV UR5, `(.L_x_253) ;  /* 0x0000000605387947 */ /* 0x000fea000b800000 */
[----:B------:R-:W-:Y:S01]  /*05f0*/  NOP ;  /* 0x0000000000007918 */ /* 0x000fe20000000000 */
.L_x_251:
[----:B------:R-:W-:Y:S05]  /*0600*/  BSYNC B0 ;  /* 0x0000000000007941 */ /* 0x000fea0003800000 */
.L_x_250:
        /* <DEDUP_REMOVED lines=9> */
.L_x_280:
[----:B------:R0:W-:Y:S01]  /*06a0*/  STS [R4], R5 ;  /* 0x0000000504007388 */ /* 0x0001e20000000800 */
[----:B------:R-:W-:-:S03]  /*06b0*/  UMOV UR5, 0xffffffff ;  /* 0xffffffff00057882 */ /* 0x000fc60000000000 */
[----:B------:R-:W-:Y:S05]  /*06c0*/  BRA.DIV UR5, `(.L_x_257) ;  /* 0x0000000605387947 */ /* 0x000fea000b800000 */
[----:B------:R-:W-:Y:S01]  /*06d0*/  NOP ;  /* 0x0000000000007918 */ /* 0x000fe20000000000 */
.L_x_255:
[----:B------:R-:W-:Y:S05]  /*06e0*/  BSYNC B0 ;  /* 0x0000000000007941 */ /* 0x000fea0003800000 */
.L_x_254:
        /* <DEDUP_REMOVED lines=9> */
.L_x_285:
[----:B------:R0:W-:Y:S01]  /*0780*/  STS [R4], R5 ;  /* 0x0000000504007388 */ /* 0x0001e20000000800 */
[----:B------:R-:W-:-:S03]  /*0790*/  UMOV UR5, 0xffffffff ;  /* 0xffffffff00057882 */ /* 0x000fc60000000000 */
[----:B------:R-:W-:Y:S05]  /*07a0*/  BRA.DIV UR5, `(.L_x_261) ;  /* 0x0000000605387947 */ /* 0x000fea000b800000 */
[----:B------:R-:W-:Y:S01]  /*07b0*/  NOP ;  /* 0x0000000000007918 */ /* 0x000fe20000000000 */
.L_x_259:
[----:B------:R-:W-:Y:S05]  /*07c0*/  BSYNC B0 ;  /* 0x0000000000007941 */ /* 0x000fea0003800000 */
.L_x_258:
[----:B------:R-:W-:Y:S01]  /*07d0*/  ISETP.GE.U32.AND P0, PT, R3, 0x2, PT ;  /* 0x000000020300780c */ /* 0x000fe20003f06070 */
[----:B------:R-:W-:Y:S03]  /*07e0*/  BSSY B0, `(.L_x_262) ;  /* 0x000000f000007945 */ /* 0x000fe60003800000 */
[----:B------:R-:W-:-:S13]  /*07f0*/  ISETP.NE.OR P0, PT, R2, RZ, !P0 ;  /* 0x000000ff0200720c */ /* 0x000fda0004705670 */
[----:B------:R-:W-:Y:S05]  /*0800*/  @P0 BRA `(.L_x_263) ;  /* 0x0000000000280947 */ /* 0x000fea0003800000 */
[----:B------:R-:W1:Y:S01]  /*0810*/  LDS R2, [UR4+0x4] ;  /* 0x00000404ff027984 */ /* 0x000e620008000800 */
[----:B------:R-:W-:Y:S01]  /*0820*/  UMOV UR5, 0xffffffff ;  /* 0xffffffff00057882 */ /* 0x000fe20000000000 */
[----:B-1----:R-:W-:Y:S02]  /*0830*/  FADD R2, R2, R5 ;  /* 0x0000000502027221 */ /* 0x002fe40000000000 */
[----:B------:R-:W-:Y:S05]  /*0840*/  BRA.DIV UR5, `(.L_x_264) ;  /* 0x00000006052c7947 */ /* 0x000fea000b800000 */
[----:B------:R-:W-:Y:S01]  /*0850*/  NOP ;  /* 0x0000000000007918 */ /* 0x000fe20000000000 */
.L_x_290:
[----:B------:R1:W-:Y:S01]  /*0860*/  STS [UR4], R2 ;  /* 0x00000002ff007988 */ /* 0x0003e20008000804 */
[----:B------:R-:W-:-:S03]  /*0870*/  UMOV UR5, 0xffffffff ;  /* 0xffffffff00057882 */ /* 0x000fc60000000000 */
[----:B------:R-:W-:Y:S05]  /*0880*/  BRA.DIV UR5, `(.L_x_265) ;  /* 0x0000000605387947 */ /* 0x000fea000b800000 */
[----:B------:R-:W-:Y:S01]  /*0890*/  NOP ;  /* 0x0000000000007918 */ /* 0x000fe20000000000 */
[----:B------:R-:W-:Y:S05]  /*08a0*/  BRA `(.L_x_266) ;  /* 0x0000000000087947 */ /* 0x000fea0003800000 */
.L_x_263:
[----:B------:R-:W-:-:S13]  /*08b0*/  ISETP.NE.AND P0, PT, R2, RZ, PT ;  /* 0x000000ff0200720c */ /* 0x000fda0003f05270 */
[----:B------:R-:W-:Y:S05]  /*08c0*/  @P0 EXIT ;  /* 0x000000000000094d */ /* 0x000fea0003800000 */
.L_x_266:
[----:B------:R-:W-:Y:S05]  /*08d0*/  BSYNC B0 ;  /* 0x0000000000007941 */ /* 0x000fea0003800000 */
.L_x_262:
[----:B01----:R-:W0:Y:S01]  /*08e0*/  LDS R5, [UR4] ;  /* 0x00000004ff057984 */ /* 0x003e220008000800 */
[----:B------:R-:W1:Y:S02]  /*08f0*/  LDC.64 R2, c[0x0][0x390] ;  /* 0x0000e400ff027b82 */ /* 0x000e640000000a00 */
[----:B-1----:R-:W-:-:S05]  /*0900*/  IMAD.WIDE.U32 R2, R0, 0x4, R2 ;  /* 0x0000000400027825 */ /* 0x002fca00078e0002 */
[----:B0-----:R-:W-:Y:S01]  /*0910*/  STG.E desc[UR6][R2.64], R5 ;  /* 0x0000000502007986 */ /* 0x001fe2000c101906 */
[----:B------:R-:W-:Y:S05]  /*0920*/  EXIT ;  /* 0x000000000000794d */ /* 0x000fea0003800000 */
.L_x_245:
[----:B------:R-:W-:-:S07]  /*0930*/  IMAD.MOV.U32 R6, RZ, RZ, -0x1 ;  /* 0xffffffffff067424 */ /* 0x000fce00078e00ff */
[----:B0-----:R-:W-:Y:S05]  /*0940*/  WARPSYNC.COLLECTIVE R6, `(.L_x_267) ;  /* 0x0000000006087348 */ /* 0x001fea0003c00000 */
[----:B------:R-:W-:Y:S01]  /*0950*/  NOP ;  /* 0x0000000000007918 */ /* 0x000fe20000000000 */
[----:B0-----:R-:W-:Y:S05]  /*0960*/  ENDCOLLECTIVE ;  /* 0x000000000000791b */ /* 0x001fea0003800000 */
.L_x_267:
[----:B------:R-:W-:Y:S05]  /*0970*/  BRA `(.L_x_244) ;  /* 0xfffffff800b87947 */ /* 0x000fea000383ffff */
.L_x_248:
[----:B------:R-:W-:Y:S01]  /*0980*/  BSSY B1, `(.L_x_268) ;  /* 0x0000005000017945 */ /* 0x000fe20003800000 */
[----:B------:R-:W-:-:S07]  /*0990*/  MOV R6, 0xffffffff ;  /* 0xffffffff00067802 */ /* 0x000fce0000000f00 */
[----:B------:R-:W-:Y:S05]  /*09a0*/  WARPSYNC.COLLECTIVE R6, `(.L_x_269) ;  /* 0x0000000006087348 */ /* 0x000fea0003c00000 */
[----:B------:R-:W-:Y:S01]  /*09b0*/  NOP ;  /* 0x0000000000007918 */ /* 0x000fe20000000000 */
[----:B------:R-:W-:Y:S05]  /*09c0*/  ENDCOLLECTIVE ;  /* 0x000000000000791b */ /* 0x000fea0003800000 */
.L_x_269:
[----:B------:R-:W-:Y:S05]  /*09d0*/  BSYNC B1 ;  /* 0x0000000000017941 */ /* 0x000fea0003800000 */
.L_x_268:
[----:B------:R-:W-:Y:S05]  /*09e0*/  BRA `(.L_x_270) ;  /* 0xfffffff800bc7947 */ /* 0x000fea000383ffff */
.L_x_249:
[----:B------:R-:W-:Y:S01]  /*09f0*/  BSSY B1, `(.L_x_271) ;  /* 0x0000005000017945 */ /* 0x000fe20003800000 */
[----:B------:R-:W-:-:S07]  /*0a00*/  IMAD.MOV.U32 R6, RZ, RZ, -0x1 ;  /* 0xffffffffff067424 */ /* 0x000fce00078e00ff */
[----:B0-----:R-:W-:Y:S05]  /*0a10*/  WARPSYNC.COLLECTIVE R6, `(.L_x_272) ;  /* 0x0000000006087348 */ /* 0x001fea0003c00000 */
[----:B------:R-:W-:Y:S01]  /*0a20*/  NOP ;  /* 0x0000000000007918 */ /* 0x000fe20000000000 */
[----:B0-----:R-:W-:Y:S05]  /*0a30*/  ENDCOLLECTIVE ;  /* 0x000000000000791b */ /* 0x001fea0003800000 */
.L_x_272:
[----:B------:R-:W-:Y:S05]  /*0a40*/  BSYNC B1 ;  /* 0x0000000000017941 */ /* 0x000fea0003800000 */
.L_x_271:
[----:B------:R-:W-:Y:S05]  /*0a50*/  BRA `(.L_x_247) ;  /* 0xfffffff800b07947 */ /* 0x000fea000383ffff */
.L_x_252:
[----:B------:R-:W-:Y:S01]  /*0a60*/  BSSY B1, `(.L_x_273) ;  /* 0x0000005000017945 */ /* 0x000fe20003800000 */
[----:B------:R-:W-:-:S07]  /*0a70*/  IMAD.MOV.U32 R6, RZ, RZ, -0x1 ;  /* 0xffffffffff067424 */ /* 0x000fce00078e00ff */
[----:B------:R-:W-:Y:S05]  /*0a80*/  WARPSYNC.COLLECTIVE R6, `(.L_x_274) ;  /* 0x0000000006087348 */ /* 0x000fea0003c00000 */
[----:B------:R-:W-:Y:S01]  /*0a90*/  NOP ;  /* 0x0000000000007918 */ /* 0x000fe20000000000 */
[----:B------:R-:W-:Y:S05]  /*0aa0*/  ENDCOLLECTIVE ;  /* 0x000000000000791b */ /* 0x000fea0003800000 */
.L_x_274:
[----:B------:R-:W-:Y:S05]  /*0ab0*/  BSYNC B1 ;  /* 0x0000000000017941 */ /* 0x000fea0003800000 */
.L_x_273:
[----:B------:R-:W-:Y:S05]  /*0ac0*/  BRA `(.L_x_275) ;  /* 0xfffffff800bc7947 */ /* 0x000fea000383ffff */
.L_x_253:
[----:B------:R-:W-:Y:S01]  /*0ad0*/  BSSY B1, `(.L_x_276) ;  /* 0x0000005000017945 */ /* 0x000fe20003800000 */
[----:B------:R-:W-:-:S07]  /*0ae0*/  IMAD.MOV.U32 R6, RZ, RZ, -0x1 ;  /* 0xffffffffff067424 */ /* 0x000fce00078e00ff */
[----:B0-----:R-:W-:Y:S05]  /*0af0*/  WARPSYNC.COLLECTIVE R6, `(.L_x_277) ;  /* 0x0000000006087348 */ /* 0x001fea0003c00000 */
[----:B------:R-:W-:Y:S01]  /*0b00*/  NOP ;  /* 0x0000000000007918 */ /* 0x000fe20000000000 */
[----:B0-----:R-:W-:Y:S05]  /*0b10*/  ENDCOLLECTIVE ;  /* 0x000000000000791b */ /* 0x001fea0003800000 */
.L_x_277:
[----:B------:R-:W-:Y:S05]  /*0b20*/  BSYNC B1 ;  /* 0x0000000000017941 */ /* 0x000fea0003800000 */
.L_x_276:
[----:B------:R-:W-:Y:S05]  /*0b30*/  BRA `(.L_x_251) ;  /* 0xfffffff800b07947 */ /* 0x000fea000383ffff */
.L_x_256:
[----:B------:R-:W-:Y:S01]  /*0b40*/  BSSY B1, `(.L_x_278) ;  /* 0x0000005000017945 */ /* 0x000fe20003800000 */
[----:B------:R-:W-:-:S07]  /*0b50*/  MOV R6, 0xffffffff ;  /* 0xffffffff00067802 */ /* 0x000fce0000000f00 */
[----:B------:R-:W-:Y:S05]  /*0b60*/  WARPSYNC.COLLECTIVE R6, `(.L_x_279) ;  /* 0x0000000006087348 */ /* 0x000fea0003c00000 */
[----:B------:R-:W-:Y:S01]  /*0b70*/  NOP ;  /* 0x0000000000007918 */ /* 0x000fe20000000000 */
[----:B------:R-:W-:Y:S05]  /*0b80*/  ENDCOLLECTIVE ;  /* 0x000000000000791b */ /* 0x000fea0003800000 */
.L_x_279:
[----:B------:R-:W-:Y:S05]  /*0b90*/  BSYNC B1 ;  /* 0x0000000000017941 */ /* 0x000fea0003800000 */
.L_x_278:
[----:B------:R-:W-:Y:S05]  /*0ba0*/  BRA `(.L_x_280) ;  /* 0xfffffff800bc7947 */ /* 0x000fea000383ffff */
.L_x_257:
[----:B------:R-:W-:Y:S01]  /*0bb0*/  BSSY B1, `(.L_x_281) ;  /* 0x0000005000017945 */ /* 0x000fe20003800000 */
[----:B------:R-:W-:-:S07]  /*0bc0*/  IMAD.MOV.U32 R6, RZ, RZ, -0x1 ;  /* 0xffffffffff067424 */ /* 0x000fce00078e00ff */
[----:B0-----:R-:W-:Y:S05]  /*0bd0*/  WARPSYNC.COLLECTIVE R6, `(.L_x_282) ;  /* 0x0000000006087348 */ /* 0x001fea0003c00000 */
[----:B------:R-:W-:Y:S01]  /*0be0*/  NOP ;  /* 0x0000000000007918 */ /* 0x000fe20000000000 */
[----:B0-----:R-:W-:Y:S05]  /*0bf0*/  ENDCOLLECTIVE ;  /* 0x000000000000791b */ /* 0x001fea0003800000 */
.L_x_282:
[----:B------:R-:W-:Y:S05]  /*0c00*/  BSYNC B1 ;  /* 0x0000000000017941 */ /* 0x000fea0003800000 */
.L_x_281:
[----:B------:R-:W-:Y:S05]  /*0c10*/  BRA `(.L_x_255) ;  /* 0xfffffff800b07947 */ /* 0x000fea000383ffff */
.L_x_260:
[----:B------:R-:W-:Y:S01]  /*0c20*/  BSSY B1, `(.L_x_283) ;  /* 0x0000005000017945 */ /* 0x000fe20003800000 */
[----:B------:R-:W-:-:S07]  /*0c30*/  IMAD.MOV.U32 R6, RZ, RZ, -0x1 ;  /* 0xffffffffff067424 */ /* 0x000fce00078e00ff */
[----:B------:R-:W-:Y:S05]  /*0c40*/  WARPSYNC.COLLECTIVE R6, `(.L_x_284) ;  /* 0x0000000006087348 */ /* 0x000fea0003c00000 */
[----:B------:R-:W-:Y:S01]  /*0c50*/  NOP ;  /* 0x0000000000007918 */ /* 0x000fe20000000000 */
[----:B------:R-:W-:Y:S05]  /*0c60*/  ENDCOLLECTIVE ;  /* 0x000000000000791b */ /* 0x000fea0003800000 */
.L_x_284:
[----:B------:R-:W-:Y:S05]  /*0c70*/  BSYNC B1 ;  /* 0x0000000000017941 */ /* 0x000fea0003800000 */
.L_x_283:
[----:B------:R-:W-:Y:S05]  /*0c80*/  BRA `(.L_x_285) ;  /* 0xfffffff800bc7947 */ /* 0x000fea000383ffff */
.L_x_261:
[----:B------:R-:W-:Y:S01]  /*0c90*/  BSSY B1, `(.L_x_286) ;  /* 0x0000005000017945 */ /* 0x000fe20003800000 */
[----:B------:R-:W-:-:S07]  /*0ca0*/  IMAD.MOV.U32 R6, RZ, RZ, -0x1 ;  /* 0xffffffffff067424 */ /* 0x000fce00078e00ff */
[----:B0-----:R-:W-:Y:S05]  /*0cb0*/  WARPSYNC.COLLECTIVE R6, `(.L_x_287) ;  /* 0x0000000006087348 */ /* 0x001fea0003c00000 */
[----:B------:R-:W-:Y:S01]  /*0cc0*/  NOP ;  /* 0x0000000000007918 */ /* 0x000fe20000000000 */
[----:B0-----:R-:W-:Y:S05]  /*0cd0*/  ENDCOLLECTIVE ;  /* 0x000000000000791b */ /* 0x001fea0003800000 */
.L_x_287:
[----:B------:R-:W-:Y:S05]  /*0ce0*/  BSYNC B1 ;  /* 0x0000000000017941 */ /* 0x000fea0003800000 */
.L_x_286:
[----:B------:R-:W-:Y:S05]  /*0cf0*/  BRA `(.L_x_259) ;  /* 0xfffffff800b07947 */ /* 0x000fea000383ffff */
.L_x_264:
[----:B------:R-:W-:Y:S01]  /*0d00*/  BSSY B1, `(.L_x_288) ;  /* 0x0000005000017945 */ /* 0x000fe20003800000 */
[----:B------:R-:W-:-:S07]  /*0d10*/  MOV R6, 0xffffffff ;  /* 0xffffffff00067802 */ /* 0x000fce0000000f00 */
[----:B0-----:R-:W-:Y:S05]  /*0d20*/  WARPSYNC.COLLECTIVE R6, `(.L_x_289) ;  /* 0x0000000006087348 */ /* 0x001fea0003c00000 */
[----:B------:R-:W-:Y:S01]  /*0d30*/  NOP ;  /* 0x0000000000007918 */ /* 0x000fe20000000000 */
[----:B0-----:R-:W-:Y:S05]  /*0d40*/  ENDCOLLECTIVE ;  /* 0x000000000000791b */ /* 0x001fea0003800000 */
.L_x_289:
[----:B------:R-:W-:Y:S05]  /*0d50*/  BSYNC B1 ;  /* 0x0000000000017941 */ /* 0x000fea0003800000 */
.L_x_288:
[----:B------:R-:W-:Y:S05]  /*0d60*/  BRA `(.L_x_290) ;  /* 0xfffffff800bc7947 */ /* 0x000fea000383ffff */
.L_x_265:
[----:B------:R-:W-:Y:S01]  /*0d70*/  BSSY B1, `(.L_x_291) ;  /* 0x0000005000017945 */ /* 0x000fe20003800000 */
[----:B------:R-:W-:-:S07]  /*0d80*/  IMAD.MOV.U32 R6, RZ, RZ, -0x1 ;  /* 0xffffffffff067424 */ /* 0x000fce00078e00ff */
[----:B01----:R-:W-:Y:S05]  /*0d90*/  WARPSYNC.COLLECTIVE R6, `(.L_x_292) ;  /* 0x0000000006087348 */ /* 0x003fea0003c00000 */
[----:B------:R-:W-:Y:S01]  /*0da0*/  NOP ;  /* 0x0000000000007918 */ /* 0x000fe20000000000 */
[----:B01----:R-:W-:Y:S05]  /*0db0*/  ENDCOLLECTIVE ;  /* 0x000000000000791b */ /* 0x003fea0003800000 */
.L_x_292:
[----:B------:R-:W-:Y:S05]  /*0dc0*/  BSYNC B1 ;  /* 0x0000000000017941 */ /* 0x000fea0003800000 */
.L_x_291:
[----:B------:R-:W-:Y:S05]  /*0dd0*/  BRA `(.L_x_266) ;  /* 0xfffffff800bc7947 */ /* 0x000fea000383ffff */
.L_x_293:
        /* <DEDUP_REMOVED lines=10> */
.L_x_304:


//--------------------- .text._Z16reduction_KerneliPfS_ --------------------------
	.section	.text._Z16reduction_KerneliPfS_,"ax",@progbits
	.align	128
        .global         _Z16reduction_KerneliPfS_
        .type           _Z16reduction_KerneliPfS_,@function
        .size           _Z16reduction_KerneliPfS_,(.L_x_305 - _Z16reduction_KerneliPfS_)
        .other          _Z16reduction_KerneliPfS_,@"STO_CUDA_ENTRY STV_DEFAULT"
_Z16reduction_KerneliPfS_:
.text._Z16reduction_KerneliPfS_:
[----:B------:R-:W-:Y:S01]  /*0000*/  LDC R1, c[0x0][0x37c] ;  /* 0x0000df00ff017b82 */ /* 0x000fe20000000800 */
[----:B------:R-:W0:Y:S01]  /*0010*/  S2R R4, SR_TID.X ;  /* 0x0000000000047919 */ /* 0x000e220000002100 */
[----:B------:R-:W0:Y:S01]  /*0020*/  LDCU UR5, c[0x0][0x360] ;  /* 0x00006c00ff0577ac */ /* 0x000e220008000800 */
[----:B------:R-:W0:Y:S01]  /*0030*/  S2R R7, SR_CTAID.X ;  /* 0x0000000000077919 */ /* 0x000e220000002500 */
[----:B------:R-:W1:Y:S01]  /*0040*/  LDCU UR4, c[0x0][0x380] ;  /* 0x00007000ff0477ac */ /* 0x000e620008000800 */
[----:B------:R-:W2:Y:S01]  /*0050*/  LDCU.64 UR8, c[0x0][0x358] ;  /* 0x00006b00ff0877ac */ /* 0x000ea20008000a00 */
[----:B0-----:R-:W-:-:S05]  /*0060*/  IMAD R5, R7, UR5, R4 ;  /* 0x0000000507057c24 */ /* 0x001fca000f8e0204 */
[----:B-1----:R-:W-:-:S13]  /*0070*/  ISETP.GE.AND P1, PT, R5, UR4, PT ;  /* 0x0000000405007c0c */ /* 0x002fda000bf26270 */
[----:B------:R-:W0:Y:S02]  /*0080*/  @!P1 LDC.64 R2, c[0x0][0x388] ;  /* 0x0000e200ff029b82 */ /* 0x000e240000000a00 */
[----:B0-----:R-:W-:-:S06]  /*0090*/  @!P1 IMAD.WIDE R2, R5, 0x4, R2 ;  /* 0x0000000405029825 */ /* 0x001fcc00078e0202 */
[----:B--2---:R-:W2:Y:S01]  /*00a0*/  @!P1 LDG.E R3, desc[UR8][R2.64] ;  /* 0x0000000802039981 */ /* 0x004ea2000c1e1900 */
[----:B------:R-:W0:Y:S01]  /*00b0*/  S2UR UR6, SR_CgaCtaId ;  /* 0x00000000000679c3 */ /* 0x000e220000008800 */
[----:B------:R-:W-:Y:S01]  /*00c0*/  UMOV UR4, 0x400 ;  /* 0x0000040000047882 */ /* 0x000fe20000000000 */
[----:B------:R-:W-:Y:S01]  /*00d0*/  UISETP.GE.U32.AND UP0, UPT, UR5, 0x2, UPT ;  /* 0x000000020500788c */ /* 0x000fe2000bf06070 */
[----:B------:R-:W-:Y:S01]  /*00e0*/  ISETP.NE.AND P0, PT, R4, RZ, PT ;  /* 0x000000ff0400720c */ /* 0x000fe20003f05270 */
[----:B0-----:R-:W-:-:S06]  /*00f0*/  ULEA UR4, UR6, UR4, 0x18 ;  /* 0x0000000406047291 */ /* 0x001fcc000f8ec0ff */
[----:B------:R-:W-:-:S05]  /*0100*/  LEA R0, R4, UR4, 0x2 ;  /* 0x0000000404007c11 */ /* 0x000fca000f8e10ff */
[----:B--2---:R0:W-:Y:S01]  /*0110*/  @!P1 STS [R0], R3 ;  /* 0x0000000300009388 */ /* 0x0041e20000000800 */
[----:B------:R-:W-:Y:S06]  /*0120*/  BAR.SYNC.DEFER_BLOCKING 0x0 ;  /* 0x0000000000007b1d */ /* 0x000fec0000010000 */
[----:B------:R-:W-:Y:S05]  /*0130*/  BRA.U !UP0, `(.L_x_294) ;  /* 0x0000000108247547 */ /* 0x000fea000b800000 */
.L_x_295:
[----:B------:R-:W-:Y:S02]  /*0140*/  USHF.R.U32.HI UR4, URZ, 0x1, UR5 ;  /* 0x00000001ff047899 */ /* 0x000fe40008011605 */
[----:B------:R-:W-:-:S04]  /*0150*/  UISETP.GT.U32.AND UP0, UPT, UR5, 0x3, UPT ;  /* 0x000000030500788c */ /* 0x000fc8000bf04070 */
[----:B------:R-:W-:Y:S01]  /*0160*/  ISETP.GE.U32.AND P1, PT, R4, UR4, PT ;  /* 0x0000000404007c0c */ /* 0x000fe2000bf26070 */
[----:B------:R-:W-:-:S12]  /*0170*/  UMOV UR5, UR4 ;  /* 0x0000000400057c82 */ /* 0x000fd80008000000 */
[----:B------:R-:W0:Y:S02]  /*0180*/  @!P1 LDS R2, [R0] ;  /* 0x0000000000029984 */ /* 0x000e240000000800 */
[----:B01----:R-:W-:-:S05]  /*0190*/  @!P1 FADD R3, R2, R2 ;  /* 0x0000000202039221 */ /* 0x003fca0000000000 */
[----:B------:R1:W-:Y:S01]  /*01a0*/  @!P1 STS [R0], R3 ;  /* 0x0000000300009388 */ /* 0x0003e20000000800 */
[----:B------:R-:W-:Y:S06]  /*01b0*/  BAR.SYNC.DEFER_BLOCKING 0x0 ;  /* 0x0000000000007b1d */ /* 0x000fec0000010000 */
[----:B------:R-:W-:Y:S05]  /*01c0*/  BRA.U UP0, `(.L_x_295) ;  /* 0xfffffffd00dc7547 */ /* 0x000fea000b83ffff */
.L_x_294:
[----:B------:R-:W-:Y:S05]  /*01d0*/  @P0 EXIT ;  /* 0x000000000000094d */ /* 0x000fea0003800000 */
[----:B------:R-:W2:Y:S01]  /*01e0*/  S2UR UR5, SR_CgaCtaId ;  /* 0x00000000000579c3 */ /* 0x000ea20000008800 */
[----:B------:R-:W-:-:S07]  /*01f0*/  UMOV UR4, 0x400 ;  /* 0x0000040000047882 */ /* 0x000fce0000000000 */
[----:B01----:R-:W0:Y:S01]  /*0200*/  LDC.64 R2, c[0x0][0x390] ;  /* 0x0000e400ff027b82 */ /* 0x003e220000000a00 */
[----:B--2---:R-:W-:Y:S01]  /*0210*/  ULEA UR4, UR5, UR4, 0x18 ;  /* 0x0000000405047291 */ /* 0x004fe2000f8ec0ff */
[----:B0-----:R-:W-:-:S08]  /*0220*/  IMAD.WIDE.U32 R2, R7, 0x4, R2 ;  /* 0x0000000407027825 */ /* 0x001fd000078e0002 */
[----:B------:R-:W0:Y:S04]  /*0230*/  LDS R5, [UR4] ;  /* 0x00000004ff057984 */ /* 0x000e280008000800 */
[----:B0-----:R-:W-:Y:S01]  /*0240*/  STG.E desc[UR8][R2.64], R5 ;  /* 0x0000000502007986 */ /* 0x001fe2000c101908 */
[----:B------:R-:W-:Y:S05]  /*0250*/  EXIT ;  /* 0x000000000000794d */ /* 0x000fea0003800000 */
.L_x_296:
        /* <DEDUP_REMOVED lines=10> */
.L_x_305:


//--------------------- .nv.shared._ZN3cub18CUB_300001_SM_10006detail6reduce28DeviceReduceSingleTileKernelINS2_10policy_hubIfyN4cuda3std3__44plusIfEEE10Policy1000EPfSC_iS9_ffNS7_10__identityEEEvT0_T1_T2_T3_T4_T6_ --------------------------
	.section	.nv.shared._ZN3cub18CUB_300001_SM_10006detail6reduce28DeviceReduceSingleTileKernelINS2_10policy_hubIfyN4cuda3std3__44plusIfEEE10Policy1000EPfSC_iS9_ffNS7_10__identityEEEvT0_T1_T2_T3_T4_T6_,"aw",@nobits
	.sectionflags	@""
	.align	16
.nv.shared._ZN3cub18CUB_300001_SM_10006detail6reduce28DeviceReduceSingleTileKernelINS2_10policy_hubIfyN4cuda3std3__44plusIfEEE10Policy1000EPfSC_iS9_ffNS7_10__identityEEEvT0_T1_T2_T3_T4_T6_:
	.zero		1072


//--------------------- .nv.shared.reserved.0     --------------------------
	.section	.nv.shared.reserved.0,"aw",@nobits
	.weak		__nv_reservedSMEM_offset_0_alias
	.size		__nv_reservedSMEM_offset_0_alias, 0, 64
	.other		__nv_reservedSMEM_offset_0_alias,@"STO_CUDA_RESERVED_SHARED STV_DEFAULT"
__nv_reservedSMEM_offset_0_alias:
	.zero		0
	.zero		64


//--------------------- .nv.global                --------------------------
	.section	.nv.global,"aw",@nobits
.nv.global:
	.type		_ZN34_INTERNAL_6758f1be_4_k_cu_6f68b1fb6thrust24THRUST_300001_SM_1000_NS3seqE,@object
	.size		_ZN34_INTERNAL_6758f1be_4_k_cu_6f68b1fb6thrust24THRUST_300001_SM_1000_NS3seqE,(_ZN34_INTERNAL_6758f1be_4_k_cu_6f68b1fb4cuda3std3__48in_placeE - _ZN34_INTERNAL_6758f1be_4_k_cu_6f68b1fb6thrust24THRUST_300001_SM_1000_NS3seqE)
_ZN34_INTERNAL_6758f1be_4_k_cu_6f68b1fb6thrust24THRUST_300001_SM_1000_NS3seqE:
	.zero		1
	.type		_ZN34_INTERNAL_6758f1be_4_k_cu_6f68b1fb4cuda3std3__48in_placeE,@object
	.size		_ZN34_INTERNAL_6758f1be_4_k_cu_6f68b1fb4cuda3std3__48in_placeE,(_ZN34_INTERNAL_6758f1be_4_k_cu_6f68b1fb4cuda3std6ranges3__45__cpo4sizeE - _ZN34_INTERNAL_6758f1be_4_k_cu_6f68b1fb4cuda3std3__48in_placeE)
_ZN34_INTERNAL_6758f1be_4_k_cu_6f68b1fb4cuda3std3__48in_placeE:
	.zero		1
	.type		_ZN34_INTERNAL_6758f1be_4_k_cu_6f68b1fb4cuda3std6ranges3__45__cpo4sizeE,@object
	.size		_ZN34_INTERNAL_6758f1be_4_k_cu_6f68b1fb4cuda3std6ranges3__45__cpo4sizeE,(_ZN34_INTERNAL_6758f1be_4_k_cu_6f68b1fb6thrust24THRUST_300001_SM_1000_NS12placeholders2_3E - _ZN34_INTERNAL_6758f1be_4_k_cu_6f68b1fb4cuda3std6ranges3__45__cpo4sizeE)
_ZN34_INTERNAL_6758f1be_4_k_cu_6f68b1fb4cuda3std6ranges3__45__cpo4sizeE:
	.zero		1
	.type		_ZN34_INTERNAL_6758f1be_4_k_cu_6f68b1fb6thrust24THRUST_300001_SM_1000_NS12placeholders2_3E,@object
	.size		_ZN34_INTERNAL_6758f1be_4_k_cu_6f68b1fb6thrust24THRUST_300001_SM_1000_NS12placeholders2_3E,(_ZN34_INTERNAL_6758f1be_4_k_cu_6f68b1fb4cuda3std3__45__cpo6cbeginE - _ZN34_INTERNAL_6758f1be_4_k_cu_6f68b1fb6thrust24THRUST_300001_SM_1000_NS12placeholders2_3E)
_ZN34_INTERNAL_6758f1be_4_k_cu_6f68b1fb6thrust24THRUST_300001_SM_1000_NS12placeholders2_3E:
	.zero		1
	.type		_ZN34_INTERNAL_6758f1be_4_k_cu_6f68b1fb4cuda3std3__45__cpo6cbeginE,@object
	.size		_ZN34_INTERNAL_6758f1be_4_k_cu_6f68b1fb4cuda3std3__45__cpo6cbeginE,(_ZN34_INTERNAL_6758f1be_4_k_cu_6f68b1fb4cuda3std6ranges3__45__cpo6cbeginE - _ZN34_INTERNAL_6758f1be_4_k_cu_6f68b1fb4cuda3std3__45__cpo6cbeginE)
_ZN34_INTERNAL_6758f1be_4_k_cu_6f68b1fb4cuda3std3__45__cpo6cbeginE:
	.zero		1
	.type		_ZN34_INTERNAL_6758f1be_4_k_cu_6f68b1fb4cuda3std6ranges3__45__cpo6cbeginE,@object
	.size		_ZN34_INTERNAL_6758f1be_4_k_cu_6f68b1fb4cuda3std6ranges3__45__cpo6cbeginE,(_ZN34_INTERNAL_6758f1be_4_k_cu_6f68b1fb6thrust24THRUST_300001_SM_1000_NS12placeholders2_7E - _ZN34_INTERNAL_6758f1be_4_k_cu_6f68b1fb4cuda3std6ranges3__45__cpo6cbeginE)
_ZN34_INTERNAL_6758f1be_4_k_cu_6f68b1fb4cuda3std6ranges3__45__cpo6cbeginE:
	.zero		1
	.type		_ZN34_INTERNAL_6758f1be_4_k_cu_6f68b1fb6thrust24THRUST_300001_SM_1000_NS12placeholders2_7E,@object
	.size		_ZN34_INTERNAL_6758f1be_4_k_cu_6f68b1fb6thrust24THRUST_300001_SM_1000_NS12placeholders2_7E,(_ZN34_INTERNAL_6758f1be_4_k_cu_6f68b1fb4cuda3std3__45__cpo7crbeginE - _ZN34_INTERNAL_6758f1be_4_k_cu_6f68b1fb6thrust24THRUST_300001_SM_1000_NS12placeholders2_7E)
_ZN34_INTERNAL_6758f1be_4_k_cu_6f68b1fb6thrust24THRUST_300001_SM_1000_NS12placeholders2_7E:
	.zero		1
	.type		_ZN34_INTERNAL_6758f1be_4_k_cu_6f68b1fb4cuda3std3__45__cpo7crbeginE,@object
	.size		_ZN34_INTERNAL_6758f1be_4_k_cu_6f68b1fb4cuda3std3__45__cpo7crbeginE,(_ZN34_INTERNAL_6758f1be_4_k_cu_6f68b1fb4cuda3std6ranges3__45__cpo4nextE - _ZN34_INTERNAL_6758f1be_4_k_cu_6f68b1fb4cuda3std3__45__cpo7crbeginE)
_ZN34_INTERNAL_6758f1be_4_k_cu_6f68b1fb4cuda3std3__45__cpo7crbeginE:
	.zero		1
	.type		_ZN34_INTERNAL_6758f1be_4_k_cu_6f68b1fb4cuda3std6ranges3__45__cpo4nextE,@object
	.size		_ZN34_INTERNAL_6758f1be_4_k_cu_6f68b1fb4cuda3std6ranges3__45__cpo4nextE,(_ZN34_INTERNAL_6758f1be_4_k_cu_6f68b1fb4cuda3std6ranges3__45__cpo4swapE - _ZN34_INTERNAL_6758f1be_4_k_cu_6f68b1fb4cuda3std6ranges3__45__cpo4nextE)
_ZN34_INTERNAL_6758f1be_4_k_cu_6f68b1fb4cuda3std6ranges3__45__cpo4nextE:
	.zero		1
	.type		_ZN34_INTERNAL_6758f1be_4_k_cu_6f68b1fb4cuda3std6ranges3__45__cpo4swapE,@object
	.size		_ZN34_INTERNAL_6758f1be_4_k_cu_6f68b1fb4cuda3std6ranges3__45__cpo4swapE,(_ZN34_INTERNAL_6758f1be_4_k_cu_6f68b1fb6thrust24THRUST_300001_SM_1000_NS8cuda_cub10par_nosyncE - _ZN34_INTERNAL_6758f1be_4_k_cu_6f68b1fb4cuda3std6ranges3__45__cpo4swapE)
_ZN34_INTERNAL_6758f1be_4_k_cu_6f68b1fb4cuda3std6ranges3__45__cpo4swapE:
	.zero		1
	.type		_ZN34_INTERNAL_6758f1be_4_k_cu_6f68b1fb6thrust24THRUST_300001_SM_1000_NS8cuda_cub10par_nosyncE,@object
	.size		_ZN34_INTERNAL_6758f1be_4_k_cu_6f68b1fb6thrust24THRUST_300001_SM_1000_NS8cuda_cub10par_nosyncE,(_ZN34_INTERNAL_6758f1be_4_k_cu_6f68b1fb6thrust24THRUST_300001_SM_1000_NS12placeholders2_9E - _ZN34_INTERNAL_6758f1be_4_k_cu_6f68b1fb6thrust24THRUST_300001_SM_1000_NS8cuda_cub10par_nosyncE)
_ZN34_INTERNAL_6758f1be_4_k_cu_6f68b1fb6thrust24THRUST_300001_SM_1000_NS8cuda_cub10par_nosyncE:
	.zero		1
	.type		_ZN34_INTERNAL_6758f1be_4_k_cu_6f68b1fb6thrust24THRUST_300001_SM_1000_NS12placeholders2_9E,@object
	.size		_ZN34_INTERNAL_6758f1be_4_k_cu_6f68b1fb6thrust24THRUST_300001_SM_1000_NS12placeholders2_9E,(_ZN34_INTERNAL_6758f1be_4_k_cu_6f68b1fb4cuda3std3__436_GLOBAL__N__6758f1be_4_k_cu_6f68b1fb6ignoreE - _ZN34_INTERNAL_6758f1be_4_k_cu_6f68b1fb6thrust24THRUST_300001_SM_1000_NS12placeholders2_9E)
_ZN34_INTERNAL_6758f1be_4_k_cu_6f68b1fb6thrust24THRUST_300001_SM_1000_NS12placeholders2_9E:
	.zero		1
	.type		_ZN34_INTERNAL_6758f1be_4_k_cu_6f68b1fb4cuda3std3__436_GLOBAL__N__6758f1be_4_k_cu_6f68b1fb6ignoreE,@object
	.size		_ZN34_INTERNAL_6758f1be_4_k_cu_6f68b1fb4cuda3std3__436_GLOBAL__N__6758f1be_4_k_cu_6f68b1fb6ignoreE,(_ZN34_INTERNAL_6758f1be_4_k_cu_6f68b1fb4cuda3std6ranges3__45__cpo4dataE - _ZN34_INTERNAL_6758f1be_4_k_cu_6f68b1fb4cuda3std3__436_GLOBAL__N__6758f1be_4_k_cu_6f68b1fb6ignoreE)
_ZN34_INTERNAL_6758f1be_4_k_cu_6f68b1fb4cuda3std3__436_GLOBAL__N__6758f1be_4_k_cu_6f68b1fb6ignoreE:
	.zero		1
	.type		_ZN34_INTERNAL_6758f1be_4_k_cu_6f68b1fb4cuda3std6ranges3__45__cpo4dataE,@object
	.size		_ZN34_INTERNAL_6758f1be_4_k_cu_6f68b1fb4cuda3std6ranges3__45__cpo4dataE,(_ZN34_INTERNAL_6758f1be_4_k_cu_6f68b1fb6thrust24THRUST_300001_SM_1000_NS12placeholders2_1E - _ZN34_INTERNAL_6758f1be_4_k_cu_6f68b1fb4cuda3std6ranges3__45__cpo4dataE)
_ZN34_INTERNAL_6758f1be_4_k_cu_6f68b1fb4cuda3std6ranges3__45__cpo4dataE:
	.zero		1
	.type		_ZN34_INTERNAL_6758f1be_4_k_cu_6f68b1fb6thrust24THRUST_300001_SM_1000_NS12placeholders2_1E,@object
	.size		_ZN34_INTERNAL_6758f1be_4_k_cu_6f68b1fb6thrust24THRUST_300001_SM_1000_NS12placeholders2_1E,(_ZN34_INTERNAL_6758f1be_4_k_cu_6f68b1fb4cuda3std3__45__cpo5beginE - _ZN34_INTERNAL_6758f1be_4_k_cu_6f68b1fb6thrust24THRUST_300001_SM_1000_NS12placeholders2_1E)
_ZN34_INTERNAL_6758f1be_4_k_cu_6f68b1fb6thrust24THRUST_300001_SM_1000_NS12placeholders2_1E:
	.zero		1
	.type		_ZN34_INTERNAL_6758f1be_4_k_cu_6f68b1fb4cuda3std3__45__cpo5beginE,@object
	.size		_ZN34_INTERNAL_6758f1be_4_k_cu_6f68b1fb4cuda3std3__45__cpo5beginE,(_ZN34_INTERNAL_6758f1be_4_k_cu_6f68b1fb4cuda3std6ranges3__45__cpo5beginE - _ZN34_INTERNAL_6758f1be_4_k_cu_6f68b1fb4cuda3std3__45__cpo5beginE)
_ZN34_INTERNAL_6758f1be_4_k_cu_6f68b1fb4cuda3std3__45__cpo5beginE:
	.zero		1
	.type		_ZN34_INTERNAL_6758f1be_4_k_cu_6f68b1fb4cuda3std6ranges3__45__cpo5beginE,@object
	.size		_ZN34_INTERNAL_6758f1be_4_k_cu_6f68b1fb4cuda3std6ranges3__45__cpo5beginE,(_ZN34_INTERNAL_6758f1be_4_k_cu_6f68b1fb6thrust24THRUST_300001_SM_1000_NS12placeholders2_5E - _ZN34_INTERNAL_6758f1be_4_k_cu_6f68b1fb4cuda3std6ranges3__45__cpo5beginE)
_ZN34_INTERNAL_6758f1be_4_k_cu_6f68b1fb4cuda3std6ranges3__45__cpo5beginE:
	.zero		1
	.type		_ZN34_INTERNAL_6758f1be_4_k_cu_6f68b1fb6thrust24THRUST_300001_SM_1000_NS12placeholders2_5E,@object
	.size		_ZN34_INTERNAL_6758f1be_4_k_cu_6f68b1fb6thrust24THRUST_300001_SM_1000_NS12placeholders2_5E,(_ZN34_INTERNAL_6758f1be_4_k_cu_6f68b1fb4cuda3std3__45__cpo6rbeginE - _ZN34_INTERNAL_6758f1be_4_k_cu_6f68b1fb6thrust24THRUST_300001_SM_1000_NS12placeholders2_5E)
_ZN34_INTERNAL_6758f1be_4_k_cu_6f68b1fb6thrust24THRUST_300001_SM_1000_NS12placeholders2_5E:
	.zero		1
	.type		_ZN34_INTERNAL_6758f1be_4_k_cu_6f68b1fb4cuda3std3__45__cpo6rbeginE,@object
	.size		_ZN34_INTERNAL_6758f1be_4_k_cu_6f68b1fb4cuda3std3__45__cpo6rbeginE,(_ZN34_INTERNAL_6758f1be_4_k_cu_6f68b1fb4cuda3std6ranges3__45__cpo7advanceE - _ZN34_INTERNAL_6758f1be_4_k_cu_6f68b1fb4cuda3std3__45__cpo6rbeginE)
_ZN34_INTERNAL_6758f1be_4_k_cu_6f68b1fb4cuda3std3__45__cpo6rbeginE:
	.zero		1
	.type		_ZN34_INTERNAL_6758f1be_4_k_cu_6f68b1fb4cuda3std6ranges3__45__cpo7advanceE,@object
	.size		_ZN34_INTERNAL_6758f1be_4_k_cu_6f68b1fb4cuda3std6ranges3__45__cpo7advanceE,(_ZN34_INTERNAL_6758f1be_4_k_cu_6f68b1fb4cuda3std3__47nulloptE - _ZN34_INTERNAL_6758f1be_4_k_cu_6f68b1fb4cuda3std6ranges3__45__cpo7advanceE)
_ZN34_INTERNAL_6758f1be_4_k_cu_6f68b1fb4cuda3std6ranges3__45__cpo7advanceE:
	.zero		1
	.type		_ZN34_INTERNAL_6758f1be_4_k_cu_6f68b1fb4cuda3std3__47nulloptE,@object
	.size		_ZN34_INTERNAL_6758f1be_4_k_cu_6f68b1fb4cuda3std3__47nulloptE,(_ZN34_INTERNAL_6758f1be_4_k_cu_6f68b1fb4cuda3std6ranges3__45__cpo8distanceE - _ZN34_INTERNAL_6758f1be_4_k_cu_6f68b1fb4cuda3std3__47nulloptE)
_ZN34_INTERNAL_6758f1be_4_k_cu_6f68b1fb4cuda3std3__47nulloptE:
	.zero		1
	.type		_ZN34_INTERNAL_6758f1be_4_k_cu_6f68b1fb4cuda3std6ranges3__45__cpo8distanceE,@object
	.size		_ZN34_INTERNAL_6758f1be_4_k_cu_6f68b1fb4cuda3std6ranges3__45__cpo8distanceE,(_ZN34_INTERNAL_6758f1be_4_k_cu_6f68b1fb6thrust24THRUST_300001_SM_1000_NS12placeholders3_10E - _ZN34_INTERNAL_6758f1be_4_k_cu_6f68b1fb4cuda3std6ranges3__45__cpo8distanceE)
_ZN34_INTERNAL_6758f1be_4_k_cu_6f68b1fb4cuda3std6ranges3__45__cpo8distanceE:
	.zero		1
	.type		_ZN34_INTERNAL_6758f1be_4_k_cu_6f68b1fb6thrust24THRUST_300001_SM_1000_NS12placeholders3_10E,@object
	.size		_ZN34_INTERNAL_6758f1be_4_k_cu_6f68b1fb6thrust24THRUST_300001_SM_1000_NS12placeholders3_10E,(_ZN34_INTERNAL_6758f1be_4_k_cu_6f68b1fb4cuda3std3__419piecewise_constructE - _ZN34_INTERNAL_6758f1be_4_k_cu_6f68b1fb6thrust24THRUST_300001_SM_1000_NS12placeholders3_10E)
_ZN34_INTERNAL_6758f1be_4_k_cu_6f68b1fb6thrust24THRUST_300001_SM_1000_NS12placeholders3_10E:
	.zero		1
	.type		_ZN34_INTERNAL_6758f1be_4_k_cu_6f68b1fb4cuda3std3__419piecewise_constructE,@object
	.size		_ZN34_INTERNAL_6758f1be_4_k_cu_6f68b1fb4cuda3std3__419piecewise_constructE,(_ZN34_INTERNAL_6758f1be_4_k_cu_6f68b1fb4cuda3std6ranges3__45__cpo5cdataE - _ZN34_INTERNAL_6758f1be_4_k_cu_6f68b1fb4cuda3std3__419piecewise_constructE)
_ZN34_INTERNAL_6758f1be_4_k_cu_6f68b1fb4cuda3std3__419piecewise_constructE:
	.zero		1
	.type		_ZN34_INTERNAL_6758f1be_4_k_cu_6f68b1fb4cuda3std6ranges3__45__cpo5cdataE,@object
	.size		_ZN34_INTERNAL_6758f1be_4_k_cu_6f68b1fb4cuda3std6ranges3__45__cpo5cdataE,(_ZN34_INTERNAL_6758f1be_4_k_cu_6f68b1fb6thrust24THRUST_300001_SM_1000_NS12placeholders2_2E - _ZN34_INTERNAL_6758f1be_4_k_cu_6f68b1fb4cuda3std6ranges3__45__cpo5cdataE)
_ZN34_INTERNAL_6758f1be_4_k_cu_6f68b1fb4cuda3std6ranges3__45__cpo5cdataE:
	.zero		1
	.type		_ZN34_INTERNAL_6758f1be_4_k_cu_6f68b1fb6thrust24THRUST_300001_SM_1000_NS12placeholders2_2E,@object
	.size		_ZN34_INTERNAL_6758f1be_4_k_cu_6f68b1fb6thrust24THRUST_300001_SM_1000_NS12placeholders2_2E,(_ZN34_INTERNAL_6758f1be_4_k_cu_6f68b1fb4cuda3std3__45__cpo3endE - _ZN34_INTERNAL_6758f1be_4_k_cu_6f68b1fb6thrust24THRUST_300001_SM_1000_NS12placeholders2_2E)
_ZN34_INTERNAL_6758f1be_4_k_cu_6f68b1fb6thrust24THRUST_300001_SM_1000_NS12placeholders2_2E:
	.zero		1
	.type		_ZN34_INTERNAL_6758f1be_4_k_cu_6f68b1fb4cuda3std3__45__cpo3endE,@object
	.size		_ZN34_INTERNAL_6758f1be_4_k_cu_6f68b1fb4cuda3std3__45__cpo3endE,(_ZN34_INTERNAL_6758f1be_4_k_cu_6f68b1fb4cuda3std6ranges3__45__cpo3endE - _ZN34_INTERNAL_6758f1be_4_k_cu_6f68b1fb4cuda3std3__45__cpo3endE)
_ZN34_INTERNAL_6758f1be_4_k_cu_6f68b1fb4cuda3std3__45__cpo3endE:
	.zero		1
	.type		_ZN34_INTERNAL_6758f1be_4_k_cu_6f68b1fb4cuda3std6ranges3__45__cpo3endE,@object
	.size		_ZN34_INTERNAL_6758f1be_4_k_cu_6f68b1fb4cuda3std6ranges3__45__cpo3endE,(_ZN34_INTERNAL_6758f1be_4_k_cu_6f68b1fb6thrust24THRUST_300001_SM_1000_NS12placeholders2_6E - _ZN34_INTERNAL_6758f1be_4_k_cu_6f68b1fb4cuda3std6ranges3__45__cpo3endE)
_ZN34_INTERNAL_6758f1be_4_k_cu_6f68b1fb4cuda3std6ranges3__45__cpo3endE:
	.zero		1
	.type		_ZN34_INTERNAL_6758f1be_4_k_cu_6f68b1fb6thrust24THRUST_300001_SM_1000_NS12placeholders2_6E,@object
	.size		_ZN34_INTERNAL_6758f1be_4_k_cu_6f68b1fb6thrust24THRUST_300001_SM_1000_NS12placeholders2_6E,(_ZN34_INTERNAL_6758f1be_4_k_cu_6f68b1fb4cuda3std3__45__cpo4rendE - _ZN34_INTERNAL_6758f1be_4_k_cu_6f68b1fb6thrust24THRUST_300001_SM_1000_NS12placeholders2_6E)
_ZN34_INTERNAL_6758f1be_4_k_cu_6f68b1fb6thrust24THRUST_300001_SM_1000_NS12placeholders2_6E:
	.zero		1
	.type		_ZN34_INTERNAL_6758f1be_4_k_cu_6f68b1fb4cuda3std3__45__cpo4rendE,@object
	.size		_ZN34_INTERNAL_6758f1be_4_k_cu_6f68b1fb4cuda3std3__45__cpo4rendE,(_ZN34_INTERNAL_6758f1be_4_k_cu_6f68b1fb4cuda3std6ranges3__45__cpo9iter_swapE - _ZN34_INTERNAL_6758f1be_4_k_cu_6f68b1fb4cuda3std3__45__cpo4rendE)
_ZN34_INTERNAL_6758f1be_4_k_cu_6f68b1fb4cuda3std3__45__cpo4rendE:
	.zero		1
	.type		_ZN34_INTERNAL_6758f1be_4_k_cu_6f68b1fb4cuda3std6ranges3__45__cpo9iter_swapE,@object
	.size		_ZN34_INTERNAL_6758f1be_4_k_cu_6f68b1fb4cuda3std6ranges3__45__cpo9iter_swapE,(_ZN34_INTERNAL_6758f1be_4_k_cu_6f68b1fb4cuda3std3__48unexpectE - _ZN34_INTERNAL_6758f1be_4_k_cu_6f68b1fb4cuda3std6ranges3__45__cpo9iter_swapE)
_ZN34_INTERNAL_6758f1be_4_k_cu_6f68b1fb4cuda3std6ranges3__45__cpo9iter_swapE:
	.zero		1
	.type		_ZN34_INTERNAL_6758f1be_4_k_cu_6f68b1fb4cuda3std3__48unexpectE,@object
	.size		_ZN34_INTERNAL_6758f1be_4_k_cu_6f68b1fb4cuda3std3__48unexpectE,(_ZN34_INTERNAL_6758f1be_4_k_cu_6f68b1fb6thrust24THRUST_300001_SM_1000_NS8cuda_cub3parE - _ZN34_INTERNAL_6758f1be_4_k_cu_6f68b1fb4cuda3std3__48unexpectE)
_ZN34_INTERNAL_6758f1be_4_k_cu_6f68b1fb4cuda3std3__48unexpectE:
	.zero		1
	.type		_ZN34_INTERNAL_6758f1be_4_k_cu_6f68b1fb6thrust24THRUST_300001_SM_1000_NS8cuda_cub3parE,@object
	.size		_ZN34_INTERNAL_6758f1be_4_k_cu_6f68b1fb6thrust24THRUST_300001_SM_1000_NS8cuda_cub3parE,(_ZN34_INTERNAL_6758f1be_4_k_cu_6f68b1fb6thrust24THRUST_300001_SM_1000_NS12placeholders2_4E - _ZN34_INTERNAL_6758f1be_4_k_cu_6f68b1fb6thrust24THRUST_300001_SM_1000_NS8cuda_cub3parE)
_ZN34_INTERNAL_6758f1be_4_k_cu_6f68b1fb6thrust24THRUST_300001_SM_1000_NS8cuda_cub3parE:
	.zero		1
	.type		_ZN34_INTERNAL_6758f1be_4_k_cu_6f68b1fb6thrust24THRUST_300001_SM_1000_NS12placeholders2_4E,@object
	.size		_ZN34_INTERNAL_6758f1be_4_k_cu_6f68b1fb6thrust24THRUST_300001_SM_1000_NS12placeholders2_4E,(_ZN34_INTERNAL_6758f1be_4_k_cu_6f68b1fb4cuda3std3__45__cpo4cendE - _ZN34_INTERNAL_6758f1be_4_k_cu_6f68b1fb6thrust24THRUST_300001_SM_1000_NS12placeholders2_4E)
_ZN34_INTERNAL_6758f1be_4_k_cu_6f68b1fb6thrust24THRUST_300001_SM_1000_NS12placeholders2_4E:
	.zero		1
	.type		_ZN34_INTERNAL_6758f1be_4_k_cu_6f68b1fb4cuda3std3__45__cpo4cendE,@object
	.size		_ZN34_INTERNAL_6758f1be_4_k_cu_6f68b1fb4cuda3std3__45__cpo4cendE,(_ZN34_INTERNAL_6758f1be_4_k_cu_6f68b1fb4cuda3std6ranges3__45__cpo4cendE - _ZN34_INTERNAL_6758f1be_4_k_cu_6f68b1fb4cuda3std3__45__cpo4cendE)
_ZN34_INTERNAL_6758f1be_4_k_cu_6f68b1fb4cuda3std3__45__cpo4cendE:
	.zero		1
	.type		_ZN34_INTERNAL_6758f1be_4_k_cu_6f68b1fb4cuda3std6ranges3__45__cpo4cendE,@object
	.size		_ZN34_INTERNAL_6758f1be_4_k_cu_6f68b1fb4cuda3std6ranges3__45__cpo4cendE,(_ZN34_INTERNAL_6758f1be_4_k_cu_6f68b1fb4cuda3std3__420unreachable_sentinelE - _ZN34_INTERNAL_6758f1be_4_k_cu_6f68b1fb4cuda3std6ranges3__45__cpo4cendE)
_ZN34_INTERNAL_6758f1be_4_k_cu_6f68b1fb4cuda3std6ranges3__45__cpo4cendE:
	.zero		1
	.type		_ZN34_INTERNAL_6758f1be_4_k_cu_6f68b1fb4cuda3std3__420unreachable_sentinelE,@object
	.size		_ZN34_INTERNAL_6758f1be_4_k_cu_6f68b1fb4cuda3std3__420unreachable_sentinelE,(_ZN34_INTERNAL_6758f1be_4_k_cu_6f68b1fb4cuda3std6ranges3__45__cpo5ssizeE - _ZN34_INTERNAL_6758f1be_4_k_cu_6f68b1fb4cuda3std3__420unreachable_sentinelE)
_ZN34_INTERNAL_6758f1be_4_k_cu_6f68b1fb4cuda3std3__420unreachable_sentinelE:
	.zero		1
	.type		_ZN34_INTERNAL_6758f1be_4_k_cu_6f68b1fb4cuda3std6ranges3__45__cpo5ssizeE,@object
	.size		_ZN34_INTERNAL_6758f1be_4_k_cu_6f68b1fb4cuda3std6ranges3__45__cpo5ssizeE,(_ZN34_INTERNAL_6758f1be_4_k_cu_6f68b1fb6thrust24THRUST_300001_SM_1000_NS12placeholders2_8E - _ZN34_INTERNAL_6758f1be_4_k_cu_6f68b1fb4cuda3std6ranges3__45__cpo5ssizeE)
_ZN34_INTERNAL_6758f1be_4_k_cu_6f68b1fb4cuda3std6ranges3__45__cpo5ssizeE:
	.zero		1
	.type		_ZN34_INTERNAL_6758f1be_4_k_cu_6f68b1fb6thrust24THRUST_300001_SM_1000_NS12placeholders2_8E,@object
	.size		_ZN34_INTERNAL_6758f1be_4_k_cu_6f68b1fb6thrust24THRUST_300001_SM_1000_NS12placeholders2_8E,(_ZN34_INTERNAL_6758f1be_4_k_cu_6f68b1fb4cuda3std3__45__cpo5crendE - _ZN34_INTERNAL_6758f1be_4_k_cu_6f68b1fb6thrust24THRUST_300001_SM_1000_NS12placeholders2_8E)
_ZN34_INTERNAL_6758f1be_4_k_cu_6f68b1fb6thrust24THRUST_300001_SM_1000_NS12placeholders2_8E:
	.zero		1
	.type		_ZN34_INTERNAL_6758f1be_4_k_cu_6f68b1fb4cuda3std3__45__cpo5crendE,@object
	.size		_ZN34_INTERNAL_6758f1be_4_k_cu_6f68b1fb4cuda3std3__45__cpo5crendE,(_ZN34_INTERNAL_6758f1be_4_k_cu_6f68b1fb4cuda3std6ranges3__45__cpo4prevE - _ZN34_INTERNAL_6758f1be_4_k_cu_6f68b1fb4cuda3std3__45__cpo5crendE)
_ZN34_INTERNAL_6758f1be_4_k_cu_6f68b1fb4cuda3std3__45__cpo5crendE:
	.zero		1
	.type		_ZN34_INTERNAL_6758f1be_4_k_cu_6f68b1fb4cuda3std6ranges3__45__cpo4prevE,@object
	.size		_ZN34_INTERNAL_6758f1be_4_k_cu_6f68b1fb4cuda3std6ranges3__45__cpo4prevE,(_ZN34_INTERNAL_6758f1be_4_k_cu_6f68b1fb4cuda3std6ranges3__45__cpo9iter_moveE - _ZN34_INTERNAL_6758f1be_4_k_cu_6f68b1fb4cuda3std6ranges3__45__cpo4prevE)
_ZN34_INTERNAL_6758f1be_4_k_cu_6f68b1fb4cuda3std6ranges3__45__cpo4prevE:
	.zero		1
	.type		_ZN34_INTERNAL_6758f1be_4_k_cu_6f68b1fb4cuda3std6ranges3__45__cpo9iter_moveE,@object
	.size		_ZN34_INTERNAL_6758f1be_4_k_cu_6f68b1fb4cuda3std6ranges3__45__cpo9iter_moveE,(_ZN34_INTERNAL_6758f1be_4_k_cu_6f68b1fb6thrust24THRUST_300001_SM_1000_NS6system6detail10sequential3seqE - _ZN34_INTERNAL_6758f1be_4_k_cu_6f68b1fb4cuda3std6ranges3__45__cpo9iter_moveE)
_ZN34_INTERNAL_6758f1be_4_k_cu_6f68b1fb4cuda3std6ranges3__45__cpo9iter_moveE:
	.zero		1
	.type		_ZN34_INTERNAL_6758f1be_4_k_cu_6f68b1fb6thrust24THRUST_300001_SM_1000_NS6system6detail10sequential3seqE,@object
	.size		_ZN34_INTERNAL_6758f1be_4_k_cu_6f68b1fb6thrust24THRUST_300001_SM_1000_NS6system6detail10sequential3seqE,(.L_31 - _ZN34_INTERNAL_6758f1be_4_k_cu_6f68b1fb6thrust24THRUST_300001_SM_1000_NS6system6detail10sequential3seqE)
_ZN34_INTERNAL_6758f1be_4_k_cu_6f68b1fb6thrust24THRUST_300001_SM_1000_NS6system6detail10sequential3seqE:
	.zero		1
.L_31:


//--------------------- .nv.shared._ZN3cub18CUB_300001_SM_10006detail6reduce18DeviceReduceKernelINS2_10policy_hubIfyN4cuda3std3__44plusIfEEE10Policy1000EN6thrust24THRUST_300001_SM_1000_NS10device_ptrIfEEyS9_fNS7_10__identityEEEvT0_PT3_T1_NS0_13GridEvenShareISK_EET2_T4_ --------------------------
	.section	.nv.shared._ZN3cub18CUB_300001_SM_10006detail6reduce18DeviceReduceKernelINS2_10policy_hubIfyN4cuda3std3__44plusIfEEE10Policy1000EN6thrust24THRUST_300001_SM_1000_NS10device_ptrIfEEyS9_fNS7_10__identityEEEvT0_PT3_T1_NS0_13GridEvenShareISK_EET2_T4_,"aw",@nobits
	.sectionflags	@""
	.align	16
.nv.shared._ZN3cub18CUB_300001_SM_10006detail6reduce18DeviceReduceKernelINS2_10policy_hubIfyN4cuda3std3__44plusIfEEE10Policy1000EN6thrust24THRUST_300001_SM_1000_NS10device_ptrIfEEyS9_fNS7_10__identityEEEvT0_PT3_T1_NS0_13GridEvenShareISK_EET2_T4_:
	.zero		1072


//--------------------- .nv.shared._ZN3cub18CUB_300001_SM_10006detail6reduce28DeviceReduceSingleTileKernelINS2_10policy_hubIfyN4cuda3std3__44plusIfEEE10Policy1000EN6thrust24THRUST_300001_SM_1000_NS10device_ptrIfEEPfyS9_ffNS7_10__identityEEEvT0_T1_T2_T3_T4_T6_ --------------------------
	.section	.nv.shared._ZN3cub18CUB_300001_SM_10006detail6reduce28DeviceReduceSingleTileKernelINS2_10policy_hubIfyN4cuda3std3__44plusIfEEE10Policy1000EN6thrust24THRUST_300001_SM_1000_NS10device_ptrIfEEPfyS9_ffNS7_10__identityEEEvT0_T1_T2_T3_T4_T6_,"aw",@nobits
	.sectionflags	@""
	.align	16
.nv.shared._ZN3cub18CUB_300001_SM_10006detail6reduce28DeviceReduceSingleTileKernelINS2_10policy_hubIfyN4cuda3std3__44plusIfEEE10Policy1000EN6thrust24THRUST_300001_SM_1000_NS10device_ptrIfEEPfyS9_ffNS7_10__identityEEEvT0_T1_T2_T3_T4_T6_:
	.zero		1072


//--------------------- .nv.shared._ZN3cub18CUB_300001_SM_10006detail6reduce28DeviceReduceSingleTileKernelINS2_10policy_hubIfjN4cuda3std3__44plusIfEEE10Policy1000EPfSC_iS9_ffNS7_10__identityEEEvT0_T1_T2_T3_T4_T6_ --------------------------
	.section	.nv.shared._ZN3cub18CUB_300001_SM_10006detail6reduce28DeviceReduceSingleTileKernelINS2_10policy_hubIfjN4cuda3std3__44plusIfEEE10Policy1000EPfSC_iS9_ffNS7_10__identityEEEvT0_T1_T2_T3_T4_T6_,"aw",@nobits
	.sectionflags	@""
	.align	16
.nv.shared._ZN3cub18CUB_300001_SM_10006detail6reduce28DeviceReduceSingleTileKernelINS2_10policy_hubIfjN4cuda3std3__44plusIfEEE10Policy1000EPfSC_iS9_ffNS7_10__identityEEEvT0_T1_T2_T3_T4_T6_:
	.zero		1120


//--------------------- .nv.shared._ZN3cub18CUB_300001_SM_10006detail6reduce18DeviceReduceKernelINS2_10policy_hubIfjN4cuda3std3__44plusIfEEE10Policy1000EN6thrust24THRUST_300001_SM_1000_NS10device_ptrIfEEjS9_fNS7_10__identityEEEvT0_PT3_T1_NS0_13GridEvenShareISK_EET2_T4_ --------------------------
	.section	.nv.shared._ZN3cub18CUB_300001_SM_10006detail6reduce18DeviceReduceKernelINS2_10policy_hubIfjN4cuda3std3__44plusIfEEE10Policy1000EN6thrust24THRUST_300001_SM_1000_NS10device_ptrIfEEjS9_fNS7_10__identityEEEvT0_PT3_T1_NS0_13GridEvenShareISK_EET2_T4_,"aw",@nobits
	.sectionflags	@""
	.align	16
.nv.shared._ZN3cub18CUB_300001_SM_10006detail6reduce18DeviceReduceKernelINS2_10policy_hubIfjN4cuda3std3__44plusIfEEE10Policy1000EN6thrust24THRUST_300001_SM_1000_NS10device_ptrIfEEjS9_fNS7_10__identityEEEvT0_PT3_T1_NS0_13GridEvenShareISK_EET2_T4_:
	.zero		1120


//--------------------- .nv.shared._ZN3cub18CUB_300001_SM_10006detail6reduce28DeviceReduceSingleTileKernelINS2_10policy_hubIfjN4cuda3std3__44plusIfEEE10Policy1000EN6thrust24THRUST_300001_SM_1000_NS10device_ptrIfEEPfjS9_ffNS7_10__identityEEEvT0_T1_T2_T3_T4_T6_ --------------------------
	.section	.nv.shared._ZN3cub18CUB_300001_SM_10006detail6reduce28DeviceReduceSingleTileKernelINS2_10policy_hubIfjN4cuda3std3__44plusIfEEE10Policy1000EN6thrust24THRUST_300001_SM_1000_NS10device_ptrIfEEPfjS9_ffNS7_10__identityEEEvT0_T1_T2_T3_T4_T6_,"aw",@nobits
	.sectionflags	@""
	.align	16
.nv.shared._ZN3cub18CUB_300001_SM_10006detail6reduce28DeviceReduceSingleTileKernelINS2_10policy_hubIfjN4cuda3std3__44plusIfEEE10Policy1000EN6thrust24THRUST_300001_SM_1000_NS10device_ptrIfEEPfjS9_ffNS7_10__identityEEEvT0_T1_T2_T3_T4_T6_:
	.zero		1120


//--------------------- .nv.shared._ZN3cub18CUB_300001_SM_10006detail11EmptyKernelIvEEvv --------------------------
	.section	.nv.shared._ZN3cub18CUB_300001_SM_10006detail11EmptyKernelIvEEvv,"aw",@nobits
	.sectionflags	@""
	.align	16
	.zero		1024


//--------------------- .nv.shared._Z17reduction_Kernel2iPfS_ --------------------------
	.section	.nv.shared._Z17reduction_Kernel2iPfS_,"aw",@nobits
	.sectionflags	@""
	.align	16
	.zero		1024


//--------------------- .nv.shared._Z16reduction_KerneliPfS_ --------------------------
	.section	.nv.shared._Z16reduction_KerneliPfS_,"aw",@nobits
	.sectionflags	@""
	.align	16
	.zero		1024


//--------------------- .nv.constant0._ZN3cub18CUB_300001_SM_10006detail6reduce28DeviceReduceSingleTileKernelINS2_10policy_hubIfyN4cuda3std3__44plusIfEEE10Policy1000EPfSC_iS9_ffNS7_10__identityEEEvT0_T1_T2_T3_T4_T6_ --------------------------
	.section	.nv.constant0._ZN3cub18CUB_300001_SM_10006detail6reduce28DeviceReduceSingleTileKernelINS2_10policy_hubIfyN4cuda3std3__44plusIfEEE10Policy1000EPfSC_iS9_ffNS7_10__identityEEEvT0_T1_T2_T3_T4_T6_,"a",@progbits
	.sectionflags	@""
	.align	4
.nv.constant0._ZN3cub18CUB_300001_SM_10006detail6reduce28DeviceReduceSingleTileKernelINS2_10policy_hubIfyN4cuda3std3__44plusIfEEE10Policy1000EPfSC_iS9_ffNS7_10__identityEEEvT0_T1_T2_T3_T4_T6_:
	.zero		925


//--------------------- .nv.constant0._ZN3cub18CUB_300001_SM_10006detail6reduce18DeviceReduceKernelINS2_10policy_hubIfyN4cuda3std3__44plusIfEEE10Policy1000EN6thrust24THRUST_300001_SM_1000_NS10device_ptrIfEEyS9_fNS7_10__identityEEEvT0_PT3_T1_NS0_13GridEvenShareISK_EET2_T4_ --------------------------
	.section	.nv.constant0._ZN3cub18CUB_300001_SM_10006detail6reduce18DeviceReduceKernelINS2_10policy_hubIfyN4cuda3std3__44plusIfEEE10Policy1000EN6thrust24THRUST_300001_SM_1000_NS10device_ptrIfEEyS9_fNS7_10__identityEEEvT0_PT3_T1_NS0_13GridEvenShareISK_EET2_T4_,"a",@progbits
	.sectionflags	@""
	.align	4
.nv.constant0._ZN3cub18CUB_300001_SM_10006detail6reduce18DeviceReduceKernelINS2_10policy_hubIfyN4cuda3std3__44plusIfEEE10Policy1000EN6thrust24THRUST_300001_SM_1000_NS10device_ptrIfEEyS9_fNS7_10__identityEEEvT0_PT3_T1_NS0_13GridEvenShareISK_EET2_T4_:
	.zero		994


//--------------------- .nv.constant0._ZN3cub18CUB_300001_SM_10006detail6reduce28DeviceReduceSingleTileKernelINS2_10policy_hubIfyN4cuda3std3__44plusIfEEE10Policy1000EN6thrust24THRUST_300001_SM_1000_NS10device_ptrIfEEPfyS9_ffNS7_10__identityEEEvT0_T1_T2_T3_T4_T6_ --------------------------
	.section	.nv.constant0._ZN3cub18CUB_300001_SM_10006detail6reduce28DeviceReduceSingleTileKernelINS2_10policy_hubIfyN4cuda3std3__44plusIfEEE10Policy1000EN6thrust24THRUST_300001_SM_1000_NS10device_ptrIfEEPfyS9_ffNS7_10__identityEEEvT0_T1_T2_T3_T4_T6_,"a",@progbits
	.sectionflags	@""
	.align	4
.nv.constant0._ZN3cub18CUB_300001_SM_10006detail6reduce28DeviceReduceSingleTileKernelINS2_10policy_hubIfyN4cuda3std3__44plusIfEEE10Policy1000EN6thrust24THRUST_300001_SM_1000_NS10device_ptrIfEEPfyS9_ffNS7_10__identityEEEvT0_T1_T2_T3_T4_T6_:
	.zero		929


//--------------------- .nv.constant0._ZN3cub18CUB_300001_SM_10006detail6reduce28DeviceReduceSingleTileKernelINS2_10policy_hubIfjN4cuda3std3__44plusIfEEE10Policy1000EPfSC_iS9_ffNS7_10__identityEEEvT0_T1_T2_T3_T4_T6_ --------------------------
	.section	.nv.constant0._ZN3cub18CUB_300001_SM_10006detail6reduce28DeviceReduceSingleTileKernelINS2_10policy_hubIfjN4cuda3std3__44plusIfEEE10Policy1000EPfSC_iS9_ffNS7_10__identityEEEvT0_T1_T2_T3_T4_T6_,"a",@progbits
	.sectionflags	@""
	.align	4
.nv.constant0._ZN3cub18CUB_300001_SM_10006detail6reduce28DeviceReduceSingleTileKernelINS2_10policy_hubIfjN4cuda3std3__44plusIfEEE10Policy1000EPfSC_iS9_ffNS7_10__identityEEEvT0_T1_T2_T3_T4_T6_:
	.zero		925


//--------------------- .nv.constant0._ZN3cub18CUB_300001_SM_10006detail6reduce18DeviceReduceKernelINS2_10policy_hubIfjN4cuda3std3__44plusIfEEE10Policy1000EN6thrust24THRUST_300001_SM_1000_NS10device_ptrIfEEjS9_fNS7_10__identityEEEvT0_PT3_T1_NS0_13GridEvenShareISK_EET2_T4_ --------------------------
	.section	.nv.constant0._ZN3cub18CUB_300001_SM_10006detail6reduce18DeviceReduceKernelINS2_10policy_hubIfjN4cuda3std3__44plusIfEEE10Policy1000EN6thrust24THRUST_300001_SM_1000_NS10device_ptrIfEEjS9_fNS7_10__identityEEEvT0_PT3_T1_NS0_13GridEvenShareISK_EET2_T4_,"a",@progbits
	.sectionflags	@""
	.align	4
.nv.constant0._ZN3cub18CUB_300001_SM_10006detail6reduce18DeviceReduceKernelINS2_10policy_hubIfjN4cuda3std3__44plusIfEEE10Policy1000EN6thrust24THRUST_300001_SM_1000_NS10device_ptrIfEEjS9_fNS7_10__identityEEEvT0_PT3_T1_NS0_13GridEvenShareISK_EET2_T4_:
	.zero		958


//--------------------- .nv.constant0._ZN3cub18CUB_300001_SM_10006detail6reduce28DeviceReduceSingleTileKernelINS2_10policy_hubIfjN4cuda3std3__44plusIfEEE10Policy1000EN6thrust24THRUST_300001_SM_1000_NS10device_ptrIfEEPfjS9_ffNS7_10__identityEEEvT0_T1_T2_T3_T4_T6_ --------------------------
	.section	.nv.constant0._ZN3cub18CUB_300001_SM_10006detail6reduce28DeviceReduceSingleTileKernelINS2_10policy_hubIfjN4cuda3std3__44plusIfEEE10Policy1000EN6thrust24THRUST_300001_SM_1000_NS10device_ptrIfEEPfjS9_ffNS7_10__identityEEEvT0_T1_T2_T3_T4_T6_,"a",@progbits
	.sectionflags	@""
	.align	4
.nv.constant0._ZN3cub18CUB_300001_SM_10006detail6reduce28DeviceReduceSingleTileKernelINS2_10policy_hubIfjN4cuda3std3__44plusIfEEE10Policy1000EN6thrust24THRUST_300001_SM_1000_NS10device_ptrIfEEPfjS9_ffNS7_10__identityEEEvT0_T1_T2_T3_T4_T6_:
	.zero		925


//--------------------- .nv.constant0._ZN3cub18CUB_300001_SM_10006detail11EmptyKernelIvEEvv --------------------------
	.section	.nv.constant0._ZN3cub18CUB_300001_SM_10006detail11EmptyKernelIvEEvv,"a",@progbits
	.sectionflags	@""
	.align	4
.nv.constant0._ZN3cub18CUB_300001_SM_10006detail11EmptyKernelIvEEvv:
	.zero		896


//--------------------- .nv.constant0._Z17reduction_Kernel2iPfS_ --------------------------
	.section	.nv.constant0._Z17reduction_Kernel2iPfS_,"a",@progbits
	.sectionflags	@""
	.align	4
.nv.constant0._Z17reduction_Kernel2iPfS_:
	.zero		920


//--------------------- .nv.constant0._Z16reduction_KerneliPfS_ --------------------------
	.section	.nv.constant0._Z16reduction_KerneliPfS_,"a",@progbits
	.sectionflags	@""
	.align	4
.nv.constant0._Z16reduction_KerneliPfS_:
	.zero		920


//--------------------- SYMBOLS --------------------------

	.type		.nv.reservedSmem.offset0,@object
	.size		.nv.reservedSmem.offset0,0x4
	.type		.nv.reservedSmem.cap,@object
	.size		.nv.reservedSmem.cap,0x4
